def matmul_kernel(
    a_ptr,
    b_ptr,
    c_ptr,
    M,
    N,
    K,
    stride_am,
    stride_ak,
    stride_bk,
    stride_bn,
    stride_cm,
    stride_cn,
    BLOCK_M: tl.constexpr,
    BLOCK_N: tl.constexpr,
    BLOCK_K: tl.constexpr,
    GROUP_M: tl.constexpr,
):
    pid = tl.program_id(axis=0)
    num_pid_m = tl.cdiv(M, BLOCK_M)
    num_pid_n = tl.cdiv(N, BLOCK_N)
    num_pid_in_group = GROUP_M * num_pid_n
    group_id = pid // num_pid_in_group
    first_pid_m = group_id * GROUP_M
    group_size_m = min(num_pid_m - first_pid_m, GROUP_M)
    pid_m = first_pid_m + ((pid % num_pid_in_group) % group_size_m)
    pid_n = (pid % num_pid_in_group) // group_size_m

    offs_am = (pid_m * BLOCK_M + tl.arange(0, BLOCK_M)) % M
    offs_bn = (pid_n * BLOCK_N + tl.arange(0, BLOCK_N)) % N
    offs_k = tl.arange(0, BLOCK_K)
    a_ptrs = a_ptr + offs_am[:, None] * stride_am + offs_k[None, :] * stride_ak
    b_ptrs = b_ptr + offs_k[:, None] * stride_bk + offs_bn[None, :] * stride_bn

    acc = tl.zeros((BLOCK_M, BLOCK_N), dtype=tl.float32)
    for kk in range(0, tl.cdiv(K, BLOCK_K)):
        a = tl.load(a_ptrs, mask=offs_k[None, :] < K - kk * BLOCK_K, other=0.0)
        b = tl.load(b_ptrs, mask=offs_k[:, None] < K - kk * BLOCK_K, other=0.0)
        acc = tl.dot(a, b, acc)
        a_ptrs += BLOCK_K * stride_ak
        b_ptrs += BLOCK_K * stride_bk

    c = acc.to(c_ptr.dtype.element_ty)
    offs_cm = pid_m * BLOCK_M + tl.arange(0, BLOCK_M)
    offs_cn = pid_n * BLOCK_N + tl.arange(0, BLOCK_N)
    c_ptrs = c_ptr + offs_cm[:, None] * stride_cm + offs_cn[None, :] * stride_cn
    mask = (offs_cm[:, None] < M) & (offs_cn[None, :] < N)
    tl.store(c_ptrs, c, mask=mask)

# config = {"BLOCK_K": 128, "BLOCK_M": 64, "BLOCK_N": 256, "GROUP_M": 8, "arch": "sm_80", "dtype": "fp32", "num_ctas": 1, "num_stages": 3, "num_warps": 2}
# arch = sm_80


// ===== COMPILED SASS (sm_80) =====

	.target	sm_80

	.elftype	@"ET_EXEC"


//--------------------- .note.nv.tkinfo           --------------------------
	.section	.note.nv.tkinfo,"",@"SHT_NOTE"
	.sectionflags	@"SHF_NOTE_NV_TKINFO"
	.tkinfo
        /*0018*/ 	.word	0x00000002
        /*0030*/ 	.string	""
        /*0030*/ 	.string	"ptxas"
        /*0030*/ 	.string	"Cuda compilation tools, release 13.0, V13.0.88"
        /*0030*/ 	.string	"Build cuda_13.0.r13.0/compiler.36424714_0"
        /*0030*/ 	.string	"-v  -suppress-debug-info  -lineinfo  -arch sm_80 "



//--------------------- .note.nv.cuinfo           --------------------------
	.section	.note.nv.cuinfo,"",@"SHT_NOTE"
	.sectionflags	@"SHF_NOTE_NV_CUINFO"
        /*0018*/ 	.short	0x0002
        /*001a*/ 	.short	0x0050
        /*001c*/ 	.short	0x0082
	.zero		2


//--------------------- .nv.info                  --------------------------
	.section	.nv.info,"",@"SHT_CUDA_INFO"
	.align	4


	//----- nvinfo : EIATTR_REGCOUNT
	.align		4
        /*0000*/ 	.byte	0x04, 0x2f
        /*0002*/ 	.short	(.L_1 - .L_0)
	.align		4
.L_0:
        /*0004*/ 	.word	index@(matmul_kernel)
        /*0008*/ 	.word	0x000000ff


	//----- nvinfo : EIATTR_FRAME_SIZE
	.align		4
.L_1:
        /*000c*/ 	.byte	0x04, 0x11
        /*000e*/ 	.short	(.L_3 - .L_2)
	.align		4
.L_2:
        /*0010*/ 	.word	index@(matmul_kernel)
        /*0014*/ 	.word	0x000029c0


	//----- nvinfo : EIATTR_MIN_STACK_SIZE
	.align		4
.L_3:
        /*0018*/ 	.byte	0x04, 0x12
        /*001a*/ 	.short	(.L_5 - .L_4)
	.align		4
.L_4:
        /*001c*/ 	.word	index@(matmul_kernel)
        /*0020*/ 	.word	0x000029c0
.L_5:


//--------------------- .nv.info.matmul_kernel    --------------------------
	.section	.nv.info.matmul_kernel,"",@"SHT_CUDA_INFO"
	.sectionflags	@""
	.align	4


	//----- nvinfo : EIATTR_CUDA_API_VERSION
	.align		4
        /*0000*/ 	.byte	0x04, 0x37
        /*0002*/ 	.short	(.L_7 - .L_6)
.L_6:
        /*0004*/ 	.word	0x00000082


	//----- nvinfo : EIATTR_SW2861232_WAR
	.align		4
.L_7:
        /*0008*/ 	.byte	0x01, 0x35
	.zero		2


	//----- nvinfo : EIATTR_PARAM_CBANK
	.align		4
        /*000c*/ 	.byte	0x04, 0x0a
        /*000e*/ 	.short	(.L_9 - .L_8)
	.align		4
.L_8:
        /*0010*/ 	.word	index@(.nv.constant0.matmul_kernel)
        /*0014*/ 	.short	0x0160
        /*0016*/ 	.short	0x0050


	//----- nvinfo : EIATTR_CBANK_PARAM_SIZE
	.align		4
.L_9:
        /*0018*/ 	.byte	0x03, 0x19
        /*001a*/ 	.short	0x0050


	//----- nvinfo : EIATTR_KPARAM_INFO
	.align		4
        /*001c*/ 	.byte	0x04, 0x17
        /*001e*/ 	.short	(.L_11 - .L_10)
.L_10:
        /*0020*/ 	.word	0x00000000
        /*0024*/ 	.short	0x000d
        /*0026*/ 	.short	0x0048
        /*0028*/ 	.byte	0x00, 0xf4, 0x21, 0x00


	//----- nvinfo : EIATTR_KPARAM_INFO
	.align		4
.L_11:
        /*002c*/ 	.byte	0x04, 0x17
        /*002e*/ 	.short	(.L_13 - .L_12)
.L_12:
        /*0030*/ 	.word	0x00000000
        /*0034*/ 	.short	0x000c
        /*0036*/ 	.short	0x0040
        /*0038*/ 	.byte	0x00, 0xf4, 0x21, 0x00


	//----- nvinfo : EIATTR_KPARAM_INFO
	.align		4
.L_13:
        /*003c*/ 	.byte	0x04, 0x17
        /*003e*/ 	.short	(.L_15 - .L_14)
.L_14:
        /*0040*/ 	.word	0x00000000
        /*0044*/ 	.short	0x000b
        /*0046*/ 	.short	0x0038
        /*0048*/ 	.byte	0x00, 0xf0, 0x11, 0x00


	//----- nvinfo : EIATTR_KPARAM_INFO
	.align		4
.L_15:
        /*004c*/ 	.byte	0x04, 0x17
        /*004e*/ 	.short	(.L_17 - .L_16)
.L_16:
        /*0050*/ 	.word	0x00000000
        /*0054*/ 	.short	0x000a
        /*0056*/ 	.short	0x0034
        /*0058*/ 	.byte	0x00, 0xf0, 0x11, 0x00


	//----- nvinfo : EIATTR_KPARAM_INFO
	.align		4
.L_17:
        /*005c*/ 	.byte	0x04, 0x17
        /*005e*/ 	.short	(.L_19 - .L_18)
.L_18:
        /*0060*/ 	.word	0x00000000
        /*0064*/ 	.short	0x0009
        /*0066*/ 	.short	0x0030
        /*0068*/ 	.byte	0x00, 0xf0, 0x11, 0x00


	//----- nvinfo : EIATTR_KPARAM_INFO
	.align		4
.L_19:
        /*006c*/ 	.byte	0x04, 0x17
        /*006e*/ 	.short	(.L_21 - .L_20)
.L_20:
        /*0070*/ 	.word	0x00000000
        /*0074*/ 	.short	0x0008
        /*0076*/ 	.short	0x002c
        /*0078*/ 	.byte	0x00, 0xf0, 0x11, 0x00


	//----- nvinfo : EIATTR_KPARAM_INFO
	.align		4
.L_21:
        /*007c*/ 	.byte	0x04, 0x17
        /*007e*/ 	.short	(.L_23 - .L_22)
.L_22:
        /*0080*/ 	.word	0x00000000
        /*0084*/ 	.short	0x0007
        /*0086*/ 	.short	0x0028
        /*0088*/ 	.byte	0x00, 0xf0, 0x11, 0x00


	//----- nvinfo : EIATTR_KPARAM_INFO
	.align		4
.L_23:
        /*008c*/ 	.byte	0x04, 0x17
        /*008e*/ 	.short	(.L_25 - .L_24)
.L_24:
        /*0090*/ 	.word	0x00000000
        /*0094*/ 	.short	0x0006
        /*0096*/ 	.short	0x0024
        /*0098*/ 	.byte	0x00, 0xf0, 0x11, 0x00


	//----- nvinfo : EIATTR_KPARAM_INFO
	.align		4
.L_25:
        /*009c*/ 	.byte	0x04, 0x17
        /*009e*/ 	.short	(.L_27 - .L_26)
.L_26:
        /*00a0*/ 	.word	0x00000000
        /*00a4*/ 	.short	0x0005
        /*00a6*/ 	.short	0x0020
        /*00a8*/ 	.byte	0x00, 0xf0, 0x11, 0x00


	//----- nvinfo : EIATTR_KPARAM_INFO
	.align		4
.L_27:
        /*00ac*/ 	.byte	0x04, 0x17
        /*00ae*/ 	.short	(.L_29 - .L_28)
.L_28:
        /*00b0*/ 	.word	0x00000000
        /*00b4*/ 	.short	0x0004
        /*00b6*/ 	.short	0x001c
        /*00b8*/ 	.byte	0x00, 0xf0, 0x11, 0x00


	//----- nvinfo : EIATTR_KPARAM_INFO
	.align		4
.L_29:
        /*00bc*/ 	.byte	0x04, 0x17
        /*00be*/ 	.short	(.L_31 - .L_30)
.L_30:
        /*00c0*/ 	.word	0x00000000
        /*00c4*/ 	.short	0x0003
        /*00c6*/ 	.short	0x0018
        /*00c8*/ 	.byte	0x00, 0xf0, 0x11, 0x00


	//----- nvinfo : EIATTR_KPARAM_INFO
	.align		4
.L_31:
        /*00cc*/ 	.byte	0x04, 0x17
        /*00ce*/ 	.short	(.L_33 - .L_32)
.L_32:
        /*00d0*/ 	.word	0x00000000
        /*00d4*/ 	.short	0x0002
        /*00d6*/ 	.short	0x0010
        /*00d8*/ 	.byte	0x00, 0xf4, 0x21, 0x00


	//----- nvinfo : EIATTR_KPARAM_INFO
	.align		4
.L_33:
        /*00dc*/ 	.byte	0x04, 0x17
        /*00de*/ 	.short	(.L_35 - .L_34)
.L_34:
        /*00e0*/ 	.word	0x00000000
        /*00e4*/ 	.short	0x0001
        /*00e6*/ 	.short	0x0008
        /*00e8*/ 	.byte	0x00, 0xf4, 0x21, 0x00


	//----- nvinfo : EIATTR_KPARAM_INFO
	.align		4
.L_35:
        /*00ec*/ 	.byte	0x04, 0x17
        /*00ee*/ 	.short	(.L_37 - .L_36)
.L_36:
        /*00f0*/ 	.word	0x00000000
        /*00f4*/ 	.short	0x0000
        /*00f6*/ 	.short	0x0000
        /*00f8*/ 	.byte	0x00, 0xf4, 0x21, 0x00


	//----- nvinfo : EIATTR_MAXREG_COUNT
	.align		4
.L_37:
        /*00fc*/ 	.byte	0x03, 0x1b
        /*00fe*/ 	.short	0x00ff


	//----- nvinfo : EIATTR_NUM_BARRIERS
	.align		4
        /*0100*/ 	.byte	0x02, 0x4c
        /*0102*/ 	.byte	0x01
	.zero		1


	//----- nvinfo : EIATTR_ANNOTATIONS
	.align		4
        /*0104*/ 	.byte	0x04, 0x55
        /*0106*/ 	.short	(.L_39 - .L_38)


	//   ....[0]....
.L_38:
        /*0108*/ 	.word	0x00000001
        /*010c*/ 	.byte	0xd0, 0x05, 0x00, 0x00, 0x01, 0x00, 0x00, 0x00, 0x10, 0x06, 0x00, 0x00, 0x01, 0x00, 0x00, 0x00
        /* <DEDUP_REMOVED lines=2108> */
        /*84dc*/ 	.byte	0x60, 0xad, 0x02, 0x00, 0x01, 0x00, 0x00, 0x00, 0x70, 0xad, 0x02, 0x00


	//----- nvinfo : EIATTR_MERCURY_ISA_VERSION
	.align		4
.L_39:
        /*84e8*/ 	.byte	0x03, 0x5f
        /*84ea*/ 	.short	0x0000


	//----- nvinfo : EIATTR_EXIT_INSTR_OFFSETS
	.align		4
        /*84ec*/ 	.byte	0x04, 0x1c
        /*84ee*/ 	.short	(.L_41 - .L_40)


	//   ....[0]....
.L_40:
        /*84f0*/ 	.word	0x00070bf0


	//   ....[1]....
        /*84f4*/ 	.word	0x00070c10


	//----- nvinfo : EIATTR_REQNTID
	.align		4
.L_41:
        /*84f8*/ 	.byte	0x04, 0x10
        /*84fa*/ 	.short	(.L_43 - .L_42)
.L_42:
        /*84fc*/ 	.word	0x00000040
        /*8500*/ 	.word	0x00000001
        /*8504*/ 	.word	0x00000001
.L_43:


//--------------------- .nv.callgraph             --------------------------
	.section	.nv.callgraph,"",@"SHT_CUDA_CALLGRAPH"
	.align	4
	.sectionentsize	8
	.align		4
        /*0000*/ 	.word	0x00000000
	.align		4
        /*0004*/ 	.word	0xffffffff
	.align		4
        /*0008*/ 	.word	0x00000000
	.align		4
        /*000c*/ 	.word	0xfffffffe
	.align		4
        /*0010*/ 	.word	0x00000000
	.align		4
        /*0014*/ 	.word	0xfffffffd
	.align		4
        /*0018*/ 	.word	0x00000000
	.align		4
        /*001c*/ 	.word	0xfffffffc


//--------------------- .nv.rel.action            --------------------------
	.section	.nv.rel.action,"",@"SHT_CUDA_RELOCINFO"
	.align	8
	.sectionentsize	8
        /*0000*/ 	.byte	0x73, 0x00, 0x00, 0x00, 0x00, 0x00, 0x00, 0x00, 0x00, 0x00, 0x00, 0x11, 0x25, 0x00, 0x05, 0x36


//--------------------- .nv.constant0.matmul_kernel --------------------------
	.section	.nv.constant0.matmul_kernel,"a",@progbits
	.sectionflags	@""
	.align	4
.nv.constant0.matmul_kernel:
	.zero		432


//--------------------- .text.matmul_kernel       --------------------------
	.section	.text.matmul_kernel,"ax",@progbits
	.sectioninfo	@"SHI_REGISTERS=255"
	.align	128
        .global         matmul_kernel
        .type           matmul_kernel,@function
        .size           matmul_kernel,(.L_x_3 - matmul_kernel)
        .other          matmul_kernel,@"STO_CUDA_ENTRY STV_DEFAULT"
matmul_kernel:
.text.matmul_kernel:
[----:B------:R-:W-:Y:S02]  /*0000*/  IMAD.MOV.U32 R1, RZ, RZ, c[0x0][0x28] ;  /* 0x00000a00ff017624 */ /* 0x000fe400078e00ff */
[----:B------:R-:W-:Y:S01]  /*0010*/  IMAD.MOV.U32 R0, RZ, RZ, c[0x0][0x17c] ;  /* 0x00005f00ff007624 */ /* 0x000fe200078e00ff */
[----:B------:R-:W1:Y:S01]  /*0020*/  S2R R7, SR_CTAID.X ;  /* 0x0000000000077919 */ /* 0x000e620000002500 */
[----:B------:R-:W-:Y:S02]  /*0030*/  IABS R23, c[0x0][0x17c] ;  /* 0x00005f0000177a13 */ /* 0x000fe40000000000 */
[----:B------:R-:W-:Y:S02]  /*0040*/  IABS R16, c[0x0][0x178] ;  /* 0x00005e0000107a13 */ /* 0x000fe40000000000 */
[----:B------:R-:W-:Y:S02]  /*0050*/  IADD3 R0, R0, 0xff, RZ ;  /* 0x000000ff00007810 */ /* 0x000fe40007ffe0ff */
[----:B------:R-:W-:Y:S02]  /*0060*/  IADD3 R1, R1, -0x29c0, RZ ;  /* 0xffffd64001017810 */ /* 0x000fe40007ffe0ff */
[----:B------:R-:W-:-:S04]  /*0070*/  SHF.R.S32.HI R3, RZ, 0x1f, R0 ;  /* 0x0000001fff037819 */ /* 0x000fc80000011400 */
[----:B------:R-:W-:-:S04]  /*0080*/  LEA.HI R3, R3, R0, RZ, 0x8 ;  /* 0x0000000003037211 */ /* 0x000fc800078f40ff */
[----:B------:R-:W-:-:S05]  /*0090*/  SHF.R.S32.HI R3, RZ, 0x8, R3 ;  /* 0x00000008ff037819 */ /* 0x000fca0000011403 */
[----:B------:R-:W-:Y:S01]  /*00a0*/  IMAD.SHL.U32 R4, R3, 0x8, RZ ;  /* 0x0000000803047824 */ /* 0x000fe200078e00ff */
[----:B-1----:R-:W-:-:S04]  /*00b0*/  IABS R8, R7 ;  /* 0x0000000700087213 */ /* 0x002fc80000000000 */
[-C--:B------:R-:W-:Y:S02]  /*00c0*/  IABS R5, R4.reuse ;  /* 0x0000000400057213 */ /* 0x080fe40000000000 */
[----:B------:R-:W-:Y:S02]  /*00d0*/  IABS R10, R4 ;  /* 0x00000004000a7213 */ /* 0x000fe40000000000 */
[----:B------:R-:W1:Y:S08]  /*00e0*/  I2F.RP R0, R5 ;  /* 0x0000000500007306 */ /* 0x000e700000209400 */
[----:B-1----:R-:W1:Y:S02]  /*00f0*/  MUFU.RCP R0, R0 ;  /* 0x0000000000007308 */ /* 0x002e640000001000 */
[----:B-1----:R-:W-:Y:S01]  /*0100*/  IADD3 R2, R0, 0xffffffe, RZ ;  /* 0x0ffffffe00027810 */ /* 0x002fe20007ffe0ff */
[----:B------:R-:W-:-:S05]  /*0110*/  IMAD.MOV R0, RZ, RZ, -R10 ;  /* 0x000000ffff007224 */ /* 0x000fca00078e0a0a */
[----:B------:R1:W2:Y:S02]  /*0120*/  F2I.FTZ.U32.TRUNC.NTZ R3, R2 ;  /* 0x0000000200037305 */ /* 0x0002a4000021f000 */
[----:B-1----:R-:W-:Y:S01]  /*0130*/  MOV R2, RZ ;  /* 0x000000ff00027202 */ /* 0x002fe20000000f00 */
[----:B--2---:R-:W-:-:S04]  /*0140*/  IMAD.MOV R6, RZ, RZ, -R3 ;  /* 0x000000ffff067224 */ /* 0x004fc800078e0a03 */
[----:B------:R-:W-:Y:S02]  /*0150*/  IMAD R9, R6, R5, RZ ;  /* 0x0000000506097224 */ /* 0x000fe400078e02ff */
[----:B------:R-:W-:Y:S02]  /*0160*/  IMAD.MOV.U32 R6, RZ, RZ, R8 ;  /* 0x000000ffff067224 */ /* 0x000fe400078e0008 */
[----:B------:R-:W-:-:S06]  /*0170*/  IMAD.HI.U32 R3, R3, R9, R2 ;  /* 0x0000000903037227 */ /* 0x000fcc00078e0002 */
[----:B------:R-:W-:-:S04]  /*0180*/  IMAD.HI.U32 R3, R3, R6, RZ ;  /* 0x0000000603037227 */ /* 0x000fc800078e00ff */
[----:B------:R-:W-:Y:S02]  /*0190*/  IMAD R0, R3, R0, R6 ;  /* 0x0000000003007224 */ /* 0x000fe400078e0206 */
[----:B------:R-:W1:Y:S03]  /*01a0*/  I2F.RP R6, R23 ;  /* 0x0000001700067306 */ /* 0x000e660000209400 */
[----:B------:R-:W-:-:S13]  /*01b0*/  ISETP.GT.U32.AND P1, PT, R5, R0, PT ;  /* 0x000000000500720c */ /* 0x000fda0003f24070 */
[----:B------:R-:W-:Y:S01]  /*01c0*/  @!P1 IMAD.IADD R0, R0, 0x1, -R5 ;  /* 0x0000000100009824 */ /* 0x000fe200078e0a05 */
[----:B------:R-:W-:Y:S01]  /*01d0*/  @!P1 IADD3 R3, R3, 0x1, RZ ;  /* 0x0000000103039810 */ /* 0x000fe20007ffe0ff */
[----:B-1----:R-:W-:Y:S01]  /*01e0*/  MUFU.RCP R6, R6 ;  /* 0x0000000600067308 */ /* 0x002fe20000001000 */
[----:B------:R-:W-:Y:S02]  /*01f0*/  ISETP.NE.AND P1, PT, R4, RZ, PT ;  /* 0x000000ff0400720c */ /* 0x000fe40003f25270 */
[----:B------:R-:W-:Y:S02]  /*0200*/  ISETP.GE.U32.AND P0, PT, R0, R5, PT ;  /* 0x000000050000720c */ /* 0x000fe40003f06070 */
[----:B------:R-:W-:-:S03]  /*0210*/  LOP3.LUT R0, R7, R4, RZ, 0x3c, !PT ;  /* 0x0000000407007212 */ /* 0x000fc600078e3cff */
[----:B------:R-:W1:Y:S01]  /*0220*/  I2F.RP R5, R16 ;  /* 0x0000001000057306 */ /* 0x000e620000209400 */
[----:B------:R-:W-:Y:S01]  /*0230*/  ISETP.GE.AND P2, PT, R0, RZ, PT ;  /* 0x000000ff0000720c */ /* 0x000fe20003f46270 */
[----:B------:R-:W-:-:S05]  /*0240*/  IMAD.MOV.U32 R0, RZ, RZ, c[0x0][0x178] ;  /* 0x00005e00ff007624 */ /* 0x000fca00078e00ff */
[----:B------:R-:W-:Y:S02]  /*0250*/  IADD3 R0, R0, 0x3f, RZ ;  /* 0x0000003f00007810 */ /* 0x000fe40007ffe0ff */
[----:B------:R-:W-:-:S05]  /*0260*/  @P0 IADD3 R3, R3, 0x1, RZ ;  /* 0x0000000103030810 */ /* 0x000fca0007ffe0ff */
[----:B------:R-:W-:Y:S01]  /*0270*/  IMAD.MOV.U32 R2, RZ, RZ, R3 ;  /* 0x000000ffff027224 */ /* 0x000fe200078e0003 */
[----:B------:R-:W-:Y:S01]  /*0280*/  SHF.R.S32.HI R3, RZ, 0x1f, R0 ;  /* 0x0000001fff037819 */ /* 0x000fe20000011400 */
[----:B-1----:R-:W-:Y:S02]  /*0290*/  MUFU.RCP R5, R5 ;  /* 0x0000000500057308 */ /* 0x002fe40000001000 */
[----:B------:R-:W-:Y:S01]  /*02a0*/  @!P2 IMAD.MOV R2, RZ, RZ, -R2 ;  /* 0x000000ffff02a224 */ /* 0x000fe200078e0a02 */
[----:B------:R-:W-:Y:S02]  /*02b0*/  @!P1 LOP3.LUT R2, RZ, R4, RZ, 0x33, !PT ;  /* 0x00000004ff029212 */ /* 0x000fe400078e33ff */
[----:B------:R-:W-:Y:S02]  /*02c0*/  LEA.HI R3, R3, R0, RZ, 0x6 ;  /* 0x0000000003037211 */ /* 0x000fe400078f30ff */
[----:B------:R-:W-:Y:S01]  /*02d0*/  SHF.L.U32 R8, R2, 0x3, RZ ;  /* 0x0000000302087819 */ /* 0x000fe200000006ff */
[----:B------:R-:W-:-:S03]  /*02e0*/  IMAD.MOV R2, RZ, RZ, -R2 ;  /* 0x000000ffff027224 */ /* 0x000fc600078e0a02 */
[----:B------:R-:W-:Y:S01]  /*02f0*/  LEA.HI.SX32 R3, R3, -R8, 0x1a ;  /* 0x8000000803037211 */ /* 0x000fe200078fd2ff */
[----:B------:R-:W-:Y:S02]  /*0300*/  IMAD R11, R4, R2, R7 ;  /* 0x00000002040b7224 */ /* 0x000fe400078e0207 */
[----:B------:R-:W-:Y:S01]  /*0310*/  IMAD.MOV.U32 R2, RZ, RZ, RZ ;  /* 0x000000ffff027224 */ /* 0x000fe200078e00ff */
[----:B------:R-:W-:-:S04]  /*0320*/  IMNMX R12, R3, 0x8, PT ;  /* 0x00000008030c7817 */ /* 0x000fc80003800200 */
[-C--:B------:R-:W-:Y:S02]  /*0330*/  IABS R9, R12.reuse ;  /* 0x0000000c00097213 */ /* 0x080fe40000000000 */
[----:B------:R-:W-:Y:S02]  /*0340*/  IABS R4, R12 ;  /* 0x0000000c00047213 */ /* 0x000fe40000000000 */
[----:B------:R-:W1:Y:S08]  /*0350*/  I2F.RP R0, R9 ;  /* 0x0000000900007306 */ /* 0x000e700000209400 */
[----:B-1----:R-:W1:Y:S02]  /*0360*/  MUFU.RCP R0, R0 ;  /* 0x0000000000007308 */ /* 0x002e640000001000 */
[----:B-1----:R-:W-:-:S02]  /*0370*/  IADD3 R3, R0, 0xffffffe, RZ ;  /* 0x0ffffffe00037810 */ /* 0x002fc40007ffe0ff */
[----:B------:R-:W-:-:S04]  /*0380*/  IABS R0, R11 ;  /* 0x0000000b00007213 */ /* 0x000fc80000000000 */
[----:B------:R-:W1:Y:S02]  /*0390*/  F2I.FTZ.U32.TRUNC.NTZ R3, R3 ;  /* 0x0000000300037305 */ /* 0x000e64000021f000 */
[----:B-1----:R-:W-:-:S04]  /*03a0*/  IMAD.MOV R10, RZ, RZ, -R3 ;  /* 0x000000ffff0a7224 */ /* 0x002fc800078e0a03 */
[----:B------:R-:W-:-:S04]  /*03b0*/  IMAD R7, R10, R9, RZ ;  /* 0x000000090a077224 */ /* 0x000fc800078e02ff */
[----:B------:R-:W-:-:S04]  /*03c0*/  IMAD.HI.U32 R2, R3, R7, R2 ;  /* 0x0000000703027227 */ /* 0x000fc800078e0002 */
[----:B------:R-:W-:Y:S02]  /*03d0*/  IMAD.MOV.U32 R3, RZ, RZ, R0 ;  /* 0x000000ffff037224 */ /* 0x000fe400078e0000 */
[----:B------:R-:W-:Y:S01]  /*03e0*/  IMAD.MOV R0, RZ, RZ, -R4 ;  /* 0x000000ffff007224 */ /* 0x000fe200078e0a04 */
[----:B------:R-:W-:Y:S01]  /*03f0*/  IADD3 R4, R6, 0xffffffe, RZ ;  /* 0x0ffffffe06047810 */ /* 0x000fe20007ffe0ff */
[----:B------:R-:W-:-:S04]  /*0400*/  IMAD.HI.U32 R2, R2, R3, RZ ;  /* 0x0000000302027227 */ /* 0x000fc800078e00ff */
[----:B------:R-:W-:Y:S01]  /*0410*/  IMAD R0, R2, R0, R3 ;  /* 0x0000000002007224 */ /* 0x000fe200078e0203 */
[----:B------:R-:W-:Y:S02]  /*0420*/  IADD3 R3, R5, 0xffffffe, RZ ;  /* 0x0ffffffe05037810 */ /* 0x000fe40007ffe0ff */
[----:B------:R-:W1:Y:S02]  /*0430*/  F2I.FTZ.U32.TRUNC.NTZ R5, R4 ;  /* 0x0000000400057305 */ /* 0x000e64000021f000 */
[----:B------:R-:W-:-:S06]  /*0440*/  ISETP.GT.U32.AND P1, PT, R9, R0, PT ;  /* 0x000000000900720c */ /* 0x000fcc0003f24070 */
[----:B------:R-:W2:Y:S07]  /*0450*/  F2I.FTZ.U32.TRUNC.NTZ R3, R3 ;  /* 0x0000000300037305 */ /* 0x000eae000021f000 */
[-C--:B------:R-:W-:Y:S01]  /*0460*/  @!P1 IADD3 R0, R0, -R9.reuse, RZ ;  /* 0x8000000900009210 */ /* 0x080fe20007ffe0ff */
[----:B-1----:R-:W-:Y:S01]  /*0470*/  IMAD.MOV R4, RZ, RZ, -R5 ;  /* 0x000000ffff047224 */ /* 0x002fe200078e0a05 */
[----:B------:R-:W-:Y:S02]  /*0480*/  @!P1 IADD3 R2, R2, 0x1, RZ ;  /* 0x0000000102029810 */ /* 0x000fe40007ffe0ff */
[----:B------:R-:W-:Y:S01]  /*0490*/  ISETP.GE.U32.AND P0, PT, R0, R9, PT ;  /* 0x000000090000720c */ /* 0x000fe20003f06070 */
[----:B------:R-:W-:Y:S01]  /*04a0*/  IMAD R9, R4, R23, RZ ;  /* 0x0000001704097224 */ /* 0x000fe200078e02ff */
[----:B------:R-:W-:Y:S01]  /*04b0*/  LOP3.LUT R0, R11, R12, RZ, 0x3c, !PT ;  /* 0x0000000c0b007212 */ /* 0x000fe200078e3cff */
[----:B------:R-:W-:Y:S01]  /*04c0*/  IMAD.MOV.U32 R4, RZ, RZ, RZ ;  /* 0x000000ffff047224 */ /* 0x000fe200078e00ff */
[----:B------:R-:W-:Y:S01]  /*04d0*/  ISETP.NE.AND P1, PT, R12, RZ, PT ;  /* 0x000000ff0c00720c */ /* 0x000fe20003f25270 */
[----:B--2---:R-:W-:Y:S01]  /*04e0*/  IMAD.MOV R7, RZ, RZ, -R3 ;  /* 0x000000ffff077224 */ /* 0x004fe200078e0a03 */
[----:B------:R-:W-:Y:S01]  /*04f0*/  ISETP.GE.AND P2, PT, R0, RZ, PT ;  /* 0x000000ff0000720c */ /* 0x000fe20003f46270 */
[----:B------:R-:W-:-:S04]  /*0500*/  IMAD.HI.U32 R22, R5, R9, R4 ;  /* 0x0000000905167227 */ /* 0x000fc800078e0004 */
[----:B------:R-:W-:Y:S02]  /*0510*/  IMAD R7, R7, R16, RZ ;  /* 0x0000001007077224 */ /* 0x000fe400078e02ff */
[----:B------:R-:W-:-:S05]  /*0520*/  @P0 IADD3 R2, R2, 0x1, RZ ;  /* 0x0000000102020810 */ /* 0x000fca0007ffe0ff */
[----:B------:R-:W-:Y:S02]  /*0530*/  IMAD.MOV.U32 R0, RZ, RZ, R2 ;  /* 0x000000ffff007224 */ /* 0x000fe400078e0002 */
[----:B------:R-:W-:Y:S02]  /*0540*/  IMAD.MOV.U32 R2, RZ, RZ, RZ ;  /* 0x000000ffff027224 */ /* 0x000fe400078e00ff */
[----:B------:R-:W-:Y:S01]  /*0550*/  @!P2 IMAD.MOV R0, RZ, RZ, -R0 ;  /* 0x000000ffff00a224 */ /* 0x000fe200078e0a00 */
[----:B------:R-:W-:Y:S01]  /*0560*/  @!P1 LOP3.LUT R0, RZ, R12, RZ, 0x33, !PT ;  /* 0x0000000cff009212 */ /* 0x000fe200078e33ff */
[----:B------:R-:W-:-:S03]  /*0570*/  IMAD.HI.U32 R7, R3, R7, R2 ;  /* 0x0000000703077227 */ /* 0x000fc600078e0002 */
[----:B------:R-:W-:Y:S01]  /*0580*/  SHF.L.U32 R17, R0, 0x8, RZ ;  /* 0x0000000800117819 */ /* 0x000fe200000006ff */
[----:B------:R-:W-:-:S03]  /*0590*/  IMAD.MOV R3, RZ, RZ, -R0 ;  /* 0x000000ffff037224 */ /* 0x000fc600078e0a00 */
[----:B------:R-:W-:Y:S01]  /*05a0*/  IABS R24, R17 ;  /* 0x0000001100187213 */ /* 0x000fe20000000000 */
[----:B------:R-:W-:Y:S01]  /*05b0*/  IMAD R3, R12, R3, R11 ;  /* 0x000000030c037224 */ /* 0x000fe200078e020b */
[C---:B------:R-:W-:Y:S01]  /*05c0*/  IADD3 R15, R17.reuse, 0xff, RZ ;  /* 0x000000ff110f7810 */ /* 0x040fe20007ffe0ff */
[----:B------:R-:W-:Y:S01]  /*05d0*/  STL [R1+0x47c], R17 ;  /* 0x00047c1101007387 */ /* 0x000fe20000100800 */
[C---:B------:R-:W-:Y:S01]  /*05e0*/  IADD3 R13, R17.reuse, 0x2, RZ ;  /* 0x00000002110d7810 */ /* 0x040fe20007ffe0ff */
[----:B------:R-:W-:Y:S01]  /*05f0*/  IMAD.HI.U32 R0, R22, R24, RZ ;  /* 0x0000001816007227 */ /* 0x000fe200078e00ff */
[C---:B------:R-:W-:Y:S01]  /*0600*/  IADD3 R19, R17.reuse, 0x3, RZ ;  /* 0x0000000311137810 */ /* 0x040fe20007ffe0ff */
[----:B------:R1:W-:Y:S01]  /*0610*/  STL [R1+0x1cd4], R15 ;  /* 0x001cd40f01007387 */ /* 0x0003e20000100800 */
[C---:B------:R-:W-:Y:S01]  /*0620*/  IADD3 R14, R17.reuse, 0x1, RZ ;  /* 0x00000001110e7810 */ /* 0x040fe20007ffe0ff */
[----:B------:R-:W-:Y:S01]  /*0630*/  IMAD.MOV R0, RZ, RZ, -R0 ;  /* 0x000000ffff007224 */ /* 0x000fe200078e0a00 */
[----:B------:R-:W-:Y:S01]  /*0640*/  IABS R25, R15 ;  /* 0x0000000f00197213 */ /* 0x000fe20000000000 */
[----:B------:R-:W-:Y:S01]  /*0650*/  IMAD.IADD R3, R8, 0x1, R3 ;  /* 0x0000000108037824 */ /* 0x000fe200078e0203 */
[----:B------:R-:W-:Y:S01]  /*0660*/  IABS R10, R13 ;  /* 0x0000000d000a7213 */ /* 0x000fe20000000000 */
[----:B------:R2:W-:Y:S01]  /*0670*/  STL [R1+0x1908], R14 ;  /* 0x0019080e01007387 */ /* 0x0005e20000100800 */
[----:B------:R-:W-:Y:S01]  /*0680*/  IABS R11, R19 ;  /* 0x00000013000b7213 */ /* 0x000fe20000000000 */
[C---:B------:R-:W-:Y:S01]  /*0690*/  IMAD.HI.U32 R5, R22.reuse, R25, RZ ;  /* 0x0000001916057227 */ /* 0x040fe200078e00ff */
[C---:B------:R-:W-:Y:S01]  /*06a0*/  IADD3 R9, R17.reuse, 0x7, RZ ;  /* 0x0000000711097810 */ /* 0x040fe20007ffe0ff */
[----:B------:R3:W-:Y:S01]  /*06b0*/  STL [R1+0x1910], R13 ;  /* 0x0019100d01007387 */ /* 0x0007e20000100800 */
[----:B-1----:R-:W-:Y:S01]  /*06c0*/  IABS R15, R14 ;  /* 0x0000000e000f7213 */ /* 0x002fe20000000000 */
[C---:B------:R-:W-:Y:S01]  /*06d0*/  IMAD.HI.U32 R4, R22.reuse, R10, RZ ;  /* 0x0000000a16047227 */ /* 0x040fe200078e00ff */
[C---:B------:R-:W-:Y:S01]  /*06e0*/  IADD3 R20, R17.reuse, 0x8, RZ ;  /* 0x0000000811147810 */ /* 0x040fe20007ffe0ff */
[----:B------:R1:W-:Y:S01]  /*06f0*/  STL [R1+0x1914], R19 ;  /* 0x0019141301007387 */ /* 0x0003e20000100800 */
[----:B------:R-:W-:Y:S01]  /*0700*/  IADD3 R18, R17, 0x6, RZ ;  /* 0x0000000611127810 */ /* 0x000fe20007ffe0ff */
[----:B------:R-:W-:Y:S01]  /*0710*/  IMAD R24, R23, R0, R24 ;  /* 0x0000000017187224 */ /* 0x000fe200078e0218 */
[----:B--2---:R-:W-:Y:S01]  /*0720*/  IADD3 R14, R17, 0x4, RZ ;  /* 0x00000004110e7810 */ /* 0x004fe20007ffe0ff */
[----:B------:R-:W-:Y:S01]  /*0730*/  IMAD.HI.U32 R0, R22, R11, RZ ;  /* 0x0000000b16007227 */ /* 0x000fe200078e00ff */
[----:B------:R-:W-:-:S02]  /*0740*/  IABS R252, R9 ;  /* 0x0000000900fc7213 */ /* 0x000fc40000000000 */
[C---:B---3--:R-:W-:Y:S01]  /*0750*/  IADD3 R13, R17.reuse, 0x5, RZ ;  /* 0x00000005110d7810 */ /* 0x048fe20007ffe0ff */
[----:B------:R-:W-:Y:S01]  /*0760*/  IMAD.MOV R6, RZ, RZ, -R5 ;  /* 0x000000ffff067224 */ /* 0x000fe200078e0a05 */
[----:B------:R2:W-:Y:S01]  /*0770*/  STL [R1+0x1918], R14 ;  /* 0x0019180e01007387 */ /* 0x0005e20000100800 */
[----:B------:R-:W-:Y:S01]  /*0780*/  IADD3 R4, -R4, RZ, RZ ;  /* 0x000000ff04047210 */ /* 0x000fe20007ffe1ff */
[----:B------:R-:W-:Y:S01]  /*0790*/  IMAD.MOV R0, RZ, RZ, -R0 ;  /* 0x000000ffff007224 */ /* 0x000fe200078e0a00 */
[----:B------:R-:W-:Y:S01]  /*07a0*/  IABS R26, R20 ;  /* 0x00000014001a7213 */ /* 0x000fe20000000000 */
[----:B------:R3:W-:Y:S01]  /*07b0*/  STL [R1+0x1920], R13 ;  /* 0x0019200d01007387 */ /* 0x0007e20000100800 */
[----:B------:R-:W-:Y:S01]  /*07c0*/  IABS R12, R18 ;  /* 0x00000012000c7213 */ /* 0x000fe20000000000 */
[C---:B------:R-:W-:Y:S01]  /*07d0*/  IMAD.HI.U32 R2, R22.reuse, R15, RZ ;  /* 0x0000000f16027227 */ /* 0x040fe200078e00ff */
[C---:B-1----:R-:W-:Y:S01]  /*07e0*/  IADD3 R19, R17.reuse, 0x9, RZ ;  /* 0x0000000911137810 */ /* 0x042fe20007ffe0ff */
[----:B------:R1:W-:Y:S01]  /*07f0*/  STL [R1+0x1924], R18 ;  /* 0x0019241201007387 */ /* 0x0003e20000100800 */
[----:B------:R-:W-:Y:S01]  /*0800*/  IADD3 R21, R17, 0xd, RZ ;  /* 0x0000000d11157810 */ /* 0x000fe20007ffe0ff */
[----:B------:R-:W-:Y:S01]  /*0810*/  IMAD R25, R23, R6, R25 ;  /* 0x0000000617197224 */ /* 0x000fe200078e0219 */
[----:B--2---:R-:W-:Y:S01]  /*0820*/  IABS R14, R14 ;  /* 0x0000000e000e7213 */ /* 0x004fe20000000000 */
[----:B------:R-:W-:Y:S01]  /*0830*/  IMAD.HI.U32 R6, R22, R252, RZ ;  /* 0x000000fc16067227 */ /* 0x000fe200078e00ff */
[----:B------:R2:W-:Y:S01]  /*0840*/  STL [R1+0x1928], R9 ;  /* 0x0019280901007387 */ /* 0x0005e20000100800 */
[----:B---3--:R-:W-:-:S02]  /*0850*/  IABS R13, R13 ;  /* 0x0000000d000d7213 */ /* 0x008fc40000000000 */
[----:B------:R-:W-:Y:S01]  /*0860*/  IMAD R11, R23, R0, R11 ;  /* 0x00000000170b7224 */ /* 0x000fe200078e020b */
[----:B------:R-:W-:Y:S01]  /*0870*/  IADD3 R8, R17, 0xc, RZ ;  /* 0x0000000c11087810 */ /* 0x000fe20007ffe0ff */
[----:B------:R-:W-:Y:S01]  /*0880*/  IMAD R10, R23, R4, R10 ;  /* 0x00000004170a7224 */ /* 0x000fe200078e020a */
[C---:B-1----:R-:W-:Y:S01]  /*0890*/  IADD3 R18, R17.reuse, 0xa, RZ ;  /* 0x0000000a11127810 */ /* 0x042fe20007ffe0ff */
[----:B------:R-:W-:Y:S01]  /*08a0*/  IMAD.HI.U32 R0, R22, R26, RZ ;  /* 0x0000001a16007227 */ /* 0x000fe200078e00ff */
[----:B------:R-:W-:Y:S01]  /*08b0*/  IADD3 R6, -R6, RZ, RZ ;  /* 0x000000ff06067210 */ /* 0x000fe20007ffe1ff */
[----:B------:R1:W-:Y:S01]  /*08c0*/  STL [R1+0x192c], R20 ;  /* 0x00192c1401007387 */ /* 0x0003e20000100800 */
[----:B--2---:R-:W-:Y:S01]  /*08d0*/  IADD3 R9, R17, 0xb, RZ ;  /* 0x0000000b11097810 */ /* 0x004fe20007ffe0ff */
[----:B------:R-:W-:Y:S01]  /*08e0*/  IMAD.MOV R2, RZ, RZ, -R2 ;  /* 0x000000ffff027224 */ /* 0x000fe200078e0a02 */
[----:B------:R-:W-:Y:S01]  /*08f0*/  IABS R31, R21 ;  /* 0x00000015001f7213 */ /* 0x000fe20000000000 */
[----:B------:R-:W-:Y:S01]  /*0900*/  IMAD.HI.U32 R4, R22, R13, RZ ;  /* 0x0000000d16047227 */ /* 0x000fe200078e00ff */
[----:B------:R2:W-:Y:S01]  /*0910*/  STL [R1+0x1938], R19 ;  /* 0x0019381301007387 */ /* 0x0005e20000100800 */
[----:B------:R-:W-:-:S02]  /*0920*/  IABS R28, R18 ;  /* 0x00000012001c7213 */ /* 0x000fc40000000000 */
[C---:B------:R-:W-:Y:S01]  /*0930*/  IMAD.HI.U32 R5, R22.reuse, R12, RZ ;  /* 0x0000000c16057227 */ /* 0x040fe200078e00ff */
[----:B------:R-:W-:Y:S01]  /*0940*/  IABS R29, R9 ;  /* 0x00000009001d7213 */ /* 0x000fe20000000000 */
[----:B------:R3:W-:Y:S01]  /*0950*/  STL [R1+0x1940], R18 ;  /* 0x0019401201007387 */ /* 0x0007e20000100800 */
[----:B------:R-:W-:Y:S01]  /*0960*/  IABS R30, R8 ;  /* 0x00000008001e7213 */ /* 0x000fe20000000000 */
[----:B------:R-:W-:Y:S01]  /*0970*/  IMAD.MOV R0, RZ, RZ, -R0 ;  /* 0x000000ffff007224 */ /* 0x000fe200078e0a00 */
[----:B-1----:R-:W-:Y:S01]  /*0980*/  IADD3 R20, R17, 0xe, RZ ;  /* 0x0000000e11147810 */ /* 0x002fe20007ffe0ff */
[----:B------:R-:W-:Y:S01]  /*0990*/  IMAD R15, R23, R2, R15 ;  /* 0x00000002170f7224 */ /* 0x000fe200078e020f */
[----:B------:R1:W-:Y:S01]  /*09a0*/  STL [R1+0x1944], R9 ;  /* 0x0019440901007387 */ /* 0x0003e20000100800 */
[----:B------:R-:W-:Y:S01]  /*09b0*/  IMAD.MOV R4, RZ, RZ, -R4 ;  /* 0x000000ffff047224 */ /* 0x000fe200078e0a04 */
[----:B------:R-:W-:Y:S01]  /*09c0*/  IABS R27, R19 ;  /* 0x00000013001b7213 */ /* 0x000fe20000000000 */
[----:B------:R-:W-:Y:S01]  /*09d0*/  IMAD.MOV R5, RZ, RZ, -R5 ;  /* 0x000000ffff057224 */ /* 0x000fe200078e0a05 */
[----:B------:R-:W-:Y:S01]  /*09e0*/  STL [R1+0x194c], R8 ;  /* 0x00194c0801007387 */ /* 0x000fe20000100800 */
[----:B------:R-:W-:Y:S01]  /*09f0*/  IMAD.HI.U32 R2, R22, R14, RZ ;  /* 0x0000000e16027227 */ /* 0x000fe200078e00ff */
[----:B--2---:R-:W-:-:S02]  /*0a00*/  IADD3 R19, R17, 0xf, RZ ;  /* 0x0000000f11137810 */ /* 0x004fc40007ffe0ff */
[----:B------:R-:W-:Y:S01]  /*0a10*/  STL [R1+0x1950], R21 ;  /* 0x0019501501007387 */ /* 0x000fe20000100800 */
[----:B------:R-:W-:Y:S01]  /*0a20*/  IMAD R26, R23, R0, R26 ;  /* 0x00000000171a7224 */ /* 0x000fe200078e021a */
[----:B---3--:R-:W-:Y:S01]  /*0a30*/  IADD3 R18, R17, 0x10, RZ ;  /* 0x0000001011127810 */ /* 0x008fe20007ffe0ff */
[----:B------:R-:W-:Y:S01]  /*0a40*/  IMAD R13, R23, R4, R13 ;  /* 0x00000004170d7224 */ /* 0x000fe200078e020d */
[----:B-1----:R-:W-:Y:S01]  /*0a50*/  IADD3 R9, R17, 0x11, RZ ;  /* 0x0000001111097810 */ /* 0x002fe20007ffe0ff */
[C---:B------:R-:W-:Y:S01]  /*0a60*/  IMAD R12, R23.reuse, R5, R12 ;  /* 0x00000005170c7224 */ /* 0x040fe200078e020c */
[----:B------:R1:W-:Y:S01]  /*0a70*/  STL [R1+0x1958], R20 ;  /* 0x0019581401007387 */ /* 0x0003e20000100800 */
[----:B------:R-:W-:Y:S01]  /*0a80*/  IMAD R252, R23, R6, R252 ;  /* 0x0000000617fc7224 */ /* 0x000fe200078e02fc */
[----:B------:R-:W-:Y:S01]  /*0a90*/  IABS R32, R20 ;  /* 0x0000001400207213 */ /* 0x000fe20000000000 */
[C---:B------:R-:W-:Y:S01]  /*0aa0*/  IMAD.HI.U32 R0, R22.reuse, R31, RZ ;  /* 0x0000001f16007227 */ /* 0x040fe200078e00ff */
[----:B------:R-:W-:Y:S01]  /*0ab0*/  IABS R33, R19 ;  /* 0x0000001300217213 */ /* 0x000fe20000000000 */
[----:B------:R2:W-:Y:S01]  /*0ac0*/  STL [R1+0x1960], R19 ;  /* 0x0019601301007387 */ /* 0x0005e20000100800 */
[----:B------:R-:W-:Y:S01]  /*0ad0*/  IABS R34, R18 ;  /* 0x0000001200227213 */ /* 0x000fe20000000000 */
[----:B------:R-:W-:Y:S01]  /*0ae0*/  IMAD.MOV R2, RZ, RZ, -R2 ;  /* 0x000000ffff027224 */ /* 0x000fe200078e0a02 */
[----:B------:R-:W-:Y:S01]  /*0af0*/  IABS R35, R9 ;  /* 0x0000000900237213 */ /* 0x000fe20000000000 */
[----:B------:R-:W-:Y:S01]  /*0b00*/  IMAD.HI.U32 R4, R22, R28, RZ ;  /* 0x0000001c16047227 */ /* 0x000fe200078e00ff */
[C---:B-1----:R-:W-:Y:S01]  /*0b10*/  IADD3 R20, R17.reuse, 0x12, RZ ;  /* 0x0000001211147810 */ /* 0x042fe20007ffe0ff */
[----:B------:R1:W-:Y:S01]  /*0b20*/  STL [R1+0x1968], R18 ;  /* 0x0019681201007387 */ /* 0x0003e20000100800 */
[----:B------:R-:W-:Y:S01]  /*0b30*/  IADD3 R0, -R0, RZ, RZ ;  /* 0x000000ff00007210 */ /* 0x000fe20007ffe1ff */
[C---:B------:R-:W-:Y:S01]  /*0b40*/  IMAD.HI.U32 R5, R22.reuse, R29, RZ ;  /* 0x0000001d16057227 */ /* 0x040fe200078e00ff */
[----:B------:R-:W-:Y:S01]  /*0b50*/  IABS R36, R20 ;  /* 0x0000001400247213 */ /* 0x000fe20000000000 */
[----:B------:R3:W-:Y:S01]  /*0b60*/  STL [R1+0x196c], R9 ;  /* 0x00196c0901007387 */ /* 0x0007e20000100800 */
[C---:B--2---:R-:W-:Y:S01]  /*0b70*/  IADD3 R19, R17.reuse, 0x13, RZ ;  /* 0x0000001311137810 */ /* 0x044fe20007ffe0ff */
[C---:B------:R-:W-:Y:S01]  /*0b80*/  IMAD.HI.U32 R6, R22.reuse, R30, RZ ;  /* 0x0000001e16067227 */ /* 0x040fe200078e00ff */
[----:B------:R-:W-:Y:S01]  /*0b90*/  IADD3 R21, R17, 0x17, RZ ;  /* 0x0000001711157810 */ /* 0x000fe20007ffe0ff */
[----:B------:R2:W-:Y:S01]  /*0ba0*/  STL [R1+0x1970], R20 ;  /* 0x0019701401007387 */ /* 0x0005e20000100800 */
[----:B------:R-:W-:Y:S01]  /*0bb0*/  IABS R37, R19 ;  /* 0x0000001300257213 */ /* 0x000fe20000000000 */
[----:B------:R-:W-:Y:S01]  /*0bc0*/  IMAD R14, R23, R2, R14 ;  /* 0x00000002170e7224 */ /* 0x000fe200078e020e */
[C---:B-1----:R-:W-:Y:S01]  /*0bd0*/  IADD3 R18, R17.reuse, 0x14, RZ ;  /* 0x0000001411127810 */ /* 0x042fe20007ffe0ff */
[----:B------:R-:W-:Y:S01]  /*0be0*/  IMAD.MOV R4, RZ, RZ, -R4 ;  /* 0x000000ffff047224 */ /* 0x000fe200078e0a04 */
[----:B------:R1:W-:Y:S01]  /*0bf0*/  STL [R1+0x197c], R19 ;  /* 0x00197c1301007387 */ /* 0x0003e20000100800 */
[----:B------:R-:W-:Y:S01]  /*0c00*/  IMAD.MOV R8, RZ, RZ, -R5 ;  /* 0x000000ffff087224 */ /* 0x000fe200078e0a05 */
[C---:B---3--:R-:W-:Y:S01]  /*0c10*/  IADD3 R9, R17.reuse, 0x15, RZ ;  /* 0x0000001511097810 */ /* 0x048fe20007ffe0ff */
[----:B------:R-:W-:Y:S01]  /*0c20*/  IMAD.MOV R6, RZ, RZ, -R6 ;  /* 0x000000ffff067224 */ /* 0x000fe200078e0a06 */
[----:B------:R-:W-:Y:S01]  /*0c30*/  IABS R38, R18 ;  /* 0x0000001200267213 */ /* 0x000fe20000000000 */
[C---:B------:R-:W-:Y:S01]  /*0c40*/  IMAD.HI.U32 R2, R22.reuse, R27, RZ ;  /* 0x0000001b16027227 */ /* 0x040fe200078e00ff */
[----:B------:R-:W-:Y:S01]  /*0c50*/  IABS R39, R9 ;  /* 0x0000000900277213 */ /* 0x000fe20000000000 */
[----:B------:R3:W-:Y:S01]  /*0c60*/  STL [R1+0x1980], R18 ;  /* 0x0019801201007387 */ /* 0x0007e20000100800 */
[----:B--2---:R-:W-:Y:S01]  /*0c70*/  IADD3 R20, R17, 0x18, RZ ;  /* 0x0000001811147810 */ /* 0x004fe20007ffe0ff */
[C---:B------:R-:W-:Y:S01]  /*0c80*/  IMAD R28, R23.reuse, R4, R28 ;  /* 0x00000004171c7224 */ /* 0x040fe200078e021c */
[----:B------:R-:W-:Y:S01]  /*0c90*/  IABS R41, R21 ;  /* 0x0000001500297213 */ /* 0x000fe20000000000 */
[----:B------:R-:W-:Y:S01]  /*0ca0*/  IMAD R29, R23, R8, R29 ;  /* 0x00000008171d7224 */ /* 0x000fe200078e021d */
[----:B------:R-:W-:Y:S01]  /*0cb0*/  IADD3 R8, R17, 0x16, RZ ;  /* 0x0000001611087810 */ /* 0x000fe20007ffe0ff */
[----:B------:R-:W-:Y:S01]  /*0cc0*/  IMAD R30, R23, R6, R30 ;  /* 0x00000006171e7224 */ /* 0x000fe200078e021e */
[----:B------:R2:W-:Y:S01]  /*0cd0*/  STL [R1+0x1988], R9 ;  /* 0x0019880901007387 */ /* 0x0005e20000100800 */
[----:B------:R-:W-:Y:S01]  /*0ce0*/  IMAD.MOV R2, RZ, RZ, -R2 ;  /* 0x000000ffff027224 */ /* 0x000fe200078e0a02 */
[----:B------:R-:W-:Y:S01]  /*0cf0*/  IABS R40, R8 ;  /* 0x0000000800287213 */ /* 0x000fe20000000000 */
[----:B------:R-:W-:Y:S01]  /*0d00*/  IMAD.HI.U32 R4, R22, R33, RZ ;  /* 0x0000002116047227 */ /* 0x000fe200078e00ff */
[----:B------:R-:W-:Y:S01]  /*0d10*/  STL [R1+0x1990], R8 ;  /* 0x0019900801007387 */ /* 0x000fe20000100800 */
[----:B-1----:R-:W-:-:S02]  /*0d20*/  IADD3 R19, R17, 0x19, RZ ;  /* 0x0000001911137810 */ /* 0x002fc40007ffe0ff */
[C---:B------:R-:W-:Y:S01]  /*0d30*/  IMAD.HI.U32 R5, R22.reuse, R34, RZ ;  /* 0x0000002216057227 */ /* 0x040fe200078e00ff */
[----:B------:R1:W-:Y:S01]  /*0d40*/  STL [R1+0x199c], R21 ;  /* 0x00199c1501007387 */ /* 0x0003e20000100800 */
[C---:B---3--:R-:W-:Y:S02]  /*0d50*/  IADD3 R18, R17.reuse, 0x1a, RZ ;  /* 0x0000001a11127810 */ /* 0x048fe40007ffe0ff */
[C---:B------:R-:W-:Y:S01]  /*0d60*/  IMAD.HI.U32 R6, R22.reuse, R35, RZ ;  /* 0x0000002316067227 */ /* 0x040fe200078e00ff */
[----:B--2---:R-:W-:Y:S01]  /*0d70*/  IADD3 R9, R17, 0x1b, RZ ;  /* 0x0000001b11097810 */ /* 0x004fe20007ffe0ff */
[----:B------:R2:W-:Y:S01]  /*0d80*/  STL [R1+0x19a0], R20 ;  /* 0x0019a01401007387 */ /* 0x0005e20000100800 */
[----:B------:R-:W-:Y:S01]  /*0d90*/  IABS R42, R20 ;  /* 0x00000014002a7213 */ /* 0x000fe20000000000 */
[C---:B------:R-:W-:Y:S01]  /*0da0*/  IMAD R31, R23.reuse, R0, R31 ;  /* 0x00000000171f7224 */ /* 0x040fe200078e021f */
[----:B------:R-:W-:Y:S01]  /*0db0*/  IABS R43, R19 ;  /* 0x00000013002b7213 */ /* 0x000fe20000000000 */
[C---:B------:R-:W-:Y:S01]  /*0dc0*/  IMAD.HI.U32 R0, R22.reuse, R36, RZ ;  /* 0x0000002416007227 */ /* 0x040fe200078e00ff */
[----:B------:R-:W-:Y:S01]  /*0dd0*/  IABS R44, R18 ;  /* 0x00000012002c7213 */ /* 0x000fe20000000000 */
[----:B------:R3:W-:Y:S01]  /*0de0*/  STL [R1+0x19a8], R19 ;  /* 0x0019a81301007387 */ /* 0x0007e20000100800 */
[----:B------:R-:W-:Y:S01]  /*0df0*/  IABS R45, R9 ;  /* 0x00000009002d7213 */ /* 0x000fe20000000000 */
[----:B------:R-:W-:Y:S01]  /*0e00*/  IMAD R27, R23, R2, R27 ;  /* 0x00000002171b7224 */ /* 0x000fe200078e021b */
[C---:B-1----:R-:W-:Y:S01]  /*0e10*/  IADD3 R21, R17.reuse, 0x21, RZ ;  /* 0x0000002111157810 */ /* 0x042fe20007ffe0ff */
[----:B------:R-:W-:Y:S01]  /*0e20*/  IMAD.MOV R4, RZ, RZ, -R4 ;  /* 0x000000ffff047224 */ /* 0x000fe200078e0a04 */
[C---:B--2---:R-:W-:Y:S01]  /*0e30*/  IADD3 R20, R17.reuse, 0x1c, RZ ;  /* 0x0000001c11147810 */ /* 0x044fe20007ffe0ff */
[----:B------:R-:W-:Y:S01]  /*0e40*/  IMAD.MOV R5, RZ, RZ, -R5 ;  /* 0x000000ffff057224 */ /* 0x000fe200078e0a05 */
[----:B------:R1:W-:Y:S01]  /*0e50*/  STL [R1+0x19ac], R18 ;  /* 0x0019ac1201007387 */ /* 0x0003e20000100800 */
[----:B------:R-:W-:Y:S01]  /*0e60*/  IMAD.MOV R6, RZ, RZ, -R6 ;  /* 0x000000ffff067224 */ /* 0x000fe200078e0a06 */
[----:B------:R-:W-:Y:S01]  /*0e70*/  IABS R46, R20 ;  /* 0x00000014002e7213 */ /* 0x000fe20000000000 */
[----:B------:R-:W-:Y:S01]  /*0e80*/  IMAD.HI.U32 R2, R22, R32, RZ ;  /* 0x0000002016027227 */ /* 0x000fe200078e00ff */
[----:B------:R2:W-:Y:S01]  /*0e90*/  STL [R1+0x19b0], R9 ;  /* 0x0019b00901007387 */ /* 0x0005e20000100800 */
[----:B---3--:R-:W-:-:S02]  /*0ea0*/  IADD3 R19, R17, 0x1d, RZ ;  /* 0x0000001d11137810 */ /* 0x008fc40007ffe0ff */
[----:B------:R-:W-:Y:S01]  /*0eb0*/  IMAD.MOV R0, RZ, RZ, -R0 ;  /* 0x000000ffff007224 */ /* 0x000fe200078e0a00 */
[----:B------:R3:W-:Y:S01]  /*0ec0*/  STL [R1+0x19c0], R20 ;  /* 0x0019c01401007387 */ /* 0x0007e20000100800 */
[----:B------:R-:W-:Y:S01]  /*0ed0*/  IMAD R33, R23, R4, R33 ;  /* 0x0000000417217224 */ /* 0x000fe200078e0221 */
[----:B-1----:R-:W-:Y:S01]  /*0ee0*/  IADD3 R18, R17, 0x1e, RZ ;  /* 0x0000001e11127810 */ /* 0x002fe20007ffe0ff */
[C---:B------:R-:W-:Y:S01]  /*0ef0*/  IMAD R34, R23.reuse, R5, R34 ;  /* 0x0000000517227224 */ /* 0x040fe200078e0222 */
[----:B------:R1:W-:Y:S01]  /*0f00*/  STL [R1+0x19c8], R19 ;  /* 0x0019c81301007387 */ /* 0x0003e20000100800 */
[----:B------:R-:W-:Y:S01]  /*0f10*/  IMAD R35, R23, R6, R35 ;  /* 0x0000000617237224 */ /* 0x000fe200078e0223 */
[----:B--2---:R-:W-:Y:S01]  /*0f20*/  IADD3 R9, R17, 0x1f, RZ ;  /* 0x0000001f11097810 */ /* 0x004fe20007ffe0ff */
[----:B------:R-:W-:Y:S01]  /*0f30*/  IMAD.MOV R2, RZ, RZ, -R2 ;  /* 0x000000ffff027224 */ /* 0x000fe200078e0a02 */
[----:B------:R2:W-:Y:S01]  /*0f40*/  STL [R1+0x19cc], R18 ;  /* 0x0019cc1201007387 */ /* 0x0005e20000100800 */
[----:B------:R-:W-:Y:S01]  /*0f50*/  IMAD.HI.U32 R4, R22, R38, RZ ;  /* 0x0000002616047227 */ /* 0x000fe200078e00ff */
[----:B------:R-:W-:-:S02]  /*0f60*/  IABS R49, R9 ;  /* 0x0000000900317213 */ /* 0x000fc40000000000 */
[----:B---3--:R-:W-:Y:S01]  /*0f70*/  IADD3 R20, R17, 0x22, RZ ;  /* 0x0000002211147810 */ /* 0x008fe20007ffe0ff */
[C---:B------:R-:W-:Y:S01]  /*0f80*/  IMAD.HI.U32 R5, R22.reuse, R39, RZ ;  /* 0x0000002716057227 */ /* 0x040fe200078e00ff */
[----:B------:R-:W-:Y:S01]  /*0f90*/  IABS R51, R21 ;  /* 0x0000001500337213 */ /* 0x000fe20000000000 */
[----:B------:R3:W-:Y:S01]  /*0fa0*/  STL [R1+0x19d0], R9 ;  /* 0x0019d00901007387 */ /* 0x0007e20000100800 */
[----:B------:R-:W-:Y:S01]  /*0fb0*/  IABS R48, R18 ;  /* 0x0000001200307213 */ /* 0x000fe20000000000 */
[C---:B------:R-:W-:Y:S01]  /*0fc0*/  IMAD.HI.U32 R6, R22.reuse, R40, RZ ;  /* 0x0000002816067227 */ /* 0x040fe200078e00ff */
[----:B------:R-:W-:Y:S02]  /*0fd0*/  IABS R52, R20 ;  /* 0x0000001400347213 */ /* 0x000fe40000000000 */
[----:B------:R-:W-:Y:S01]  /*0fe0*/  IABS R47, R19 ;  /* 0x00000013002f7213 */ /* 0x000fe20000000000 */
[----:B------:R-:W-:Y:S01]  /*0ff0*/  IMAD R36, R23, R0, R36 ;  /* 0x0000000017247224 */ /* 0x000fe200078e0224 */
[C---:B-1----:R-:W-:Y:S01]  /*1000*/  IADD3 R19, R17.reuse, 0x23, RZ ;  /* 0x0000002311137810 */ /* 0x042fe20007ffe0ff */
[----:B------:R-:W-:Y:S01]  /*1010*/  IMAD.HI.U32 R0, R22, R41, RZ ;  /* 0x0000002916007227 */ /* 0x000fe200078e00ff */
[----:B--2---:R-:W-:-:S02]  /*1020*/  IADD3 R18, R17, 0x24, RZ ;  /* 0x0000002411127810 */ /* 0x004fc40007ffe0ff */
[----:B---3--:R-:W-:Y:S01]  /*1030*/  IADD3 R9, R17, 0x25, RZ ;  /* 0x0000002511097810 */ /* 0x008fe20007ffe0ff */
[----:B------:R-:W-:Y:S01]  /*1040*/  IMAD R32, R23, R2, R32 ;  /* 0x0000000217207224 */ /* 0x000fe200078e0220 */
[----:B------:R-:W-:Y:S01]  /*1050*/  IABS R53, R19 ;  /* 0x0000001300357213 */ /* 0x000fe20000000000 */
[----:B------:R-:W-:Y:S01]  /*1060*/  IMAD.MOV R4, RZ, RZ, -R4 ;  /* 0x000000ffff047224 */ /* 0x000fe200078e0a04 */
[----:B------:R-:W-:Y:S01]  /*1070*/  IABS R55, R9 ;  /* 0x0000000900377213 */ /* 0x000fe20000000000 */
[----:B------:R-:W-:Y:S01]  /*1080*/  IMAD.MOV R8, RZ, RZ, -R5 ;  /* 0x000000ffff087224 */ /* 0x000fe200078e0a05 */
[----:B------:R-:W-:Y:S01]  /*1090*/  IABS R54, R18 ;  /* 0x0000001200367213 */ /* 0x000fe20000000000 */
[----:B------:R-:W-:Y:S01]  /*10a0*/  IMAD.MOV R6, RZ, RZ, -R6 ;  /* 0x000000ffff067224 */ /* 0x000fe200078e0a06 */
[C---:B------:R-:W-:Y:S01]  /*10b0*/  IADD3 R206, R17.reuse, 0xbc, RZ ;  /* 0x000000bc11ce7810 */ /* 0x040fe20007ffe0ff */
[----:B------:R-:W-:Y:S01]  /*10c0*/  IMAD.HI.U32 R2, R22, R37, RZ ;  /* 0x0000002516027227 */ /* 0x000fe200078e00ff */
[----:B------:R-:W-:-:S02]  /*10d0*/  IADD3 R211, R17, 0xc1, RZ ;  /* 0x000000c111d37810 */ /* 0x000fc40007ffe0ff */
[----:B------:R-:W-:Y:S01]  /*10e0*/  IADD3 R216, R17, 0xc6, RZ ;  /* 0x000000c611d87810 */ /* 0x000fe20007ffe0ff */
[----:B------:R-:W-:Y:S01]  /*10f0*/  IMAD.MOV R0, RZ, RZ, -R0 ;  /* 0x000000ffff007224 */ /* 0x000fe200078e0a00 */
[----:B------:R-:W-:Y:S01]  /*1100*/  IADD3 R2, -R2, RZ, RZ ;  /* 0x000000ff02027210 */ /* 0x000fe20007ffe1ff */
[----:B------:R-:W-:Y:S01]  /*1110*/  IMAD R38, R23, R4, R38 ;  /* 0x0000000417267224 */ /* 0x000fe200078e0226 */
[----:B------:R-:W-:Y:S01]  /*1120*/  IADD3 R221, R17, 0xcb, RZ ;  /* 0x000000cb11dd7810 */ /* 0x000fe20007ffe0ff */
[----:B------:R-:W-:Y:S01]  /*1130*/  IMAD R39, R23, R8, R39 ;  /* 0x0000000817277224 */ /* 0x000fe200078e0227 */
[----:B------:R-:W-:Y:S01]  /*1140*/  IADD3 R8, R17, 0x20, RZ ;  /* 0x0000002011087810 */ /* 0x000fe20007ffe0ff */
[----:B------:R-:W-:Y:S01]  /*1150*/  IMAD R40, R23, R6, R40 ;  /* 0x0000000617287224 */ /* 0x000fe200078e0228 */
[----:B------:R-:W-:Y:S01]  /*1160*/  IADD3 R226, R17, 0xd0, RZ ;  /* 0x000000d011e27810 */ /* 0x000fe20007ffe0ff */
[C---:B------:R-:W-:Y:S01]  /*1170*/  IMAD.HI.U32 R4, R22.reuse, R43, RZ ;  /* 0x0000002b16047227 */ /* 0x040fe200078e00ff */
[----:B------:R-:W-:Y:S01]  /*1180*/  IABS R50, R8 ;  /* 0x0000000800327213 */ /* 0x000fe20000000000 */
[----:B------:R-:W-:Y:S02]  /*1190*/  STL [R1+0x19d4], R8 ;  /* 0x0019d40801007387 */ /* 0x000fe40000100800 */
[----:B------:R-:W-:Y:S01]  /*11a0*/  IMAD.HI.U32 R5, R22, R44, RZ ;  /* 0x0000002c16057227 */ /* 0x000fe200078e00ff */
[----:B------:R-:W-:Y:S01]  /*11b0*/  IADD3 R4, -R4, RZ, RZ ;  /* 0x000000ff04047210 */ /* 0x000fe20007ffe1ff */
[----:B------:R1:W-:Y:S02]  /*11c0*/  STL [R1+0x19e0], R21 ;  /* 0x0019e01501007387 */ /* 0x0003e40000100800 */
[----:B------:R-:W-:-:S02]  /*11d0*/  IMAD.HI.U32 R6, R22, R45, RZ ;  /* 0x0000002d16067227 */ /* 0x000fc400078e00ff */
[----:B------:R2:W-:Y:S02]  /*11e0*/  STL [R1+0x19e8], R20 ;  /* 0x0019e81401007387 */ /* 0x0005e40000100800 */
[----:B------:R-:W-:Y:S02]  /*11f0*/  IMAD R41, R23, R0, R41 ;  /* 0x0000000017297224 */ /* 0x000fe400078e0229 */
[C---:B------:R-:W-:Y:S01]  /*1200*/  IMAD.HI.U32 R0, R22.reuse, R46, RZ ;  /* 0x0000002e16007227 */ /* 0x040fe200078e00ff */
[----:B------:R3:W-:Y:S01]  /*1210*/  STL [R1+0x19ec], R19 ;  /* 0x0019ec1301007387 */ /* 0x0007e20000100800 */
[C---:B-1----:R-:W-:Y:S02]  /*1220*/  IADD3 R21, R17.reuse, 0x2b, RZ ;  /* 0x0000002b11157810 */ /* 0x042fe40007ffe0ff */
[----:B------:R-:W-:Y:S01]  /*1230*/  IMAD.MOV R5, RZ, RZ, -R5 ;  /* 0x000000ffff057224 */ /* 0x000fe200078e0a05 */
[----:B------:R1:W-:Y:S01]  /*1240*/  STL [R1+0x19f4], R18 ;  /* 0x0019f41201007387 */ /* 0x0003e20000100800 */
[----:B------:R-:W-:Y:S01]  /*1250*/  IMAD.MOV R6, RZ, RZ, -R6 ;  /* 0x000000ffff067224 */ /* 0x000fe200078e0a06 */
[----:B--2---:R-:W-:Y:S01]  /*1260*/  IADD3 R20, R17, 0x26, RZ ;  /* 0x0000002611147810 */ /* 0x004fe20007ffe0ff */
[----:B------:R-:W-:Y:S01]  /*1270*/  IMAD.MOV R0, RZ, RZ, -R0 ;  /* 0x000000ffff007224 */ /* 0x000fe200078e0a00 */
[----:B------:R2:W-:Y:S01]  /*1280*/  STL [R1+0x19f8], R9 ;  /* 0x0019f80901007387 */ /* 0x0005e20000100800 */
[----:B------:R-:W-:Y:S01]  /*1290*/  IMAD R37, R23, R2, R37 ;  /* 0x0000000217257224 */ /* 0x000fe200078e0225 */
[----:B------:R-:W-:Y:S01]  /*12a0*/  IABS R56, R20 ;  /* 0x0000001400387213 */ /* 0x000fe20000000000 */
[C---:B------:R-:W-:Y:S01]  /*12b0*/  IMAD.HI.U32 R2, R22.reuse, R42, RZ ;  /* 0x0000002a16027227 */ /* 0x040fe200078e00ff */
[C---:B---3--:R-:W-:Y:S01]  /*12c0*/  IADD3 R19, R17.reuse, 0x27, RZ ;  /* 0x0000002711137810 */ /* 0x048fe20007ffe0ff */
[----:B------:R3:W-:Y:S01]  /*12d0*/  STL [R1+0x1a04], R20 ;  /* 0x001a041401007387 */ /* 0x0007e20000100800 */
[----:B-1----:R-:W-:Y:S01]  /*12e0*/  IADD3 R18, R17, 0x28, RZ ;  /* 0x0000002811127810 */ /* 0x002fe20007ffe0ff */
[C---:B------:R-:W-:Y:S01]  /*12f0*/  IMAD R44, R23.reuse, R5, R44 ;  /* 0x00000005172c7224 */ /* 0x040fe200078e022c */
[----:B------:R-:W-:Y:S01]  /*1300*/  IABS R61, R21 ;  /* 0x00000015003d7213 */ /* 0x000fe20000000000 */
[----:B------:R-:W-:Y:S01]  /*1310*/  IMAD R45, R23, R6, R45 ;  /* 0x00000006172d7224 */ /* 0x000fe200078e022d */
[----:B--2---:R-:W-:Y:S01]  /*1320*/  IADD3 R9, R17, 0x29, RZ ;  /* 0x0000002911097810 */ /* 0x004fe20007ffe0ff */
[----:B------:R-:W-:Y:S01]  /*1330*/  IMAD.HI.U32 R5, R22, R49, RZ ;  /* 0x0000003116057227 */ /* 0x000fe200078e00ff */
[----:B------:R1:W-:Y:S01]  /*1340*/  STL [R1+0x1a08], R19 ;  /* 0x001a081301007387 */ /* 0x0003e20000100800 */
[----:B------:R-:W-:-:S02]  /*1350*/  IABS R58, R18 ;  /* 0x00000012003a7213 */ /* 0x000fc40000000000 */
[C---:B------:R-:W-:Y:S01]  /*1360*/  IMAD.HI.U32 R6, R22.reuse, R50, RZ ;  /* 0x0000003216067227 */ /* 0x040fe200078e00ff */
[----:B------:R-:W-:Y:S01]  /*1370*/  IADD3 R8, -R5, RZ, RZ ;  /* 0x000000ff05087210 */ /* 0x000fe20007ffe1ff */
[----:B------:R2:W-:Y:S01]  /*1380*/  STL [R1+0x1a0c], R18 ;  /* 0x001a0c1201007387 */ /* 0x0005e20000100800 */
[----:B------:R-:W-:Y:S01]  /*1390*/  IABS R59, R9 ;  /* 0x00000009003b7213 */ /* 0x000fe20000000000 */
[----:B------:R-:W-:Y:S01]  /*13a0*/  IMAD R46, R23, R0, R46 ;  /* 0x00000000172e7224 */ /* 0x000fe200078e022e */
[----:B---3--:R-:W-:Y:S01]  /*13b0*/  IADD3 R20, R17, 0x2c, RZ ;  /* 0x0000002c11147810 */ /* 0x008fe20007ffe0ff */
[----:B------:R-:W-:Y:S01]  /*13c0*/  IMAD R43, R23, R4, R43 ;  /* 0x00000004172b7224 */ /* 0x000fe200078e022b */
[----:B------:R3:W-:Y:S01]  /*13d0*/  STL [R1+0x1a10], R9 ;  /* 0x001a100901007387 */ /* 0x0007e20000100800 */
[C---:B------:R-:W-:Y:S01]  /*13e0*/  IMAD.HI.U32 R0, R22.reuse, R51, RZ ;  /* 0x0000003316007227 */ /* 0x040fe200078e00ff */
[----:B------:R-:W-:Y:S02]  /*13f0*/  IABS R57, R19 ;  /* 0x0000001300397213 */ /* 0x000fe40000000000 */
[C---:B-1----:R-:W-:Y:S01]  /*1400*/  IADD3 R19, R17.reuse, 0x2d, RZ ;  /* 0x0000002d11137810 */ /* 0x042fe20007ffe0ff */
[----:B------:R-:W-:Y:S01]  /*1410*/  IMAD.MOV R2, RZ, RZ, -R2 ;  /* 0x000000ffff027224 */ /* 0x000fe200078e0a02 */
[----:B--2---:R-:W-:Y:S01]  /*1420*/  IADD3 R18, R17, 0x2e, RZ ;  /* 0x0000002e11127810 */ /* 0x004fe20007ffe0ff */
[----:B------:R-:W-:Y:S01]  /*1430*/  IMAD.HI.U32 R4, R22, R48, RZ ;  /* 0x0000003016047227 */ /* 0x000fe200078e00ff */
[----:B------:R-:W-:-:S02]  /*1440*/  IABS R62, R20 ;  /* 0x00000014003e7213 */ /* 0x000fc40000000000 */
[----:B---3--:R-:W-:Y:S01]  /*1450*/  IADD3 R9, R17, 0x2f, RZ ;  /* 0x0000002f11097810 */ /* 0x008fe20007ffe0ff */
[----:B------:R-:W-:Y:S01]  /*1460*/  IMAD.MOV R6, RZ, RZ, -R6 ;  /* 0x000000ffff067224 */ /* 0x000fe200078e0a06 */
[----:B------:R-:W-:Y:S01]  /*1470*/  IABS R63, R19 ;  /* 0x00000013003f7213 */ /* 0x000fe20000000000 */
[----:B------:R-:W-:Y:S01]  /*1480*/  IMAD.MOV R0, RZ, RZ, -R0 ;  /* 0x000000ffff007224 */ /* 0x000fe200078e0a00 */
[----:B------:R-:W-:Y:S01]  /*1490*/  IABS R64, R18 ;  /* 0x0000001200407213 */ /* 0x000fe20000000000 */
[----:B------:R-:W-:Y:S01]  /*14a0*/  IMAD R42, R23, R2, R42 ;  /* 0x00000002172a7224 */ /* 0x000fe200078e022a */
[----:B------:R-:W-:Y:S01]  /*14b0*/  IABS R65, R9 ;  /* 0x0000000900417213 */ /* 0x000fe20000000000 */
[----:B------:R-:W-:Y:S02]  /*14c0*/  IMAD.MOV R4, RZ, RZ, -R4 ;  /* 0x000000ffff047224 */ /* 0x000fe400078e0a04 */
[----:B------:R-:W-:-:S04]  /*14d0*/  IMAD.HI.U32 R2, R22, R47, RZ ;  /* 0x0000002f16027227 */ /* 0x000fc800078e00ff */
[----:B------:R-:W-:Y:S02]  /*14e0*/  IMAD R50, R23, R6, R50 ;  /* 0x0000000617327224 */ /* 0x000fe400078e0232 */
[----:B------:R-:W-:-:S04]  /*14f0*/  IMAD.HI.U32 R6, R22, R55, RZ ;  /* 0x0000003716067227 */ /* 0x000fc800078e00ff */
[C---:B------:R-:W-:Y:S01]  /*1500*/  IMAD R51, R23.reuse, R0, R51 ;  /* 0x0000000017337224 */ /* 0x040fe200078e0233 */
[----:B------:R-:W-:Y:S01]  /*1510*/  IADD3 R6, -R6, RZ, RZ ;  /* 0x000000ff06067210 */ /* 0x000fe20007ffe1ff */
[C---:B------:R-:W-:Y:S02]  /*1520*/  IMAD R48, R23.reuse, R4, R48 ;  /* 0x0000000417307224 */ /* 0x040fe400078e0230 */
[----:B------:R-:W-:Y:S01]  /*1530*/  IMAD R49, R23, R8, R49 ;  /* 0x0000000817317224 */ /* 0x000fe200078e0231 */
[----:B------:R-:W-:Y:S01]  /*1540*/  IADD3 R8, R17, 0x2a, RZ ;  /* 0x0000002a11087810 */ /* 0x000fe20007ffe0ff */
[----:B------:R-:W-:-:S03]  /*1550*/  IMAD.HI.U32 R0, R22, R56, RZ ;  /* 0x0000003816007227 */ /* 0x000fc600078e00ff */
[----:B------:R-:W-:Y:S01]  /*1560*/  IABS R60, R8 ;  /* 0x00000008003c7213 */ /* 0x000fe20000000000 */
[----:B------:R-:W-:Y:S01]  /*1570*/  IMAD.MOV R2, RZ, RZ, -R2 ;  /* 0x000000ffff027224 */ /* 0x000fe200078e0a02 */
[----:B------:R-:W-:Y:S01]  /*1580*/  STL [R1+0x1a18], R8 ;  /* 0x001a180801007387 */ /* 0x000fe20000100800 */
[----:B------:R-:W-:-:S03]  /*1590*/  IMAD.HI.U32 R4, R22, R53, RZ ;  /* 0x0000003516047227 */ /* 0x000fc600078e00ff */
[----:B------:R1:W-:Y:S01]  /*15a0*/  STL [R1+0x1a2c], R21 ;  /* 0x001a2c1501007387 */ /* 0x0003e20000100800 */
[----:B------:R-:W-:-:S03]  /*15b0*/  IMAD.HI.U32 R5, R22, R54, RZ ;  /* 0x0000003616057227 */ /* 0x000fc600078e00ff */
[----:B------:R2:W-:Y:S01]  /*15c0*/  STL [R1+0x1a30], R20 ;  /* 0x001a301401007387 */ /* 0x0005e20000100800 */
[----:B------:R-:W-:Y:S02]  /*15d0*/  IMAD.MOV R0, RZ, RZ, -R0 ;  /* 0x000000ffff007224 */ /* 0x000fe400078e0a00 */
[----:B------:R-:W-:Y:S01]  /*15e0*/  IMAD R47, R23, R2, R47 ;  /* 0x00000002172f7224 */ /* 0x000fe200078e022f */
[----:B------:R3:W-:Y:S01]  /*15f0*/  STL [R1+0x1a34], R19 ;  /* 0x001a341301007387 */ /* 0x0007e20000100800 */
[----:B------:R-:W-:Y:S01]  /*1600*/  IMAD.MOV R4, RZ, RZ, -R4 ;  /* 0x000000ffff047224 */ /* 0x000fe200078e0a04 */
[C---:B-1----:R-:W-:Y:S01]  /*1610*/  IADD3 R21, R17.reuse, 0x35, RZ ;  /* 0x0000003511157810 */ /* 0x042fe20007ffe0ff */
[----:B------:R-:W-:Y:S01]  /*1620*/  IMAD.MOV R5, RZ, RZ, -R5 ;  /* 0x000000ffff057224 */ /* 0x000fe200078e0a05 */
[----:B------:R1:W-:Y:S01]  /*1630*/  STL [R1+0x1a38], R18 ;  /* 0x001a381201007387 */ /* 0x0003e20000100800 */
[----:B------:R-:W-:Y:S01]  /*1640*/  IMAD.HI.U32 R2, R22, R52, RZ ;  /* 0x0000003416027227 */ /* 0x000fe200078e00ff */
[----:B--2---:R-:W-:-:S02]  /*1650*/  IADD3 R20, R17, 0x30, RZ ;  /* 0x0000003011147810 */ /* 0x004fc40007ffe0ff */
[----:B------:R2:W-:Y:S01]  /*1660*/  STL [R1+0x1a3c], R9 ;  /* 0x001a3c0901007387 */ /* 0x0005e20000100800 */
[C---:B------:R-:W-:Y:S01]  /*1670*/  IMAD R56, R23.reuse, R0, R56 ;  /* 0x0000000017387224 */ /* 0x040fe200078e0238 */
[----:B------:R-:W-:Y:S01]  /*1680*/  IABS R66, R20 ;  /* 0x0000001400427213 */ /* 0x000fe20000000000 */
[----:B------:R-:W-:Y:S01]  /*1690*/  IMAD R53, R23, R4, R53 ;  /* 0x0000000417357224 */ /* 0x000fe200078e0235 */
[----:B---3--:R-:W-:Y:S01]  /*16a0*/  IADD3 R19, R17, 0x31, RZ ;  /* 0x0000003111137810 */ /* 0x008fe20007ffe0ff */
[----:B------:R-:W-:Y:S01]  /*16b0*/  IMAD R54, R23, R5, R54 ;  /* 0x0000000517367224 */ /* 0x000fe200078e0236 */
[----:B-1----:R-:W-:Y:S01]  /*16c0*/  IADD3 R18, R17, 0x32, RZ ;  /* 0x0000003211127810 */ /* 0x002fe20007ffe0ff */
[----:B------:R-:W-:Y:S01]  /*16d0*/  IMAD R55, R23, R6, R55 ;  /* 0x0000000617377224 */ /* 0x000fe200078e0237 */
[----:B------:R1:W-:Y:S01]  /*16e0*/  STL [R1+0x1a50], R20 ;  /* 0x001a501401007387 */ /* 0x0003e20000100800 */
[----:B------:R-:W-:Y:S01]  /*16f0*/  IMAD.HI.U32 R0, R22, R61, RZ ;  /* 0x0000003d16007227 */ /* 0x000fe200078e00ff */
[----:B--2---:R-:W-:-:S02]  /*1700*/  IADD3 R9, R17, 0x33, RZ ;  /* 0x0000003311097810 */ /* 0x004fc40007ffe0ff */
[----:B------:R2:W-:Y:S01]  /*1710*/  STL [R1+0x1a54], R19 ;  /* 0x001a541301007387 */ /* 0x0005e20000100800 */
[----:B------:R-:W-:Y:S01]  /*1720*/  IMAD.MOV R2, RZ, RZ, -R2 ;  /* 0x000000ffff027224 */ /* 0x000fe200078e0a02 */
[----:B------:R-:W-:Y:S01]  /*1730*/  IADD3 R0, -R0, RZ, RZ ;  /* 0x000000ff00007210 */ /* 0x000fe20007ffe1ff */
[C---:B------:R-:W-:Y:S01]  /*1740*/  IMAD.HI.U32 R4, R22.reuse, R58, RZ ;  /* 0x0000003a16047227 */ /* 0x040fe200078e00ff */
[----:B------:R-:W-:Y:S01]  /*1750*/  IABS R68, R18 ;  /* 0x0000001200447213 */ /* 0x000fe20000000000 */
[----:B------:R3:W-:Y:S01]  /*1760*/  STL [R1+0x1a5c], R18 ;  /* 0x001a5c1201007387 */ /* 0x0007e20000100800 */
[----:B------:R-:W-:Y:S01]  /*1770*/  IABS R69, R9 ;  /* 0x0000000900457213 */ /* 0x000fe20000000000 */
[C---:B------:R-:W-:Y:S01]  /*1780*/  IMAD.HI.U32 R5, R22.reuse, R59, RZ ;  /* 0x0000003b16057227 */ /* 0x040fe200078e00ff */
[----:B-1----:R-:W-:Y:S01]  /*1790*/  IADD3 R20, R17, 0x36, RZ ;  /* 0x0000003611147810 */ /* 0x002fe20007ffe0ff */
[----:B------:R1:W-:Y:S01]  /*17a0*/  STL [R1+0x1a60], R9 ;  /* 0x001a600901007387 */ /* 0x0003e20000100800 */
[----:B------:R-:W-:Y:S01]  /*17b0*/  IABS R71, R21 ;  /* 0x0000001500477213 */ /* 0x000fe20000000000 */
[----:B------:R-:W-:Y:S01]  /*17c0*/  IMAD.HI.U32 R6, R22, R60, RZ ;  /* 0x0000003c16067227 */ /* 0x000fe200078e00ff */
[----:B------:R-:W-:-:S02]  /*17d0*/  IABS R67, R19 ;  /* 0x0000001300437213 */ /* 0x000fc40000000000 */
[----:B--2---:R-:W-:Y:S01]  /*17e0*/  IADD3 R19, R17, 0x37, RZ ;  /* 0x0000003711137810 */ /* 0x004fe20007ffe0ff */
[----:B------:R-:W-:Y:S01]  /*17f0*/  IMAD R52, R23, R2, R52 ;  /* 0x0000000217347224 */ /* 0x000fe200078e0234 */
[C---:B---3--:R-:W-:Y:S01]  /*1800*/  IADD3 R18, R17.reuse, 0x38, RZ ;  /* 0x0000003811127810 */ /* 0x048fe20007ffe0ff */
[----:B------:R-:W-:Y:S01]  /*1810*/  IMAD.MOV R4, RZ, RZ, -R4 ;  /* 0x000000ffff047224 */ /* 0x000fe200078e0a04 */
[----:B------:R-:W-:Y:S01]  /*1820*/  IABS R72, R20 ;  /* 0x0000001400487213 */ /* 0x000fe20000000000 */
[----:B------:R-:W-:Y:S01]  /*1830*/  IMAD.MOV R8, RZ, RZ, -R5 ;  /* 0x000000ffff087224 */ /* 0x000fe200078e0a05 */
[----:B-1----:R-:W-:Y:S01]  /*1840*/  IADD3 R9, R17, 0x39, RZ ;  /* 0x0000003911097810 */ /* 0x002fe20007ffe0ff */
[----:B------:R-:W-:Y:S01]  /*1850*/  IMAD.MOV R6, RZ, RZ, -R6 ;  /* 0x000000ffff067224 */ /* 0x000fe200078e0a06 */
[----:B------:R-:W-:Y:S01]  /*1860*/  IABS R73, R19 ;  /* 0x0000001300497213 */ /* 0x000fe20000000000 */
[----:B------:R-:W-:Y:S01]  /*1870*/  IMAD.HI.U32 R2, R22, R57, RZ ;  /* 0x0000003916027227 */ /* 0x000fe200078e00ff */
[----:B------:R-:W-:-:S02]  /*1880*/  IABS R74, R18 ;  /* 0x00000012004a7213 */ /* 0x000fc40000000000 */
[----:B------:R-:W-:Y:S01]  /*1890*/  IABS R75, R9 ;  /* 0x00000009004b7213 */ /* 0x000fe20000000000 */
[C---:B------:R-:W-:Y:S02]  /*18a0*/  IMAD R58, R23.reuse, R4, R58 ;  /* 0x00000004173a7224 */ /* 0x040fe400078e023a */
[----:B------:R-:W-:Y:S01]  /*18b0*/  IMAD R59, R23, R8, R59 ;  /* 0x00000008173b7224 */ /* 0x000fe200078e023b */
[----:B------:R-:W-:Y:S01]  /*18c0*/  IADD3 R8, R17, 0x34, RZ ;  /* 0x0000003411087810 */ /* 0x000fe20007ffe0ff */
[C---:B------:R-:W-:Y:S02]  /*18d0*/  IMAD R60, R23.reuse, R6, R60 ;  /* 0x00000006173c7224 */ /* 0x040fe400078e023c */
[----:B------:R-:W-:Y:S01]  /*18e0*/  IMAD.MOV R2, RZ, RZ, -R2 ;  /* 0x000000ffff027224 */ /* 0x000fe200078e0a02 */
[----:B------:R-:W-:Y:S01]  /*18f0*/  IABS R70, R8 ;  /* 0x0000000800467213 */ /* 0x000fe20000000000 */
[C---:B------:R-:W-:Y:S01]  /*1900*/  IMAD.HI.U32 R4, R22.reuse, R63, RZ ;  /* 0x0000003f16047227 */ /* 0x040fe200078e00ff */
[----:B------:R-:W-:Y:S03]  /*1910*/  STL [R1+0x1a64], R8 ;  /* 0x001a640801007387 */ /* 0x000fe60000100800 */
[C---:B------:R-:W-:Y:S01]  /*1920*/  IMAD.HI.U32 R5, R22.reuse, R64, RZ ;  /* 0x0000004016057227 */ /* 0x040fe200078e00ff */
[----:B------:R1:W-:Y:S03]  /*1930*/  STL [R1+0x1a6c], R21 ;  /* 0x001a6c1501007387 */ /* 0x0003e60000100800 */
[C---:B------:R-:W-:Y:S01]  /*1940*/  IMAD.HI.U32 R6, R22.reuse, R65, RZ ;  /* 0x0000004116067227 */ /* 0x040fe200078e00ff */
[----:B------:R2:W-:Y:S03]  /*1950*/  STL [R1+0x1a74], R20 ;  /* 0x001a741401007387 */ /* 0x0005e60000100800 */
[----:B------:R-:W-:Y:S01]  /*1960*/  IMAD R61, R23, R0, R61 ;  /* 0x00000000173d7224 */ /* 0x000fe200078e023d */
[----:B------:R3:W-:Y:S01]  /*1970*/  STL [R1+0x1a78], R19 ;  /* 0x001a781301007387 */ /* 0x0007e20000100800 */
[----:B------:R-:W-:Y:S01]  /*1980*/  IMAD.HI.U32 R0, R22, R66, RZ ;  /* 0x0000004216007227 */ /* 0x000fe200078e00ff */
[----:B-1----:R-:W-:-:S02]  /*1990*/  IADD3 R21, R17, 0x3f, RZ ;  /* 0x0000003f11157810 */ /* 0x002fc40007ffe0ff */
[----:B------:R1:W-:Y:S01]  /*19a0*/  STL [R1+0x1a80], R18 ;  /* 0x001a801201007387 */ /* 0x0003e20000100800 */
[----:B------:R-:W-:Y:S01]  /*19b0*/  IMAD R57, R23, R2, R57 ;  /* 0x0000000217397224 */ /* 0x000fe200078e0239 */
[C---:B--2---:R-:W-:Y:S01]  /*19c0*/  IADD3 R20, R17.reuse, 0x3a, RZ ;  /* 0x0000003a11147810 */ /* 0x044fe20007ffe0ff */
[----:B------:R-:W-:Y:S01]  /*19d0*/  IMAD.MOV R4, RZ, RZ, -R4 ;  /* 0x000000ffff047224 */ /* 0x000fe200078e0a04 */
[----:B------:R2:W-:Y:S01]  /*19e0*/  STL [R1+0x1a84], R9 ;  /* 0x001a840901007387 */ /* 0x0005e20000100800 */
[----:B------:R-:W-:Y:S01]  /*19f0*/  IMAD.MOV R5, RZ, RZ, -R5 ;  /* 0x000000ffff057224 */ /* 0x000fe200078e0a05 */
[----:B------:R-:W-:Y:S01]  /*1a00*/  IABS R76, R20 ;  /* 0x00000014004c7213 */ /* 0x000fe20000000000 */
[----:B------:R-:W-:Y:S01]  /*1a10*/  IMAD.MOV R6, RZ, RZ, -R6 ;  /* 0x000000ffff067224 */ /* 0x000fe200078e0a06 */
[C---:B---3--:R-:W-:Y:S01]  /*1a20*/  IADD3 R19, R17.reuse, 0x3b, RZ ;  /* 0x0000003b11137810 */ /* 0x048fe20007ffe0ff */
[C---:B------:R-:W-:Y:S01]  /*1a30*/  IMAD.HI.U32 R2, R22.reuse, R62, RZ ;  /* 0x0000003e16027227 */ /* 0x040fe200078e00ff */
[C---:B-1----:R-:W-:Y:S01]  /*1a40*/  IADD3 R18, R17.reuse, 0x3c, RZ ;  /* 0x0000003c11127810 */ /* 0x042fe20007ffe0ff */
[----:B------:R1:W-:Y:S01]  /*1a50*/  STL [R1+0x1a90], R20 ;  /* 0x001a901401007387 */ /* 0x0003e20000100800 */
[----:B------:R-:W-:Y:S01]  /*1a60*/  IABS R81, R21 ;  /* 0x0000001500517213 */ /* 0x000fe20000000000 */
[----:B------:R-:W-:Y:S01]  /*1a70*/  IMAD.MOV R0, RZ, RZ, -R0 ;  /* 0x000000ffff007224 */ /* 0x000fe200078e0a00 */
[----:B--2---:R-:W-:Y:S01]  /*1a80*/  IADD3 R9, R17, 0x3d, RZ ;  /* 0x0000003d11097810 */ /* 0x004fe20007ffe0ff */
[C---:B------:R-:W-:Y:S01]  /*1a90*/  IMAD R63, R23.reuse, R4, R63 ;  /* 0x00000004173f7224 */ /* 0x040fe200078e023f */
[----:B------:R2:W-:Y:S01]  /*1aa0*/  STL [R1+0x1a94], R19 ;  /* 0x001a941301007387 */ /* 0x0005e20000100800 */
[C---:B------:R-:W-:Y:S01]  /*1ab0*/  IMAD R64, R23.reuse, R5, R64 ;  /* 0x0000000517407224 */ /* 0x040fe200078e0240 */
[----:B------:R-:W-:Y:S01]  /*1ac0*/  IABS R79, R9 ;  /* 0x00000009004f7213 */ /* 0x000fe20000000000 */
[----:B------:R-:W-:Y:S01]  /*1ad0*/  IMAD R65, R23, R6, R65 ;  /* 0x0000000617417224 */ /* 0x000fe200078e0241 */
[----:B------:R-:W-:Y:S01]  /*1ae0*/  STL [R1+0x1a98], R18 ;  /* 0x001a981201007387 */ /* 0x000fe20000100800 */
[----:B------:R-:W-:Y:S01]  /*1af0*/  IMAD.MOV R2, RZ, RZ, -R2 ;  /* 0x000000ffff027224 */ /* 0x000fe200078e0a02 */
[----:B-1----:R-:W-:Y:S01]  /*1b00*/  IADD3 R20, R17, 0x40, RZ ;  /* 0x0000004011147810 */ /* 0x002fe20007ffe0ff */
[----:B------:R-:W-:Y:S01]  /*1b10*/  IMAD.HI.U32 R4, R22, R68, RZ ;  /* 0x0000004416047227 */ /* 0x000fe200078e00ff */
[----:B------:R1:W-:Y:S01]  /*1b20*/  STL [R1+0x1a9c], R9 ;  /* 0x001a9c0901007387 */ /* 0x0003e20000100800 */
[----:B------:R-:W-:-:S02]  /*1b30*/  IABS R78, R18 ;  /* 0x00000012004e7213 */ /* 0x000fc40000000000 */
[C---:B------:R-:W-:Y:S01]  /*1b40*/  IMAD.HI.U32 R5, R22.reuse, R69, RZ ;  /* 0x0000004516057227 */ /* 0x040fe200078e00ff */
[----:B------:R-:W-:Y:S02]  /*1b50*/  IABS R82, R20 ;  /* 0x0000001400527213 */ /* 0x000fe40000000000 */
[----:B------:R-:W-:Y:S01]  /*1b60*/  IABS R77, R19 ;  /* 0x00000013004d7213 */ /* 0x000fe20000000000 */
[C---:B------:R-:W-:Y:S01]  /*1b70*/  IMAD.HI.U32 R6, R22.reuse, R70, RZ ;  /* 0x0000004616067227 */ /* 0x040fe200078e00ff */
[C---:B--2---:R-:W-:Y:S02]  /*1b80*/  IADD3 R19, R17.reuse, 0x41, RZ ;  /* 0x0000004111137810 */ /* 0x044fe40007ffe0ff */
[----:B-1----:R-:W-:Y:S01]  /*1b90*/  IADD3 R9, R17, 0x43, RZ ;  /* 0x0000004311097810 */ /* 0x002fe20007ffe0ff */
[----:B------:R-:W-:Y:S01]  /*1ba0*/  IMAD R66, R23, R0, R66 ;  /* 0x0000000017427224 */ /* 0x000fe200078e0242 */
[----:B------:R-:W-:Y:S01]  /*1bb0*/  IADD3 R18, R17, 0x42, RZ ;  /* 0x0000004211127810 */ /* 0x000fe20007ffe0ff */
[----:B------:R-:W-:Y:S01]  /*1bc0*/  IMAD.HI.U32 R0, R22, R71, RZ ;  /* 0x0000004716007227 */ /* 0x000fe200078e00ff */
[----:B------:R-:W-:-:S02]  /*1bd0*/  IABS R85, R9 ;  /* 0x0000000900557213 */ /* 0x000fc40000000000 */
[----:B------:R-:W-:Y:S01]  /*1be0*/  IABS R83, R19 ;  /* 0x0000001300537213 */ /* 0x000fe20000000000 */
[----:B------:R-:W-:Y:S01]  /*1bf0*/  IMAD R62, R23, R2, R62 ;  /* 0x00000002173e7224 */ /* 0x000fe200078e023e */
[----:B------:R-:W-:Y:S01]  /*1c00*/  IABS R84, R18 ;  /* 0x0000001200547213 */ /* 0x000fe20000000000 */
[----:B------:R-:W-:Y:S02]  /*1c10*/  IMAD.MOV R4, RZ, RZ, -R4 ;  /* 0x000000ffff047224 */ /* 0x000fe400078e0a04 */
[----:B------:R-:W-:Y:S02]  /*1c20*/  IMAD.MOV R8, RZ, RZ, -R5 ;  /* 0x000000ffff087224 */ /* 0x000fe400078e0a05 */
[----:B------:R-:W-:Y:S02]  /*1c30*/  IMAD.MOV R6, RZ, RZ, -R6 ;  /* 0x000000ffff067224 */ /* 0x000fe400078e0a06 */
[----:B------:R-:W-:-:S04]  /*1c40*/  IMAD.HI.U32 R2, R22, R67, RZ ;  /* 0x0000004316027227 */ /* 0x000fc800078e00ff */
[----:B------:R-:W-:Y:S01]  /*1c50*/  IMAD.MOV R0, RZ, RZ, -R0 ;  /* 0x000000ffff007224 */ /* 0x000fe200078e0a00 */
[----:B------:R-:W-:Y:S01]  /*1c60*/  IADD3 R2, -R2, RZ, RZ ;  /* 0x000000ff02027210 */ /* 0x000fe20007ffe1ff */
[C---:B------:R-:W-:Y:S02]  /*1c70*/  IMAD R68, R23.reuse, R4, R68 ;  /* 0x0000000417447224 */ /* 0x040fe400078e0244 */
[----:B------:R-:W-:Y:S01]  /*1c80*/  IMAD R69, R23, R8, R69 ;  /* 0x0000000817457224 */ /* 0x000fe200078e0245 */
[----:B------:R-:W-:Y:S01]  /*1c90*/  IADD3 R8, R17, 0x3e, RZ ;  /* 0x0000003e11087810 */ /* 0x000fe20007ffe0ff */
[----:B------:R-:W-:Y:S02]  /*1ca0*/  IMAD R70, R23, R6, R70 ;  /* 0x0000000617467224 */ /* 0x000fe400078e0246 */
        /* <DEDUP_REMOVED lines=147> */
[----:B------:R-:W-:Y:S01]  /*25e0*/  STL [R1+0x1b6c], R19 ;  /* 0x001b6c1301007387 */ /* 0x000fe20000100800 */
[C---:B------:R-:W-:Y:S01]  /*25f0*/  IMAD R94, R23.reuse, R5, R94 ;  /* 0x00000005175e7224 */ /* 0x040fe200078e025e */
[----:B------:R-:W-:Y:S01]  /*2600*/  IABS R109, R9 ;  /* 0x00000009006d7213 */ /* 0x000fe20000000000 */
[----:B------:R-:W-:Y:S01]  /*2610*/  IMAD R95, R23, R6, R95 ;  /* 0x00000006175f7224 */ /* 0x000fe200078e025f */
[----:B------:R2:W-:Y:S01]  /*2620*/  STL [R1+0x1b74], R18 ;  /* 0x001b741201007387 */ /* 0x0005e20000100800 */
[----:B------:R-:W-:Y:S01]  /*2630*/  IMAD.MOV R2, RZ, RZ, -R2 ;  /* 0x000000ffff027224 */ /* 0x000fe200078e0a02 */
[----:B-1----:R-:W-:Y:S01]  /*2640*/  IADD3 R20, R17, 0x5e, RZ ;  /* 0x0000005e11147810 */ /* 0x002fe20007ffe0ff */
[----:B------:R-:W-:Y:S01]  /*2650*/  IMAD.HI.U32 R4, R22, R98, RZ ;  /* 0x0000006216047227 */ /* 0x000fe200078e00ff */
[----:B------:R1:W-:Y:S01]  /*2660*/  STL [R1+0x1b78], R9 ;  /* 0x001b780901007387 */ /* 0x0003e20000100800 */
[----:B------:R-:W-:-:S02]  /*2670*/  IABS R108, R18 ;  /* 0x00000012006c7213 */ /* 0x000fc40000000000 */
[C---:B------:R-:W-:Y:S01]  /*2680*/  IMAD.HI.U32 R5, R22.reuse, R99, RZ ;  /* 0x0000006316057227 */ /* 0x040fe200078e00ff */
[----:B------:R-:W-:Y:S02]  /*2690*/  IABS R107, R19 ;  /* 0x00000013006b7213 */ /* 0x000fe40000000000 */
[C---:B--2---:R-:W-:Y:S01]  /*26a0*/  IADD3 R18, R17.reuse, 0x60, RZ ;  /* 0x0000006011127810 */ /* 0x044fe20007ffe0ff */
[C---:B------:R-:W-:Y:S01]  /*26b0*/  IMAD.HI.U32 R6, R22.reuse, R100, RZ ;  /* 0x0000006416067227 */ /* 0x040fe200078e00ff */
[C---:B------:R-:W-:Y:S02]  /*26c0*/  IADD3 R19, R17.reuse, 0x5f, RZ ;  /* 0x0000005f11137810 */ /* 0x040fe40007ffe0ff */
[----:B-1----:R-:W-:Y:S01]  /*26d0*/  IADD3 R9, R17, 0x61, RZ ;  /* 0x0000006111097810 */ /* 0x002fe20007ffe0ff */
[----:B------:R-:W-:Y:S01]  /*26e0*/  IMAD R96, R23, R0, R96 ;  /* 0x0000000017607224 */ /* 0x000fe200078e0260 */
[----:B------:R-:W-:Y:S01]  /*26f0*/  IABS R112, R20 ;  /* 0x0000001400707213 */ /* 0x000fe20000000000 */
        /* <DEDUP_REMOVED lines=18> */
[----:B------:R-:W-:-:S02]  /*2820*/  IMAD.HI.U32 R4, R22, R103, RZ ;  /* 0x0000006716047227 */ /* 0x000fc400078e00ff */
[----:B------:R1:W-:Y:S02]  /*2830*/  STL [R1+0x1b84], R21 ;  /* 0x001b841501007387 */ /* 0x0003e40000100800 */
[----:B------:R-:W-:Y:S01]  /*2840*/  IMAD.HI.U32 R6, R22, R105, RZ ;  /* 0x0000006916067227 */ /* 0x000fe200078e00ff */
[----:B------:R-:W-:Y:S01]  /*2850*/  IADD3 R4, -R4, RZ, RZ ;  /* 0x000000ff04047210 */ /* 0x000fe20007ffe1ff */
[----:B------:R2:W-:Y:S02]  /*2860*/  STL [R1+0x1b8c], R20 ;  /* 0x001b8c1401007387 */ /* 0x0005e40000100800 */
[----:B------:R-:W-:Y:S02]  /*2870*/  IMAD R101, R23, R0, R101 ;  /* 0x0000000017657224 */ /* 0x000fe400078e0265 */
[----:B------:R-:W-:Y:S01]  /*2880*/  IMAD.HI.U32 R0, R22, R106, RZ ;  /* 0x0000006a16007227 */ /* 0x000fe200078e00ff */
[----:B------:R3:W-:Y:S01]  /*2890*/  STL [R1+0x1b90], R19 ;  /* 0x001b901301007387 */ /* 0x0007e20000100800 */
[----:B-1----:R-:W-:-:S02]  /*28a0*/  IADD3 R21, R17, 0x67, RZ ;  /* 0x0000006711157810 */ /* 0x002fc40007ffe0ff */
[----:B------:R-:W-:Y:S01]  /*28b0*/  IMAD.MOV R5, RZ, RZ, -R5 ;  /* 0x000000ffff057224 */ /* 0x000fe200078e0a05 */
[----:B------:R1:W-:Y:S01]  /*28c0*/  STL [R1+0x1b98], R18 ;  /* 0x001b981201007387 */ /* 0x0003e20000100800 */
[----:B------:R-:W-:Y:S01]  /*28d0*/  IMAD.MOV R6, RZ, RZ, -R6 ;  /* 0x000000ffff067224 */ /* 0x000fe200078e0a06 */
[----:B--2---:R-:W-:Y:S01]  /*28e0*/  IADD3 R20, R17, 0x62, RZ ;  /* 0x0000006211147810 */ /* 0x004fe20007ffe0ff */
[----:B------:R-:W-:Y:S01]  /*28f0*/  IMAD.MOV R0, RZ, RZ, -R0 ;  /* 0x000000ffff007224 */ /* 0x000fe200078e0a00 */
[----:B------:R2:W-:Y:S01]  /*2900*/  STL [R1+0x1b9c], R9 ;  /* 0x001b9c0901007387 */ /* 0x0005e20000100800 */
[----:B------:R-:W-:Y:S01]  /*2910*/  IMAD R97, R23, R2, R97 ;  /* 0x0000000217617224 */ /* 0x000fe200078e0261 */
[C---:B---3--:R-:W-:Y:S01]  /*2920*/  IADD3 R19, R17.reuse, 0x63, RZ ;  /* 0x0000006311137810 */ /* 0x048fe20007ffe0ff */
[C---:B------:R-:W-:Y:S01]  /*2930*/  IMAD.HI.U32 R2, R22.reuse, R102, RZ ;  /* 0x0000006616027227 */ /* 0x040fe200078e00ff */
[----:B------:R-:W-:Y:S01]  /*2940*/  IABS R116, R20 ;  /* 0x0000001400747213 */ /* 0x000fe20000000000 */
        /* <DEDUP_REMOVED lines=16> */
[----:B-1----:R-:W-:Y:S01]  /*2a50*/  IADD3 R19, R17, 0x69, RZ ;  /* 0x0000006911137810 */ /* 0x002fe20007ffe0ff */
[----:B------:R-:W-:Y:S01]  /*2a60*/  IMAD.HI.U32 R0, R22, R111, RZ ;  /* 0x0000006f16007227 */ /* 0x000fe200078e00ff */
[----:B------:R1:W-:Y:S01]  /*2a70*/  STL [R1+0x1bb4], R9 ;  /* 0x001bb40901007387 */ /* 0x0003e20000100800 */
[----:B------:R-:W-:-:S02]  /*2a80*/  IABS R121, R21 ;  /* 0x0000001500797213 */ /* 0x000fc40000000000 */
[----:B------:R-:W-:Y:S01]  /*2a90*/  IMAD.MOV R2, RZ, RZ, -R2 ;  /* 0x000000ffff027224 */ /* 0x000fe200078e0a02 */
[C---:B--2---:R-:W-:Y:S01]  /*2aa0*/  IADD3 R18, R17.reuse, 0x6a, RZ ;  /* 0x0000006a11127810 */ /* 0x044fe20007ffe0ff */
[----:B------:R-:W-:Y:S01]  /*2ab0*/  IMAD.HI.U32 R4, R22, R108, RZ ;  /* 0x0000006c16047227 */ /* 0x000fe200078e00ff */
[----:B------:R-:W-:Y:S02]  /*2ac0*/  IABS R122, R20 ;  /* 0x00000014007a7213 */ /* 0x000fe40000000000 */
[----:B------:R-:W-:Y:S01]  /*2ad0*/  IABS R124, R18 ;  /* 0x00000012007c7213 */ /* 0x000fe20000000000 */
[----:B------:R-:W-:Y:S01]  /*2ae0*/  IMAD.MOV R6, RZ, RZ, -R6 ;  /* 0x000000ffff067224 */ /* 0x000fe200078e0a06 */
[----:B-1----:R-:W-:Y:S01]  /*2af0*/  IADD3 R9, R17, 0x6b, RZ ;  /* 0x0000006b11097810 */ /* 0x002fe20007ffe0ff */
[----:B------:R-:W-:Y:S01]  /*2b00*/  IMAD.MOV R0, RZ, RZ, -R0 ;  /* 0x000000ffff007224 */ /* 0x000fe200078e0a00 */
[----:B------:R-:W-:Y:S01]  /*2b10*/  IABS R123, R19 ;  /* 0x00000013007b7213 */ /* 0x000fe20000000000 */
[----:B------:R-:W-:Y:S01]  /*2b20*/  IMAD R102, R23, R2, R102 ;  /* 0x0000000217667224 */ /* 0x000fe200078e0266 */
[----:B------:R-:W-:Y:S01]  /*2b30*/  IABS R125, R9 ;  /* 0x00000009007d7213 */ /* 0x000fe20000000000 */
[----:B------:R-:W-:-:S02]  /*2b40*/  IMAD.MOV R4, RZ, RZ, -R4 ;  /* 0x000000ffff047224 */ /* 0x000fc400078e0a04 */
[----:B------:R-:W-:-:S04]  /*2b50*/  IMAD.HI.U32 R2, R22, R107, RZ ;  /* 0x0000006b16027227 */ /* 0x000fc800078e00ff */
[----:B------:R-:W-:-:S04]  /*2b60*/  IMAD.HI.U32 R5, R22, R114, RZ ;  /* 0x0000007216057227 */ /* 0x000fc800078e00ff */
[C---:B------:R-:W-:Y:S02]  /*2b70*/  IMAD R110, R23.reuse, R6, R110 ;  /* 0x00000006176e7224 */ /* 0x040fe400078e026e */
[----:B------:R-:W-:Y:S01]  /*2b80*/  IMAD R109, R23, R8, R109 ;  /* 0x00000008176d7224 */ /* 0x000fe200078e026d */
[----:B------:R-:W-:Y:S01]  /*2b90*/  IADD3 R8, R17, 0x66, RZ ;  /* 0x0000006611087810 */ /* 0x000fe20007ffe0ff */
[----:B------:R-:W-:-:S03]  /*2ba0*/  IMAD.HI.U32 R6, R22, R115, RZ ;  /* 0x0000007316067227 */ /* 0x000fc600078e00ff */
[----:B------:R-:W-:Y:S01]  /*2bb0*/  IABS R120, R8 ;  /* 0x0000000800787213 */ /* 0x000fe20000000000 */
[C---:B------:R-:W-:Y:S01]  /*2bc0*/  IMAD R111, R23.reuse, R0, R111 ;  /* 0x00000000176f7224 */ /* 0x040fe200078e026f */
[----:B------:R-:W-:Y:S01]  /*2bd0*/  IADD3 R6, -R6, RZ, RZ ;  /* 0x000000ff06067210 */ /* 0x000fe20007ffe1ff */
[----:B------:R-:W-:Y:S01]  /*2be0*/  IMAD R108, R23, R4, R108 ;  /* 0x00000004176c7224 */ /* 0x000fe200078e026c */
[----:B------:R-:W-:Y:S01]  /*2bf0*/  STL [R1+0x1bbc], R8 ;  /* 0x001bbc0801007387 */ /* 0x000fe20000100800 */
[----:B------:R-:W-:-:S03]  /*2c00*/  IMAD.HI.U32 R0, R22, R116, RZ ;  /* 0x0000007416007227 */ /* 0x000fc600078e00ff */
[----:B------:R1:W-:Y:S01]  /*2c10*/  STL [R1+0x1bd0], R21 ;  /* 0x001bd01501007387 */ /* 0x0003e20000100800 */
[----:B------:R-:W-:Y:S02]  /*2c20*/  IMAD.MOV R2, RZ, RZ, -R2 ;  /* 0x000000ffff027224 */ /* 0x000fe400078e0a02 */
[C---:B------:R-:W-:Y:S01]  /*2c30*/  IMAD.HI.U32 R4, R22.reuse, R113, RZ ;  /* 0x0000007116047227 */ /* 0x040fe200078e00ff */
[----:B------:R2:W-:Y:S03]  /*2c40*/  STL [R1+0x1bd4], R20 ;  /* 0x001bd41401007387 */ /* 0x0005e60000100800 */
[----:B------:R-:W-:Y:S01]  /*2c50*/  IMAD.MOV R5, RZ, RZ, -R5 ;  /* 0x000000ffff057224 */ /* 0x000fe200078e0a05 */
[----:B------:R3:W-:Y:S01]  /*2c60*/  STL [R1+0x1bd8], R19 ;  /* 0x001bd81301007387 */ /* 0x0007e20000100800 */
[----:B------:R-:W-:Y:S01]  /*2c70*/  IMAD.MOV R0, RZ, RZ, -R0 ;  /* 0x000000ffff007224 */ /* 0x000fe200078e0a00 */
[----:B-1----:R-:W-:Y:S01]  /*2c80*/  IADD3 R21, R17, 0x71, RZ ;  /* 0x0000007111157810 */ /* 0x002fe20007ffe0ff */
[----:B------:R-:W-:Y:S01]  /*2c90*/  IMAD R107, R23, R2, R107 ;  /* 0x00000002176b7224 */ /* 0x000fe200078e026b */
[----:B------:R1:W-:Y:S01]  /*2ca0*/  STL [R1+0x1be0], R18 ;  /* 0x001be01201007387 */ /* 0x0003e20000100800 */
[----:B------:R-:W-:Y:S01]  /*2cb0*/  IMAD.MOV R4, RZ, RZ, -R4 ;  /* 0x000000ffff047224 */ /* 0x000fe200078e0a04 */
[----:B--2---:R-:W-:Y:S01]  /*2cc0*/  IADD3 R20, R17, 0x6c, RZ ;  /* 0x0000006c11147810 */ /* 0x004fe20007ffe0ff */
[----:B------:R-:W-:Y:S01]  /*2cd0*/  IMAD R114, R23, R5, R114 ;  /* 0x0000000517727224 */ /* 0x000fe200078e0272 */
[----:B------:R2:W-:Y:S01]  /*2ce0*/  STL [R1+0x1be8], R9 ;  /* 0x001be80901007387 */ /* 0x0005e20000100800 */
[----:B------:R-:W-:Y:S01]  /*2cf0*/  IMAD.HI.U32 R2, R22, R112, RZ ;  /* 0x0000007016027227 */ /* 0x000fe200078e00ff */
[----:B---3--:R-:W-:-:S02]  /*2d00*/  IADD3 R19, R17, 0x6d, RZ ;  /* 0x0000006d11137810 */ /* 0x008fc40007ffe0ff */
[----:B------:R-:W-:Y:S01]  /*2d10*/  IABS R126, R20 ;  /* 0x00000014007e7213 */ /* 0x000fe20000000000 */
[C---:B------:R-:W-:Y:S01]  /*2d20*/  IMAD.HI.U32 R5, R22.reuse, R119, RZ ;  /* 0x0000007716057227 */ /* 0x040fe200078e00ff */
[----:B-1----:R-:W-:Y:S01]  /*2d30*/  IADD3 R18, R17, 0x6e, RZ ;  /* 0x0000006e11127810 */ /* 0x002fe20007ffe0ff */
[----:B------:R1:W-:Y:S01]  /*2d40*/  STL [R1+0x1c18], R20 ;  /* 0x001c181401007387 */ /* 0x0003e20000100800 */
[----:B------:R-:W-:Y:S01]  /*2d50*/  IABS R127, R19 ;  /* 0x00000013007f7213 */ /* 0x000fe20000000000 */
[----:B------:R-:W-:Y:S01]  /*2d60*/  IMAD R116, R23, R0, R116 ;  /* 0x0000000017747224 */ /* 0x000fe200078e0274 */
[----:B--2---:R-:W-:Y:S01]  /*2d70*/  IADD3 R9, R17, 0x6f, RZ ;  /* 0x0000006f11097810 */ /* 0x004fe20007ffe0ff */
[C---:B------:R-:W-:Y:S01]  /*2d80*/  IMAD R113, R23.reuse, R4, R113 ;  /* 0x0000000417717224 */ /* 0x040fe200078e0271 */
[----:B------:R2:W-:Y:S01]  /*2d90*/  STL [R1+0x1c20], R19 ;  /* 0x001c201301007387 */ /* 0x0005e20000100800 */
[----:B------:R-:W-:Y:S01]  /*2da0*/  IMAD R115, R23, R6, R115 ;  /* 0x0000000617737224 */ /* 0x000fe200078e0273 */
[----:B------:R-:W-:Y:S01]  /*2db0*/  IABS R129, R9 ;  /* 0x0000000900817213 */ /* 0x000fe20000000000 */
[----:B------:R-:W-:Y:S01]  /*2dc0*/  IMAD.HI.U32 R0, R22, R121, RZ ;  /* 0x0000007916007227 */ /* 0x000fe200078e00ff */
[----:B------:R3:W-:Y:S01]  /*2dd0*/  STL [R1+0x1c28], R18 ;  /* 0x001c281201007387 */ /* 0x0007e20000100800 */
[----:B-1----:R-:W-:-:S02]  /*2de0*/  IADD3 R20, R17, 0x72, RZ ;  /* 0x0000007211147810 */ /* 0x002fc40007ffe0ff */
[----:B------:R-:W-:Y:S01]  /*2df0*/  IMAD.MOV R2, RZ, RZ, -R2 ;  /* 0x000000ffff027224 */ /* 0x000fe200078e0a02 */
[----:B------:R-:W-:Y:S01]  /*2e00*/  IADD3 R0, -R0, RZ, RZ ;  /* 0x000000ff00007210 */ /* 0x000fe20007ffe1ff */
[C---:B------:R-:W-:Y:S01]  /*2e10*/  IMAD.HI.U32 R4, R22.reuse, R118, RZ ;  /* 0x0000007616047227 */ /* 0x040fe200078e00ff */
[----:B------:R1:W-:Y:S01]  /*2e20*/  STL [R1+0x1c30], R9 ;  /* 0x001c300901007387 */ /* 0x0003e20000100800 */
[----:B------:R-:W-:Y:S02]  /*2e30*/  IABS R128, R18 ;  /* 0x0000001200807213 */ /* 0x000fe40000000000 */
[C---:B------:R-:W-:Y:S01]  /*2e40*/  IMAD.HI.U32 R6, R22.reuse, R120, RZ ;  /* 0x0000007816067227 */ /* 0x040fe200078e00ff */
[C---:B--2---:R-:W-:Y:S02]  /*2e50*/  IADD3 R19, R17.reuse, 0x73, RZ ;  /* 0x0000007311137810 */ /* 0x044fe40007ffe0ff */
[C---:B---3--:R-:W-:Y:S01]  /*2e60*/  IADD3 R18, R17.reuse, 0x74, RZ ;  /* 0x0000007411127810 */ /* 0x048fe20007ffe0ff */
[----:B------:R-:W-:Y:S01]  /*2e70*/  IMAD.MOV R8, RZ, RZ, -R5 ;  /* 0x000000ffff087224 */ /* 0x000fe200078e0a05 */
[----:B------:R-:W-:Y:S01]  /*2e80*/  IABS R131, R21 ;  /* 0x0000001500837213 */ /* 0x000fe20000000000 */
[----:B------:R-:W-:Y:S01]  /*2e90*/  IMAD.HI.U32 R5, R22, R124, RZ ;  /* 0x0000007c16057227 */ /* 0x000fe200078e00ff */
[----:B-1----:R-:W-:-:S02]  /*2ea0*/  IADD3 R9, R17, 0x75, RZ ;  /* 0x0000007511097810 */ /* 0x002fc40007ffe0ff */
[----:B------:R-:W-:Y:S01]  /*2eb0*/  IABS R132, R20 ;  /* 0x0000001400847213 */ /* 0x000fe20000000000 */
[----:B------:R-:W-:Y:S01]  /*2ec0*/  IMAD R112, R23, R2, R112 ;  /* 0x0000000217707224 */ /* 0x000fe200078e0270 */
[----:B------:R-:W-:Y:S01]  /*2ed0*/  IABS R133, R19 ;  /* 0x0000001300857213 */ /* 0x000fe20000000000 */
[----:B------:R-:W-:Y:S01]  /*2ee0*/  IMAD.MOV R4, RZ, RZ, -R4 ;  /* 0x000000ffff047224 */ /* 0x000fe200078e0a04 */
[----:B------:R-:W-:Y:S01]  /*2ef0*/  IABS R134, R18 ;  /* 0x0000001200867213 */ /* 0x000fe20000000000 */
[----:B------:R-:W-:Y:S01]  /*2f00*/  IMAD.MOV R6, RZ, RZ, -R6 ;  /* 0x000000ffff067224 */ /* 0x000fe200078e0a06 */
[----:B------:R-:W-:Y:S01]  /*2f10*/  IABS R135, R9 ;  /* 0x0000000900877213 */ /* 0x000fe20000000000 */
[----:B------:R-:W-:-:S04]  /*2f20*/  IMAD.HI.U32 R2, R22, R117, RZ ;  /* 0x0000007516027227 */ /* 0x000fc800078e00ff */
[----:B------:R-:W-:Y:S02]  /*2f30*/  IMAD.MOV R5, RZ, RZ, -R5 ;  /* 0x000000ffff057224 */ /* 0x000fe400078e0a05 */
[----:B------:R-:W-:Y:S01]  /*2f40*/  IMAD R119, R23, R8, R119 ;  /* 0x0000000817777224 */ /* 0x000fe200078e0277 */
[----:B------:R-:W-:Y:S01]  /*2f50*/  IADD3 R8, R17, 0x70, RZ ;  /* 0x0000007011087810 */ /* 0x000fe20007ffe0ff */
[C---:B------:R-:W-:Y:S02]  /*2f60*/  IMAD R118, R23.reuse, R4, R118 ;  /* 0x0000000417767224 */ /* 0x040fe400078e0276 */
[----:B------:R-:W-:Y:S01]  /*2f70*/  IMAD R120, R23, R6, R120 ;  /* 0x0000000617787224 */ /* 0x000fe200078e0278 */
[----:B------:R-:W-:Y:S01]  /*2f80*/  IABS R130, R8 ;  /* 0x0000000800827213 */ /* 0x000fe20000000000 */
[----:B------:R-:W-:Y:S01]  /*2f90*/  IMAD.MOV R2, RZ, RZ, -R2 ;  /* 0x000000ffff027224 */ /* 0x000fe200078e0a02 */
[----:B------:R-:W-:Y:S01]  /*2fa0*/  STL [R1+0x1c38], R8 ;  /* 0x001c380801007387 */ /* 0x000fe20000100800 */
[----:B------:R-:W-:-:S03]  /*2fb0*/  IMAD.HI.U32 R4, R22, R123, RZ ;  /* 0x0000007b16047227 */ /* 0x000fc600078e00ff */
[----:B------:R1:W-:Y:S01]  /*2fc0*/  STL [R1+0x1c68], R21 ;  /* 0x001c681501007387 */ /* 0x0003e20000100800 */
[----:B------:R-:W-:-:S03]  /*2fd0*/  IMAD.HI.U32 R6, R22, R125, RZ ;  /* 0x0000007d16067227 */ /* 0x000fc600078e00ff */
[----:B------:R2:W-:Y:S01]  /*2fe0*/  STL [R1+0x1c70], R20 ;  /* 0x001c701401007387 */ /* 0x0005e20000100800 */
[C---:B------:R-:W-:Y:S02]  /*2ff0*/  IMAD R121, R23.reuse, R0, R121 ;  /* 0x0000000017797224 */ /* 0x040fe400078e0279 */
[----:B------:R-:W-:Y:S01]  /*3000*/  IMAD R124, R23, R5, R124 ;  /* 0x00000005177c7224 */ /* 0x000fe200078e027c */
[----:B------:R3:W-:Y:S01]  /*3010*/  STL [R1+0x1c78], R19 ;  /* 0x001c781301007387 */ /* 0x0007e20000100800 */
[C---:B------:R-:W-:Y:S01]  /*3020*/  IMAD.HI.U32 R0, R22.reuse, R126, RZ ;  /* 0x0000007e16007227 */ /* 0x040fe200078e00ff */
[C---:B-1----:R-:W-:Y:S02]  /*3030*/  IADD3 R21, R17.reuse, 0xad, RZ ;  /* 0x000000ad11157810 */ /* 0x042fe40007ffe0ff */
[----:B------:R1:W-:Y:S01]  /*3040*/  STL [R1+0x1c80], R18 ;  /* 0x001c801201007387 */ /* 0x0003e20000100800 */
[----:B------:R-:W-:Y:S01]  /*3050*/  IMAD.HI.U32 R5, R22, R129, RZ ;  /* 0x0000008116057227 */ /* 0x000fe200078e00ff */
[----:B--2---:R-:W-:-:S02]  /*3060*/  IADD3 R20, R17, 0x76, RZ ;  /* 0x0000007611147810 */ /* 0x004fc40007ffe0ff */
[----:B------:R2:W-:Y:S01]  /*3070*/  STL [R1+0x1c88], R9 ;  /* 0x001c880901007387 */ /* 0x0005e20000100800 */
[----:B------:R-:W-:Y:S01]  /*3080*/  IMAD R117, R23, R2, R117 ;  /* 0x0000000217757224 */ /* 0x000fe200078e0275 */
[C---:B---3--:R-:W-:Y:S01]  /*3090*/  IADD3 R19, R17.reuse, 0x77, RZ ;  /* 0x0000007711137810 */ /* 0x048fe20007ffe0ff */
[----:B------:R-:W-:Y:S01]  /*30a0*/  IMAD.MOV R4, RZ, RZ, -R4 ;  /* 0x000000ffff047224 */ /* 0x000fe200078e0a04 */
[----:B------:R3:W-:Y:S01]  /*30b0*/  STL [R1+0x1cb4], R20 ;  /* 0x001cb41401007387 */ /* 0x0007e20000100800 */
[----:B------:R-:W-:Y:S01]  /*30c0*/  IMAD.MOV R6, RZ, RZ, -R6 ;  /* 0x000000ffff067224 */ /* 0x000fe200078e0a06 */
[C---:B-1----:R-:W-:Y:S01]  /*30d0*/  IADD3 R18, R17.reuse, 0x78, RZ ;  /* 0x0000007811127810 */ /* 0x042fe20007ffe0ff */
[C---:B------:R-:W-:Y:S01]  /*30e0*/  IMAD.HI.U32 R2, R22.reuse, R122, RZ ;  /* 0x0000007a16027227 */ /* 0x040fe200078e00ff */
[----:B------:R1:W-:Y:S01]  /*30f0*/  STL [R1+0x1cbc], R19 ;  /* 0x001cbc1301007387 */ /* 0x0003e20000100800 */
[----:B------:R-:W-:Y:S02]  /*3100*/  IABS R136, R20 ;  /* 0x0000001400887213 */ /* 0x000fe40000000000 */
[----:B------:R-:W-:Y:S01]  /*3110*/  IMAD.MOV R0, RZ, RZ, -R0 ;  /* 0x000000ffff007224 */ /* 0x000fe200078e0a00 */
[----:B--2---:R-:W-:Y:S01]  /*3120*/  IADD3 R9, R17, 0x79, RZ ;  /* 0x0000007911097810 */ /* 0x004fe20007ffe0ff */
[----:B------:R-:W-:Y:S01]  /*3130*/  IMAD.MOV R8, RZ, RZ, -R5 ;  /* 0x000000ffff087224 */ /* 0x000fe200078e0a05 */
[----:B------:R2:W-:Y:S01]  /*3140*/  STL [R1+0x1cc4], R18 ;  /* 0x001cc41201007387 */ /* 0x0005e20000100800 */
[C---:B------:R-:W-:Y:S01]  /*3150*/  IMAD R123, R23.reuse, R4, R123 ;  /* 0x00000004177b7224 */ /* 0x040fe200078e027b */
[----:B------:R-:W-:Y:S01]  /*3160*/  IABS R137, R19 ;  /* 0x0000001300897213 */ /* 0x000fe20000000000 */
[----:B------:R-:W-:Y:S01]  /*3170*/  IMAD R125, R23, R6, R125 ;  /* 0x00000006177d7224 */ /* 0x000fe200078e027d */
[----:B------:R4:W-:Y:S01]  /*3180*/  STL [R1+0x1ccc], R9 ;  /* 0x001ccc0901007387 */ /* 0x0009e20000100800 */
[----:B------:R-:W-:Y:S01]  /*3190*/  IMAD.MOV R2, RZ, RZ, -R2 ;  /* 0x000000ffff027224 */ /* 0x000fe200078e0a02 */
[----:B---3--:R-:W-:Y:S01]  /*31a0*/  IADD3 R20, R17, 0x7b, RZ ;  /* 0x0000007b11147810 */ /* 0x008fe20007ffe0ff */
[----:B------:R-:W-:Y:S01]  /*31b0*/  IMAD.HI.U32 R4, R22, R128, RZ ;  /* 0x0000008016047227 */ /* 0x000fe200078e00ff */
[----:B------:R-:W-:-:S02]  /*31c0*/  IABS R138, R18 ;  /* 0x00000012008a7213 */ /* 0x000fc40000000000 */
[C---:B-1----:R-:W-:Y:S01]  /*31d0*/  IADD3 R19, R17.reuse, 0x7c, RZ ;  /* 0x0000007c11137810 */ /* 0x042fe20007ffe0ff */
[C---:B------:R-:W-:Y:S01]  /*31e0*/  IMAD.HI.U32 R6, R22.reuse, R130, RZ ;  /* 0x0000008216067227 */ /* 0x040fe200078e00ff */
[----:B------:R-:W-:Y:S02]  /*31f0*/  IABS R139, R9 ;  /* 0x00000009008b7213 */ /* 0x000fe40000000000 */
[----:B--2---:R-:W-:Y:S01]  /*3200*/  IADD3 R18, R17, 0x7d, RZ ;  /* 0x0000007d11127810 */ /* 0x004fe20007ffe0ff */
[----:B------:R-:W-:Y:S01]  /*3210*/  IMAD R126, R23, R0, R126 ;  /* 0x00000000177e7224 */ /* 0x000fe200078e027e */
[----:B----4-:R-:W-:Y:S01]  /*3220*/  IADD3 R9, R17, 0x7e, RZ ;  /* 0x0000007e11097810 */ /* 0x010fe20007ffe0ff */
[----:B------:R-:W-:Y:S01]  /*3230*/  IMAD R129, R23, R8, R129 ;  /* 0x0000000817817224 */ /* 0x000fe200078e0281 */
[----:B------:R-:W-:Y:S01]  /*3240*/  IADD3 R8, R17, 0x7a, RZ ;  /* 0x0000007a11087810 */ /* 0x000fe20007ffe0ff */
[----:B------:R-:W-:Y:S01]  /*3250*/  IMAD.HI.U32 R0, R22, R131, RZ ;  /* 0x0000008316007227 */ /* 0x000fe200078e00ff */
[----:B------:R-:W-:-:S02]  /*3260*/  IABS R141, R20 ;  /* 0x00000014008d7213 */ /* 0x000fc40000000000 */
[----:B------:R-:W-:Y:S01]  /*3270*/  IABS R140, R8 ;  /* 0x00000008008c7213 */ /* 0x000fe20000000000 */
[C---:B------:R-:W-:Y:S01]  /*3280*/  IMAD R122, R23.reuse, R2, R122 ;  /* 0x00000002177a7224 */ /* 0x040fe200078e027a */
[----:B------:R1:W-:Y:S01]  /*3290*/  STL [R1+0x1cd0], R8 ;  /* 0x001cd00801007387 */ /* 0x0003e20000100800 */
[----:B------:R-:W-:Y:S01]  /*32a0*/  IMAD.MOV R4, RZ, RZ, -R4 ;  /* 0x000000ffff047224 */ /* 0x000fe200078e0a04 */
[----:B------:R-:W-:Y:S01]  /*32b0*/  IABS R142, R19 ;  /* 0x00000013008e7213 */ /* 0x000fe20000000000 */
[----:B------:R-:W-:Y:S01]  /*32c0*/  IMAD.MOV R6, RZ, RZ, -R6 ;  /* 0x000000ffff067224 */ /* 0x000fe200078e0a06 */
[----:B------:R2:W-:Y:S01]  /*32d0*/  STL [R1+0x1cac], R20 ;  /* 0x001cac1401007387 */ /* 0x0005e20000100800 */
[----:B------:R-:W-:Y:S01]  /*32e0*/  IMAD.HI.U32 R2, R22, R127, RZ ;  /* 0x0000007f16027227 */ /* 0x000fe200078e00ff */
[----:B------:R-:W-:Y:S02]  /*32f0*/  IABS R143, R18 ;  /* 0x00000012008f7213 */ /* 0x000fe40000000000 */
[----:B------:R3:W-:Y:S01]  /*3300*/  STL [R1+0x1cb0], R19 ;  /* 0x001cb01301007387 */ /* 0x0007e20000100800 */
[----:B------:R-:W-:Y:S01]  /*3310*/  IMAD.MOV R0, RZ, RZ, -R0 ;  /* 0x000000ffff007224 */ /* 0x000fe200078e0a00 */
[----:B------:R-:W-:Y:S01]  /*3320*/  IADD3 R2, -R2, RZ, RZ ;  /* 0x000000ff02027210 */ /* 0x000fe20007ffe1ff */
[----:B------:R-:W-:Y:S01]  /*3330*/  IMAD R128, R23, R4, R128 ;  /* 0x0000000417807224 */ /* 0x000fe200078e0280 */
[----:B-1----:R-:W-:Y:S01]  /*3340*/  IADD3 R8, R17, 0x7f, RZ ;  /* 0x0000007f11087810 */ /* 0x002fe20007ffe0ff */
[----:B------:R-:W-:Y:S01]  /*3350*/  IMAD R130, R23, R6, R130 ;  /* 0x0000000617827224 */ /* 0x000fe200078e0282 */
[----:B------:R1:W-:Y:S01]  /*3360*/  STL [R1+0x1cb8], R18 ;  /* 0x001cb81201007387 */ /* 0x0003e20000100800 */
[----:B------:R-:W-:Y:S01]  /*3370*/  IMAD.HI.U32 R4, R22, R133, RZ ;  /* 0x0000008516047227 */ /* 0x000fe200078e00ff */
[----:B------:R-:W-:-:S02]  /*3380*/  IABS R145, R8 ;  /* 0x0000000800917213 */ /* 0x000fc40000000000 */
[----:B------:R-:W-:Y:S01]  /*3390*/  STL [R1+0x1cc0], R9 ;  /* 0x001cc00901007387 */ /* 0x000fe20000100800 */
[----:B------:R-:W-:Y:S01]  /*33a0*/  IMAD.HI.U32 R6, R22, R135, RZ ;  /* 0x0000008716067227 */ /* 0x000fe200078e00ff */
[----:B------:R-:W-:Y:S02]  /*33b0*/  IADD3 R4, -R4, RZ, RZ ;  /* 0x000000ff04047210 */ /* 0x000fe40007ffe1ff */
[----:B------:R4:W-:Y:S01]  /*33c0*/  STL [R1+0x1cc8], R8 ;  /* 0x001cc80801007387 */ /* 0x0009e20000100800 */
[----:B------:R-:W-:Y:S01]  /*33d0*/  IMAD R131, R23, R0, R131 ;  /* 0x0000000017837224 */ /* 0x000fe200078e0283 */
[C---:B--2---:R-:W-:Y:S01]  /*33e0*/  IADD3 R20, R17.reuse, 0x80, RZ ;  /* 0x0000008011147810 */ /* 0x044fe20007ffe0ff */
[C---:B------:R-:W-:Y:S01]  /*33f0*/  IMAD.HI.U32 R0, R22.reuse, R140, RZ ;  /* 0x0000008c16007227 */ /* 0x040fe200078e00ff */
[C---:B---3--:R-:W-:Y:S02]  /*3400*/  IADD3 R19, R17.reuse, 0x81, RZ ;  /* 0x0000008111137810 */ /* 0x048fe40007ffe0ff */
[----:B------:R-:W-:Y:S01]  /*3410*/  IABS R144, R9 ;  /* 0x0000000900907213 */ /* 0x000fe20000000000 */
[----:B------:R-:W-:Y:S01]  /*3420*/  IMAD.MOV R6, RZ, RZ, -R6 ;  /* 0x000000ffff067224 */ /* 0x000fe200078e0a06 */
[C---:B-1----:R-:W-:Y:S01]  /*3430*/  IADD3 R18, R17.reuse, 0x82, RZ ;  /* 0x0000008211127810 */ /* 0x042fe20007ffe0ff */
[----:B------:R-:W-:Y:S01]  /*3440*/  IMAD.MOV R0, RZ, RZ, -R0 ;  /* 0x000000ffff007224 */ /* 0x000fe200078e0a00 */
[----:B----4-:R-:W-:Y:S01]  /*3450*/  IADD3 R8, R17, 0x84, RZ ;  /* 0x0000008411087810 */ /* 0x010fe20007ffe0ff */
[----:B------:R-:W-:Y:S01]  /*3460*/  IMAD R127, R23, R2, R127 ;  /* 0x00000002177f7224 */ /* 0x000fe200078e027f */
[----:B------:R-:W-:Y:S01]  /*3470*/  IADD3 R9, R17, 0x83, RZ ;  /* 0x0000008311097810 */ /* 0x000fe20007ffe0ff */
[----:B------:R-:W-:Y:S01]  /*3480*/  IMAD.HI.U32 R2, R22, R132, RZ ;  /* 0x0000008416027227 */ /* 0x000fe200078e00ff */
[----:B------:R1:W-:Y:S01]  /*3490*/  STL [R1+0x1c98], R20 ;  /* 0x001c981401007387 */ /* 0x0003e20000100800 */
[----:B------:R-:W-:-:S02]  /*34a0*/  IABS R150, R8 ;  /* 0x0000000800967213 */ /* 0x000fc40000000000 */
[C---:B------:R-:W-:Y:S01]  /*34b0*/  IMAD R135, R23.reuse, R6, R135 ;  /* 0x0000000617877224 */ /* 0x040fe200078e0287 */
[----:B------:R2:W-:Y:S01]  /*34c0*/  STL [R1+0x1c9c], R19 ;  /* 0x001c9c1301007387 */ /* 0x0005e20000100800 */
[C---:B------:R-:W-:Y:S01]  /*34d0*/  IMAD.HI.U32 R6, R22.reuse, R136, RZ ;  /* 0x0000008816067227 */ /* 0x040fe200078e00ff */
[----:B------:R-:W-:Y:S02]  /*34e0*/  IABS R146, R20 ;  /* 0x0000001400927213 */ /* 0x000fe40000000000 */
[----:B------:R-:W-:Y:S01]  /*34f0*/  STL [R1+0x1ca0], R18 ;  /* 0x001ca01201007387 */ /* 0x000fe20000100800 */
[C---:B------:R-:W-:Y:S01]  /*3500*/  IMAD R140, R23.reuse, R0, R140 ;  /* 0x00000000178c7224 */ /* 0x040fe200078e028c */
[----:B------:R-:W-:Y:S01]  /*3510*/  IABS R147, R19 ;  /* 0x0000001300937213 */ /* 0x000fe20000000000 */
[----:B------:R-:W-:Y:S01]  /*3520*/  IMAD R133, R23, R4, R133 ;  /* 0x0000000417857224 */ /* 0x000fe200078e0285 */
[----:B------:R-:W-:Y:S01]  /*3530*/  STL [R1+0x1ca4], R9 ;  /* 0x001ca40901007387 */ /* 0x000fe20000100800 */
[----:B------:R-:W-:Y:S01]  /*3540*/  IMAD.HI.U32 R0, R22, R145, RZ ;  /* 0x0000009116007227 */ /* 0x000fe200078e00ff */
[----:B-1----:R-:W-:-:S02]  /*3550*/  IADD3 R20, R17, 0x85, RZ ;  /* 0x0000008511147810 */ /* 0x002fc40007ffe0ff */
[----:B------:R1:W-:Y:S01]  /*3560*/  STL [R1+0x1ca8], R8 ;  /* 0x001ca80801007387 */ /* 0x0003e20000100800 */
[----:B------:R-:W-:Y:S01]  /*3570*/  IMAD.MOV R2, RZ, RZ, -R2 ;  /* 0x000000ffff027224 */ /* 0x000fe200078e0a02 */
[----:B------:R-:W-:Y:S01]  /*3580*/  IADD3 R0, -R0, RZ, RZ ;  /* 0x000000ff00007210 */ /* 0x000fe20007ffe1ff */
[C---:B------:R-:W-:Y:S01]  /*3590*/  IMAD.HI.U32 R4, R22.reuse, R138, RZ ;  /* 0x0000008a16047227 */ /* 0x040fe200078e00ff */
[----:B------:R-:W-:Y:S01]  /*35a0*/  IABS R148, R18 ;  /* 0x0000001200947213 */ /* 0x000fe20000000000 */
[----:B------:R3:W-:Y:S01]  /*35b0*/  STL [R1+0x1c7c], R20 ;  /* 0x001c7c1401007387 */ /* 0x0007e20000100800 */
[----:B--2---:R-:W-:Y:S01]  /*35c0*/  IADD3 R19, R17, 0x86, RZ ;  /* 0x0000008611137810 */ /* 0x004fe20007ffe0ff */
[----:B------:R-:W-:Y:S01]  /*35d0*/  IMAD.MOV R6, RZ, RZ, -R6 ;  /* 0x000000ffff067224 */ /* 0x000fe200078e0a06 */
[----:B------:R-:W-:Y:S01]  /*35e0*/  IABS R149, R9 ;  /* 0x0000000900957213 */ /* 0x000fe20000000000 */
[----:B------:R-:W-:Y:S01]  /*35f0*/  IMAD R132, R23, R2, R132 ;  /* 0x0000000217847224 */ /* 0x000fe200078e0284 */
[C---:B-1----:R-:W-:Y:S01]  /*3600*/  IADD3 R8, R17.reuse, 0x89, RZ ;  /* 0x0000008911087810 */ /* 0x042fe20007ffe0ff */
[----:B------:R-:W-:Y:S01]  /*3610*/  IMAD.MOV R4, RZ, RZ, -R4 ;  /* 0x000000ffff047224 */ /* 0x000fe200078e0a04 */
[C---:B------:R-:W-:Y:S01]  /*3620*/  IADD3 R18, R17.reuse, 0x87, RZ ;  /* 0x0000008711127810 */ /* 0x040fe20007ffe0ff */
[----:B------:R-:W-:Y:S01]  /*3630*/  IMAD.HI.U32 R2, R22, R139, RZ ;  /* 0x0000008b16027227 */ /* 0x000fe200078e00ff */
[----:B------:R-:W-:Y:S01]  /*3640*/  IADD3 R9, R17, 0x88, RZ ;  /* 0x0000008811097810 */ /* 0x000fe20007ffe0ff */
[----:B------:R1:W-:Y:S01]  /*3650*/  STL [R1+0x1c84], R19 ;  /* 0x001c841301007387 */ /* 0x0003e20000100800 */
[----:B------:R-:W-:Y:S01]  /*3660*/  IABS R155, R8 ;  /* 0x00000008009b7213 */ /* 0x000fe20000000000 */
[----:B------:R-:W-:Y:S01]  /*3670*/  IMAD R136, R23, R6, R136 ;  /* 0x0000000617887224 */ /* 0x000fe200078e0288 */
[----:B------:R-:W-:Y:S01]  /*3680*/  IADD3 R2, -R2, RZ, RZ ;  /* 0x000000ff02027210 */ /* 0x000fe20007ffe1ff */
[----:B------:R-:W-:Y:S01]  /*3690*/  IMAD.HI.U32 R6, R22, R141, RZ ;  /* 0x0000008d16067227 */ /* 0x000fe200078e00ff */
[----:B------:R-:W-:Y:S01]  /*36a0*/  STL [R1+0x1c8c], R18 ;  /* 0x001c8c1201007387 */ /* 0x000fe20000100800 */
[----:B------:R-:W-:-:S02]  /*36b0*/  IABS R151, R20 ;  /* 0x0000001400977213 */ /* 0x000fc40000000000 */
[C---:B------:R-:W-:Y:S01]  /*36c0*/  IMAD R138, R23.reuse, R4, R138 ;  /* 0x00000004178a7224 */ /* 0x040fe200078e028a */
[----:B------:R-:W-:Y:S01]  /*36d0*/  STL [R1+0x1c90], R9 ;  /* 0x001c900901007387 */ /* 0x000fe20000100800 */
[C---:B------:R-:W-:Y:S01]  /*36e0*/  IMAD.HI.U32 R4, R22.reuse, R143, RZ ;  /* 0x0000008f16047227 */ /* 0x040fe200078e00ff */
[----:B------:R-:W-:Y:S02]  /*36f0*/  IABS R152, R19 ;  /* 0x0000001300987213 */ /* 0x000fe40000000000 */
[----:B------:R2:W-:Y:S01]  /*3700*/  STL [R1+0x1c94], R8 ;  /* 0x001c940801007387 */ /* 0x0005e20000100800 */
[----:B------:R-:W-:Y:S01]  /*3710*/  IMAD R145, R23, R0, R145 ;  /* 0x0000000017917224 */ /* 0x000fe200078e0291 */
[C---:B---3--:R-:W-:Y:S01]  /*3720*/  IADD3 R20, R17.reuse, 0x8a, RZ ;  /* 0x0000008a11147810 */ /* 0x048fe20007ffe0ff */
[C---:B------:R-:W-:Y:S01]  /*3730*/  IMAD.HI.U32 R0, R22.reuse, R150, RZ ;  /* 0x0000009616007227 */ /* 0x040fe200078e00ff */
[----:B------:R-:W-:Y:S02]  /*3740*/  IABS R153, R18 ;  /* 0x0000001200997213 */ /* 0x000fe40000000000 */
[C---:B-1----:R-:W-:Y:S01]  /*3750*/  IADD3 R19, R17.reuse, 0x8b, RZ ;  /* 0x0000008b11137810 */ /* 0x042fe20007ffe0ff */
[----:B------:R-:W-:Y:S01]  /*3760*/  IMAD.MOV R6, RZ, RZ, -R6 ;  /* 0x000000ffff067224 */ /* 0x000fe200078e0a06 */
[----:B------:R-:W-:Y:S01]  /*3770*/  IABS R154, R9 ;  /* 0x00000009009a7213 */ /* 0x000fe20000000000 */
[----:B------:R-:W-:Y:S01]  /*3780*/  IMAD.MOV R4, RZ, RZ, -R4 ;  /* 0x000000ffff047224 */ /* 0x000fe200078e0a04 */
[C---:B--2---:R-:W-:Y:S01]  /*3790*/  IADD3 R8, R17.reuse, 0x8e, RZ ;  /* 0x0000008e11087810 */ /* 0x044fe20007ffe0ff */
[C---:B------:R-:W-:Y:S01]  /*37a0*/  IMAD.HI.U32 R5, R22.reuse, R134, RZ ;  /* 0x0000008616057227 */ /* 0x040fe200078e00ff */
[C---:B------:R-:W-:Y:S01]  /*37b0*/  IADD3 R18, R17.reuse, 0x8c, RZ ;  /* 0x0000008c11127810 */ /* 0x040fe20007ffe0ff */
[----:B------:R1:W-:Y:S01]  /*37c0*/  STL [R1+0x1c5c], R20 ;  /* 0x001c5c1401007387 */ /* 0x0003e20000100800 */
[----:B------:R-:W-:Y:S01]  /*37d0*/  IADD3 R9, R17, 0x8d, RZ ;  /* 0x0000008d11097810 */ /* 0x000fe20007ffe0ff */
[----:B------:R-:W-:Y:S01]  /*37e0*/  IMAD.MOV R0, RZ, RZ, -R0 ;  /* 0x000000ffff007224 */ /* 0x000fe200078e0a00 */
[----:B------:R-:W-:Y:S01]  /*37f0*/  IABS R160, R8 ;  /* 0x0000000800a07213 */ /* 0x000fe20000000000 */
[C---:B------:R-:W-:Y:S01]  /*3800*/  IMAD R139, R23.reuse, R2, R139 ;  /* 0x00000002178b7224 */ /* 0x040fe200078e028b */
[----:B------:R2:W-:Y:S01]  /*3810*/  STL [R1+0x1c60], R19 ;  /* 0x001c601301007387 */ /* 0x0005e20000100800 */
[----:B------:R-:W-:Y:S01]  /*3820*/  IMAD R141, R23, R6, R141 ;  /* 0x00000006178d7224 */ /* 0x000fe200078e028d */
[----:B------:R-:W-:Y:S01]  /*3830*/  IABS R156, R20 ;  /* 0x00000014009c7213 */ /* 0x000fe20000000000 */
[----:B------:R-:W-:Y:S01]  /*3840*/  IMAD.HI.U32 R2, R22, R144, RZ ;  /* 0x0000009016027227 */ /* 0x000fe200078e00ff */
[----:B------:R3:W-:Y:S01]  /*3850*/  STL [R1+0x1c64], R18 ;  /* 0x001c641201007387 */ /* 0x0007e20000100800 */
[----:B------:R-:W-:-:S02]  /*3860*/  IABS R157, R19 ;  /* 0x00000013009d7213 */ /* 0x000fc40000000000 */
[C---:B------:R-:W-:Y:S01]  /*3870*/  IMAD.HI.U32 R6, R22.reuse, R146, RZ ;  /* 0x0000009216067227 */ /* 0x040fe200078e00ff */
[----:B------:R-:W-:Y:S01]  /*3880*/  STL [R1+0x1c6c], R9 ;  /* 0x001c6c0901007387 */ /* 0x000fe20000100800 */
[----:B-1----:R-:W-:Y:S02]  /*3890*/  IADD3 R20, R17, 0x8f, RZ ;  /* 0x0000008f11147810 */ /* 0x002fe40007ffe0ff */
[----:B------:R-:W-:Y:S01]  /*38a0*/  IMAD R143, R23, R4, R143 ;  /* 0x00000004178f7224 */ /* 0x000fe200078e028f */
[----:B------:R1:W-:Y:S01]  /*38b0*/  STL [R1+0x1c74], R8 ;  /* 0x001c740801007387 */ /* 0x0003e20000100800 */
[----:B------:R-:W-:Y:S01]  /*38c0*/  IMAD.MOV R5, RZ, RZ, -R5 ;  /* 0x000000ffff057224 */ /* 0x000fe200078e0a05 */
[----:B------:R-:W-:Y:S01]  /*38d0*/  IABS R158, R18 ;  /* 0x00000012009e7213 */ /* 0x000fe20000000000 */
[C---:B------:R-:W-:Y:S01]  /*38e0*/  IMAD.HI.U32 R4, R22.reuse, R148, RZ ;  /* 0x0000009416047227 */ /* 0x040fe200078e00ff */
[----:B--2---:R-:W-:Y:S01]  /*38f0*/  IADD3 R19, R17, 0x90, RZ ;  /* 0x0000009011137810 */ /* 0x004fe20007ffe0ff */
[----:B------:R2:W-:Y:S01]  /*3900*/  STL [R1+0x1c48], R20 ;  /* 0x001c481401007387 */ /* 0x0005e20000100800 */
[----:B------:R-:W-:Y:S01]  /*3910*/  IABS R159, R9 ;  /* 0x00000009009f7213 */ /* 0x000fe20000000000 */
[----:B------:R-:W-:Y:S01]  /*3920*/  IMAD R150, R23, R0, R150 ;  /* 0x0000000017967224 */ /* 0x000fe200078e0296 */
[C---:B---3--:R-:W-:Y:S01]  /*3930*/  IADD3 R18, R17.reuse, 0x91, RZ ;  /* 0x0000009111127810 */ /* 0x048fe20007ffe0ff */
[C---:B------:R-:W-:Y:S01]  /*3940*/  IMAD.HI.U32 R0, R22.reuse, R155, RZ ;  /* 0x0000009b16007227 */ /* 0x040fe200078e00ff */
[C---:B-1----:R-:W-:Y:S01]  /*3950*/  IADD3 R8, R17.reuse, 0x93, RZ ;  /* 0x0000009311087810 */ /* 0x042fe20007ffe0ff */
[----:B------:R1:W-:Y:S01]  /*3960*/  STL [R1+0x1c4c], R19 ;  /* 0x001c4c1301007387 */ /* 0x0003e20000100800 */
[----:B------:R-:W-:Y:S01]  /*3970*/  IADD3 R9, R17, 0x92, RZ ;  /* 0x0000009211097810 */ /* 0x000fe20007ffe0ff */
[----:B------:R-:W-:Y:S01]  /*3980*/  IMAD.MOV R2, RZ, RZ, -R2 ;  /* 0x000000ffff027224 */ /* 0x000fe200078e0a02 */
[----:B------:R-:W-:Y:S01]  /*3990*/  IABS R165, R8 ;  /* 0x0000000800a57213 */ /* 0x000fe20000000000 */
[----:B------:R-:W-:Y:S01]  /*39a0*/  IMAD.MOV R6, RZ, RZ, -R6 ;  /* 0x000000ffff067224 */ /* 0x000fe200078e0a06 */
[----:B------:R-:W-:Y:S01]  /*39b0*/  STL [R1+0x1c50], R18 ;  /* 0x001c501201007387 */ /* 0x000fe20000100800 */
[----:B------:R-:W-:Y:S01]  /*39c0*/  IMAD R134, R23, R5, R134 ;  /* 0x0000000517867224 */ /* 0x000fe200078e0286 */
[----:B------:R-:W-:Y:S01]  /*39d0*/  IABS R161, R20 ;  /* 0x0000001400a17213 */ /* 0x000fe20000000000 */
[----:B------:R-:W-:Y:S01]  /*39e0*/  IMAD.MOV R4, RZ, RZ, -R4 ;  /* 0x000000ffff047224 */ /* 0x000fe200078e0a04 */
[----:B------:R-:W-:Y:S01]  /*39f0*/  STL [R1+0x1c54], R9 ;  /* 0x001c540901007387 */ /* 0x000fe20000100800 */
[----:B------:R-:W-:Y:S01]  /*3a00*/  IMAD.HI.U32 R5, R22, R137, RZ ;  /* 0x0000008916057227 */ /* 0x000fe200078e00ff */
[----:B------:R-:W-:-:S02]  /*3a10*/  IABS R162, R19 ;  /* 0x0000001300a27213 */ /* 0x000fc40000000000 */
[----:B------:R3:W-:Y:S01]  /*3a20*/  STL [R1+0x1c58], R8 ;  /* 0x001c580801007387 */ /* 0x0007e20000100800 */
[----:B------:R-:W-:Y:S01]  /*3a30*/  IMAD.MOV R0, RZ, RZ, -R0 ;  /* 0x000000ffff007224 */ /* 0x000fe200078e0a00 */
[----:B--2---:R-:W-:Y:S01]  /*3a40*/  IADD3 R20, R17, 0x94, RZ ;  /* 0x0000009411147810 */ /* 0x004fe20007ffe0ff */
[C---:B------:R-:W-:Y:S01]  /*3a50*/  IMAD R144, R23.reuse, R2, R144 ;  /* 0x0000000217907224 */ /* 0x040fe200078e0290 */
[----:B------:R-:W-:Y:S01]  /*3a60*/  IABS R163, R18 ;  /* 0x0000001200a37213 */ /* 0x000fe20000000000 */
[----:B------:R-:W-:Y:S01]  /*3a70*/  IMAD R146, R23, R6, R146 ;  /* 0x0000000617927224 */ /* 0x000fe200078e0292 */
[C---:B-1----:R-:W-:Y:S01]  /*3a80*/  IADD3 R19, R17.reuse, 0x95, RZ ;  /* 0x0000009511137810 */ /* 0x042fe20007ffe0ff */
[C---:B------:R-:W-:Y:S01]  /*3a90*/  IMAD.HI.U32 R2, R22.reuse, R149, RZ ;  /* 0x0000009516027227 */ /* 0x040fe200078e00ff */
[----:B------:R-:W-:Y:S01]  /*3aa0*/  IABS R164, R9 ;  /* 0x0000000900a47213 */ /* 0x000fe20000000000 */
[----:B------:R1:W-:Y:S01]  /*3ab0*/  STL [R1+0x1c2c], R20 ;  /* 0x001c2c1401007387 */ /* 0x0003e20000100800 */
[C---:B---3--:R-:W-:Y:S01]  /*3ac0*/  IADD3 R8, R17.reuse, 0x98, RZ ;  /* 0x0000009811087810 */ /* 0x048fe20007ffe0ff */
[----:B------:R-:W-:Y:S01]  /*3ad0*/  IMAD.HI.U32 R6, R22, R151, RZ ;  /* 0x0000009716067227 */ /* 0x000fe200078e00ff */
[C---:B------:R-:W-:Y:S01]  /*3ae0*/  IADD3 R18, R17.reuse, 0x96, RZ ;  /* 0x0000009611127810 */ /* 0x040fe20007ffe0ff */
[----:B------:R2:W-:Y:S01]  /*3af0*/  STL [R1+0x1c34], R19 ;  /* 0x001c341301007387 */ /* 0x0005e20000100800 */
[----:B------:R-:W-:Y:S01]  /*3b00*/  IADD3 R9, R17, 0x97, RZ ;  /* 0x0000009711097810 */ /* 0x000fe20007ffe0ff */
[----:B------:R-:W-:Y:S01]  /*3b10*/  IMAD R148, R23, R4, R148 ;  /* 0x0000000417947224 */ /* 0x000fe200078e0294 */
[----:B------:R-:W-:Y:S01]  /*3b20*/  IADD3 R6, -R6, RZ, RZ ;  /* 0x000000ff06067210 */ /* 0x000fe20007ffe1ff */
[----:B------:R-:W-:Y:S01]  /*3b30*/  IMAD.MOV R5, RZ, RZ, -R5 ;  /* 0x000000ffff057224 */ /* 0x000fe200078e0a05 */
[----:B------:R-:W-:Y:S01]  /*3b40*/  IABS R170, R8 ;  /* 0x0000000800aa7213 */ /* 0x000fe20000000000 */
[----:B------:R-:W-:Y:S01]  /*3b50*/  IMAD.HI.U32 R4, R22, R153, RZ ;  /* 0x0000009916047227 */ /* 0x000fe200078e00ff */
[----:B------:R-:W-:Y:S01]  /*3b60*/  STL [R1+0x1c3c], R18 ;  /* 0x001c3c1201007387 */ /* 0x000fe20000100800 */
[----:B------:R-:W-:-:S02]  /*3b70*/  IABS R166, R20 ;  /* 0x0000001400a67213 */ /* 0x000fc40000000000 */
[----:B------:R-:W-:Y:S01]  /*3b80*/  IMAD R155, R23, R0, R155 ;  /* 0x00000000179b7224 */ /* 0x000fe200078e029b */
[----:B------:R-:W-:Y:S01]  /*3b90*/  STL [R1+0x1c40], R9 ;  /* 0x001c400901007387 */ /* 0x000fe20000100800 */
[C---:B------:R-:W-:Y:S01]  /*3ba0*/  IMAD.HI.U32 R0, R22.reuse, R160, RZ ;  /* 0x000000a016007227 */ /* 0x040fe200078e00ff */
[----:B------:R-:W-:Y:S02]  /*3bb0*/  IABS R167, R19 ;  /* 0x0000001300a77213 */ /* 0x000fe40000000000 */
[----:B------:R3:W-:Y:S01]  /*3bc0*/  STL [R1+0x1c44], R8 ;  /* 0x001c440801007387 */ /* 0x0007e20000100800 */
[----:B------:R-:W-:Y:S01]  /*3bd0*/  IMAD.MOV R2, RZ, RZ, -R2 ;  /* 0x000000ffff027224 */ /* 0x000fe200078e0a02 */
[----:B-1----:R-:W-:Y:S01]  /*3be0*/  IADD3 R20, R17, 0x99, RZ ;  /* 0x0000009911147810 */ /* 0x002fe20007ffe0ff */
[----:B------:R-:W-:Y:S01]  /*3bf0*/  IMAD R137, R23, R5, R137 ;  /* 0x0000000517897224 */ /* 0x000fe200078e0289 */
[----:B------:R-:W-:Y:S01]  /*3c00*/  IABS R168, R18 ;  /* 0x0000001200a87213 */ /* 0x000fe20000000000 */
[----:B------:R-:W-:Y:S01]  /*3c10*/  IMAD.MOV R4, RZ, RZ, -R4 ;  /* 0x000000ffff047224 */ /* 0x000fe200078e0a04 */
[C---:B--2---:R-:W-:Y:S01]  /*3c20*/  IADD3 R19, R17.reuse, 0x9a, RZ ;  /* 0x0000009a11137810 */ /* 0x044fe20007ffe0ff */
[C---:B------:R-:W-:Y:S01]  /*3c30*/  IMAD.HI.U32 R5, R22.reuse, R142, RZ ;  /* 0x0000008e16057227 */ /* 0x040fe200078e00ff */
[----:B------:R-:W-:Y:S01]  /*3c40*/  IABS R169, R9 ;  /* 0x0000000900a97213 */ /* 0x000fe20000000000 */
[----:B------:R1:W-:Y:S01]  /*3c50*/  STL [R1+0x1c0c], R20 ;  /* 0x001c0c1401007387 */ /* 0x0003e20000100800 */
[C---:B---3--:R-:W-:Y:S01]  /*3c60*/  IADD3 R8, R17.reuse, 0x9d, RZ ;  /* 0x0000009d11087810 */ /* 0x048fe20007ffe0ff */
[----:B------:R-:W-:Y:S01]  /*3c70*/  IMAD.MOV R0, RZ, RZ, -R0 ;  /* 0x000000ffff007224 */ /* 0x000fe200078e0a00 */
[----:B------:R-:W-:Y:S01]  /*3c80*/  IADD3 R18, R17, 0x9b, RZ ;  /* 0x0000009b11127810 */ /* 0x000fe20007ffe0ff */
[----:B------:R-:W-:Y:S01]  /*3c90*/  IMAD R149, R23, R2, R149 ;  /* 0x0000000217957224 */ /* 0x000fe200078e0295 */
[----:B------:R-:W-:Y:S01]  /*3ca0*/  IADD3 R9, R17, 0x9c, RZ ;  /* 0x0000009c11097810 */ /* 0x000fe20007ffe0ff */
[C---:B------:R-:W-:Y:S01]  /*3cb0*/  IMAD.HI.U32 R2, R22.reuse, R154, RZ ;  /* 0x0000009a16027227 */ /* 0x040fe200078e00ff */
[----:B------:R-:W-:Y:S01]  /*3cc0*/  IABS R175, R8 ;  /* 0x0000000800af7213 */ /* 0x000fe20000000000 */
[----:B------:R2:W-:Y:S01]  /*3cd0*/  STL [R1+0x1c10], R19 ;  /* 0x001c101301007387 */ /* 0x0005e20000100800 */
[----:B------:R-:W-:Y:S01]  /*3ce0*/  IABS R171, R20 ;  /* 0x0000001400ab7213 */ /* 0x000fe20000000000 */
        /* <DEDUP_REMOVED lines=10> */
[----:B------:R4:W-:Y:S01]  /*3d90*/  STL [R1+0x1c24], R8 ;  /* 0x001c240801007387 */ /* 0x0009e20000100800 */
[----:B--2---:R-:W-:Y:S02]  /*3da0*/  IADD3 R19, R17, 0x9f, RZ ;  /* 0x0000009f11137810 */ /* 0x004fe40007ffe0ff */
[----:B------:R-:W-:Y:S01]  /*3db0*/  IMAD R160, R23, R0, R160 ;  /* 0x0000000017a07224 */ /* 0x000fe200078e02a0 */
[----:B------:R-:W-:Y:S01]  /*3dc0*/  IABS R174, R9 ;  /* 0x0000000900ae7213 */ /* 0x000fe20000000000 */
[C---:B------:R-:W-:Y:S01]  /*3dd0*/  IMAD.HI.U32 R0, R22.reuse, R165, RZ ;  /* 0x000000a516007227 */ /* 0x040fe200078e00ff */
[C---:B---3--:R-:W-:Y:S01]  /*3de0*/  IADD3 R18, R17.reuse, 0xa0, RZ ;  /* 0x000000a011127810 */ /* 0x048fe20007ffe0ff */
[----:B------:R2:W-:Y:S01]  /*3df0*/  STL [R1+0x1bf8], R20 ;  /* 0x001bf81401007387 */ /* 0x0005e20000100800 */
[C---:B-1----:R-:W-:Y:S01]  /*3e00*/  IADD3 R9, R17.reuse, 0xa1, RZ ;  /* 0x000000a111097810 */ /* 0x042fe20007ffe0ff */
[----:B------:R-:W-:Y:S01]  /*3e10*/  IMAD.MOV R2, RZ, RZ, -R2 ;  /* 0x000000ffff027224 */ /* 0x000fe200078e0a02 */
[----:B----4-:R-:W-:Y:S01]  /*3e20*/  IADD3 R8, R17, 0xa2, RZ ;  /* 0x000000a211087810 */ /* 0x010fe20007ffe0ff */
[----:B------:R-:W-:Y:S01]  /*3e30*/  IMAD R142, R23, R5, R142 ;  /* 0x00000005178e7224 */ /* 0x000fe200078e028e */
[----:B------:R1:W-:Y:S01]  /*3e40*/  STL [R1+0x1bfc], R19 ;  /* 0x001bfc1301007387 */ /* 0x0003e20000100800 */
[----:B------:R-:W-:Y:S01]  /*3e50*/  IMAD.MOV R6, RZ, RZ, -R6 ;  /* 0x000000ffff067224 */ /* 0x000fe200078e0a06 */
[----:B------:R-:W-:Y:S01]  /*3e60*/  IABS R180, R8 ;  /* 0x0000000800b47213 */ /* 0x000fe20000000000 */
[----:B------:R-:W-:Y:S01]  /*3e70*/  IMAD.MOV R4, RZ, RZ, -R4 ;  /* 0x000000ffff047224 */ /* 0x000fe200078e0a04 */
[----:B------:R-:W-:Y:S01]  /*3e80*/  STL [R1+0x1c00], R18 ;  /* 0x001c001201007387 */ /* 0x000fe20000100800 */
[----:B------:R-:W-:Y:S01]  /*3e90*/  IMAD.HI.U32 R5, R22, R147, RZ ;  /* 0x0000009316057227 */ /* 0x000fe200078e00ff */
[----:B------:R-:W-:-:S02]  /*3ea0*/  IABS R176, R20 ;  /* 0x0000001400b07213 */ /* 0x000fc40000000000 */
[----:B------:R-:W-:Y:S01]  /*3eb0*/  STL [R1+0x1c04], R9 ;  /* 0x001c040901007387 */ /* 0x000fe20000100800 */
[----:B------:R-:W-:Y:S01]  /*3ec0*/  IMAD.MOV R0, RZ, RZ, -R0 ;  /* 0x000000ffff007224 */ /* 0x000fe200078e0a00 */
[----:B------:R-:W-:Y:S01]  /*3ed0*/  IABS R177, R19 ;  /* 0x0000001300b17213 */ /* 0x000fe20000000000 */
[----:B------:R-:W-:Y:S01]  /*3ee0*/  IMAD R154, R23, R2, R154 ;  /* 0x00000002179a7224 */ /* 0x000fe200078e029a */
[----:B------:R3:W-:Y:S01]  /*3ef0*/  STL [R1+0x1c08], R8 ;  /* 0x001c080801007387 */ /* 0x0007e20000100800 */
[C---:B------:R-:W-:Y:S01]  /*3f00*/  IMAD.HI.U32 R2, R22.reuse, R159, RZ ;  /* 0x0000009f16027227 */ /* 0x040fe200078e00ff */
[----:B--2---:R-:W-:Y:S02]  /*3f10*/  IADD3 R20, R17, 0xa3, RZ ;  /* 0x000000a311147810 */ /* 0x004fe40007ffe0ff */
[----:B------:R-:W-:Y:S01]  /*3f20*/  IABS R178, R18 ;  /* 0x0000001200b27213 */ /* 0x000fe20000000000 */
[----:B------:R-:W-:Y:S01]  /*3f30*/  IMAD R156, R23, R6, R156 ;  /* 0x00000006179c7224 */ /* 0x000fe200078e029c */
[----:B-1----:R-:W-:Y:S01]  /*3f40*/  IADD3 R19, R17, 0xa4, RZ ;  /* 0x000000a411137810 */ /* 0x002fe20007ffe0ff */
[----:B------:R-:W-:Y:S01]  /*3f50*/  IMAD R158, R23, R4, R158 ;  /* 0x00000004179e7224 */ /* 0x000fe200078e029e */
[----:B------:R-:W-:Y:S01]  /*3f60*/  IABS R179, R9 ;  /* 0x0000000900b37213 */ /* 0x000fe20000000000 */
[----:B------:R-:W-:Y:S01]  /*3f70*/  IMAD.MOV R5, RZ, RZ, -R5 ;  /* 0x000000ffff057224 */ /* 0x000fe200078e0a05 */
[C---:B---3--:R-:W-:Y:S01]  /*3f80*/  IADD3 R8, R17.reuse, 0xa7, RZ ;  /* 0x000000a711087810 */ /* 0x048fe20007ffe0ff */
[C---:B------:R-:W-:Y:S01]  /*3f90*/  IMAD.HI.U32 R6, R22.reuse, R161, RZ ;  /* 0x000000a116067227 */ /* 0x040fe200078e00ff */
[C---:B------:R-:W-:Y:S01]  /*3fa0*/  IADD3 R18, R17.reuse, 0xa5, RZ ;  /* 0x000000a511127810 */ /* 0x040fe20007ffe0ff */
[----:B------:R1:W-:Y:S01]  /*3fb0*/  STL [R1+0x1bdc], R20 ;  /* 0x001bdc1401007387 */ /* 0x0003e20000100800 */
[----:B------:R-:W-:Y:S01]  /*3fc0*/  IADD3 R9, R17, 0xa6, RZ ;  /* 0x000000a611097810 */ /* 0x000fe20007ffe0ff */
[----:B------:R-:W-:Y:S01]  /*3fd0*/  IMAD.HI.U32 R4, R22, R163, RZ ;  /* 0x000000a316047227 */ /* 0x000fe200078e00ff */
[----:B------:R-:W-:Y:S01]  /*3fe0*/  IABS R185, R8 ;  /* 0x0000000800b97213 */ /* 0x000fe20000000000 */
[----:B------:R2:W-:Y:S01]  /*3ff0*/  STL [R1+0x1be4], R19 ;  /* 0x001be41301007387 */ /* 0x0005e20000100800 */
[----:B------:R-:W-:Y:S01]  /*4000*/  IABS R181, R20 ;  /* 0x0000001400b57213 */ /* 0x000fe20000000000 */
[----:B------:R-:W-:Y:S01]  /*4010*/  IMAD R165, R23, R0, R165 ;  /* 0x0000000017a57224 */ /* 0x000fe200078e02a5 */
[----:B------:R-:W-:Y:S01]  /*4020*/  IADD3 R4, -R4, RZ, RZ ;  /* 0x000000ff04047210 */ /* 0x000fe20007ffe1ff */
[----:B------:R-:W-:Y:S01]  /*4030*/  IMAD.HI.U32 R0, R22, R170, RZ ;  /* 0x000000aa16007227 */ /* 0x000fe200078e00ff */
[----:B------:R3:W-:Y:S01]  /*4040*/  STL [R1+0x1bec], R18 ;  /* 0x001bec1201007387 */ /* 0x0007e20000100800 */
[----:B------:R-:W-:-:S02]  /*4050*/  IABS R182, R19 ;  /* 0x0000001300b67213 */ /* 0x000fc40000000000 */
[----:B------:R-:W-:Y:S01]  /*4060*/  IMAD.MOV R2, RZ, RZ, -R2 ;  /* 0x000000ffff027224 */ /* 0x000fe200078e0a02 */
[----:B------:R-:W-:Y:S01]  /*4070*/  STL [R1+0x1bf0], R9 ;  /* 0x001bf00901007387 */ /* 0x000fe20000100800 */
[----:B------:R-:W-:Y:S01]  /*4080*/  IMAD R147, R23, R5, R147 ;  /* 0x0000000517937224 */ /* 0x000fe200078e0293 */
[C---:B-1----:R-:W-:Y:S01]  /*4090*/  IADD3 R20, R17.reuse, 0xa8, RZ ;  /* 0x000000a811147810 */ /* 0x042fe20007ffe0ff */
[----:B------:R-:W-:Y:S01]  /*40a0*/  IMAD.MOV R6, RZ, RZ, -R6 ;  /* 0x000000ffff067224 */ /* 0x000fe200078e0a06 */
[----:B------:R1:W-:Y:S01]  /*40b0*/  STL [R1+0x1bf4], R8 ;  /* 0x001bf40801007387 */ /* 0x0003e20000100800 */
[C---:B------:R-:W-:Y:S01]  /*40c0*/  IMAD.HI.U32 R5, R22.reuse, R152, RZ ;  /* 0x0000009816057227 */ /* 0x040fe200078e00ff */
[----:B------:R-:W-:Y:S02]  /*40d0*/  IABS R183, R18 ;  /* 0x0000001200b77213 */ /* 0x000fe40000000000 */
[----:B--2---:R-:W-:Y:S01]  /*40e0*/  IADD3 R19, R17, 0xa9, RZ ;  /* 0x000000a911137810 */ /* 0x004fe20007ffe0ff */
[----:B------:R-:W-:Y:S01]  /*40f0*/  IMAD.MOV R0, RZ, RZ, -R0 ;  /* 0x000000ffff007224 */ /* 0x000fe200078e0a00 */
[----:B------:R-:W-:Y:S01]  /*4100*/  IABS R184, R9 ;  /* 0x0000000900b87213 */ /* 0x000fe20000000000 */
[----:B------:R-:W-:Y:S01]  /*4110*/  IMAD R159, R23, R2, R159 ;  /* 0x00000002179f7224 */ /* 0x000fe200078e029f */
[C---:B---3--:R-:W-:Y:S01]  /*4120*/  IADD3 R18, R17.reuse, 0xaa, RZ ;  /* 0x000000aa11127810 */ /* 0x048fe20007ffe0ff */
[C---:B------:R-:W-:Y:S01]  /*4130*/  IMAD.HI.U32 R2, R22.reuse, R164, RZ ;  /* 0x000000a416027227 */ /* 0x040fe200078e00ff */
[C---:B-1----:R-:W-:Y:S01]  /*4140*/  IADD3 R8, R17.reuse, 0xac, RZ ;  /* 0x000000ac11087810 */ /* 0x042fe20007ffe0ff */
[----:B------:R-:W-:Y:S01]  /*4150*/  STL [R1+0x1bcc], R20 ;  /* 0x001bcc1401007387 */ /* 0x000fe20000100800 */
[----:B------:R-:W-:Y:S01]  /*4160*/  IADD3 R9, R17, 0xab, RZ ;  /* 0x000000ab11097810 */ /* 0x000fe20007ffe0ff */
[----:B------:R-:W-:Y:S01]  /*4170*/  IMAD R161, R23, R6, R161 ;  /* 0x0000000617a17224 */ /* 0x000fe200078e02a1 */
[----:B------:R-:W-:Y:S01]  /*4180*/  IABS R190, R8 ;  /* 0x0000000800be7213 */ /* 0x000fe20000000000 */
[----:B------:R-:W-:Y:S01]  /*4190*/  IMAD.MOV R5, RZ, RZ, -R5 ;  /* 0x000000ffff057224 */ /* 0x000fe200078e0a05 */
[----:B------:R1:W-:Y:S01]  /*41a0*/  STL [R1+0x1bc8], R19 ;  /* 0x001bc81301007387 */ /* 0x0003e20000100800 */
[----:B------:R-:W-:Y:S01]  /*41b0*/  IMAD.HI.U32 R6, R22, R166, RZ ;  /* 0x000000a616067227 */ /* 0x000fe200078e00ff */
[----:B------:R-:W-:-:S02]  /*41c0*/  IABS R187, R19 ;  /* 0x0000001300bb7213 */ /* 0x000fc40000000000 */
[----:B------:R2:W-:Y:S01]  /*41d0*/  STL [R1+0x1bc4], R18 ;  /* 0x001bc41201007387 */ /* 0x0005e20000100800 */
[C---:B------:R-:W-:Y:S01]  /*41e0*/  IMAD R170, R23.reuse, R0, R170 ;  /* 0x0000000017aa7224 */ /* 0x040fe200078e02aa */
[----:B------:R-:W-:Y:S01]  /*41f0*/  IABS R188, R18 ;  /* 0x0000001200bc7213 */ /* 0x000fe20000000000 */
[----:B------:R-:W-:Y:S01]  /*4200*/  IMAD R163, R23, R4, R163 ;  /* 0x0000000417a37224 */ /* 0x000fe200078e02a3 */
[----:B------:R3:W-:Y:S01]  /*4210*/  STL [R1+0x1bc0], R9 ;  /* 0x001bc00901007387 */ /* 0x0007e20000100800 */
[----:B------:R-:W-:Y:S01]  /*4220*/  IMAD.HI.U32 R0, R22, R175, RZ ;  /* 0x000000af16007227 */ /* 0x000fe200078e00ff */
[C---:B-1----:R-:W-:Y:S02]  /*4230*/  IADD3 R19, R17.reuse, 0xae, RZ ;  /* 0x000000ae11137810 */ /* 0x042fe40007ffe0ff */
[----:B------:R1:W-:Y:S01]  /*4240*/  STL [R1+0x1bb8], R8 ;  /* 0x001bb80801007387 */ /* 0x0003e20000100800 */
[----:B------:R-:W-:Y:S01]  /*4250*/  IMAD.MOV R2, RZ, RZ, -R2 ;  /* 0x000000ffff027224 */ /* 0x000fe200078e0a02 */
[----:B------:R-:W-:Y:S01]  /*4260*/  IADD3 R0, -R0, RZ, RZ ;  /* 0x000000ff00007210 */ /* 0x000fe20007ffe1ff */
[C---:B------:R-:W-:Y:S01]  /*4270*/  IMAD.HI.U32 R4, R22.reuse, R168, RZ ;  /* 0x000000a816047227 */ /* 0x040fe200078e00ff */
[----:B------:R-:W-:Y:S01]  /*4280*/  IABS R189, R9 ;  /* 0x0000000900bd7213 */ /* 0x000fe20000000000 */
[----:B------:R4:W-:Y:S01]  /*4290*/  STL [R1+0x1ba4], R21 ;  /* 0x001ba41501007387 */ /* 0x0009e20000100800 */
[----:B--2---:R-:W-:Y:S01]  /*42a0*/  IADD3 R18, R17, 0xaf, RZ ;  /* 0x000000af11127810 */ /* 0x004fe20007ffe0ff */
[----:B------:R-:W-:Y:S01]  /*42b0*/  IMAD R152, R23, R5, R152 ;  /* 0x0000000517987224 */ /* 0x000fe200078e0298 */
[C---:B---3--:R-:W-:Y:S01]  /*42c0*/  IADD3 R9, R17.reuse, 0xb0, RZ ;  /* 0x000000b011097810 */ /* 0x048fe20007ffe0ff */
[----:B------:R-:W-:Y:S01]  /*42d0*/  IMAD.MOV R6, RZ, RZ, -R6 ;  /* 0x000000ffff067224 */ /* 0x000fe200078e0a06 */
[----:B-1----:R-:W-:Y:S01]  /*42e0*/  IADD3 R8, R17, 0xb1, RZ ;  /* 0x000000b111087810 */ /* 0x002fe20007ffe0ff */
[C---:B------:R-:W-:Y:S01]  /*42f0*/  IMAD.HI.U32 R5, R22.reuse, R157, RZ ;  /* 0x0000009d16057227 */ /* 0x040fe200078e00ff */
[----:B------:R-:W-:Y:S01]  /*4300*/  IABS R186, R20 ;  /* 0x0000001400ba7213 */ /* 0x000fe20000000000 */
[----:B------:R1:W-:Y:S01]  /*4310*/  STL [R1+0x1ba0], R19 ;  /* 0x001ba01301007387 */ /* 0x0003e20000100800 */
[----:B------:R-:W-:Y:S01]  /*4320*/  IABS R195, R8 ;  /* 0x0000000800c37213 */ /* 0x000fe20000000000 */
[----:B------:R-:W-:Y:S01]  /*4330*/  IMAD R164, R23, R2, R164 ;  /* 0x0000000217a47224 */ /* 0x000fe200078e02a4 */
[----:B------:R-:W-:Y:S01]  /*4340*/  IADD3 R5, -R5, RZ, RZ ;  /* 0x000000ff05057210 */ /* 0x000fe20007ffe1ff */
[----:B------:R-:W-:Y:S01]  /*4350*/  IMAD.MOV R4, RZ, RZ, -R4 ;  /* 0x000000ffff047224 */ /* 0x000fe200078e0a04 */
[----:B------:R2:W-:Y:S01]  /*4360*/  STL [R1+0x1b94], R18 ;  /* 0x001b941201007387 */ /* 0x0005e20000100800 */
[----:B------:R-:W-:Y:S01]  /*4370*/  IMAD.HI.U32 R2, R22, R169, RZ ;  /* 0x000000a916027227 */ /* 0x000fe200078e00ff */
[----:B------:R-:W-:-:S02]  /*4380*/  IABS R191, R21 ;  /* 0x0000001500bf7213 */ /* 0x000fc40000000000 */
[----:B------:R-:W-:Y:S01]  /*4390*/  STL [R1+0x1b88], R9 ;  /* 0x001b880901007387 */ /* 0x000fe20000100800 */
[----:B------:R-:W-:Y:S01]  /*43a0*/  IMAD R166, R23, R6, R166 ;  /* 0x0000000617a67224 */ /* 0x000fe200078e02a6 */
[----:B------:R-:W-:Y:S01]  /*43b0*/  IADD3 R2, -R2, RZ, RZ ;  /* 0x000000ff02027210 */ /* 0x000fe20007ffe1ff */
[C---:B------:R-:W-:Y:S01]  /*43c0*/  IMAD.HI.U32 R6, R22.reuse, R171, RZ ;  /* 0x000000ab16067227 */ /* 0x040fe200078e00ff */
[----:B------:R-:W-:Y:S01]  /*43d0*/  IABS R192, R19 ;  /* 0x0000001300c07213 */ /* 0x000fe20000000000 */
[----:B------:R3:W-:Y:S01]  /*43e0*/  STL [R1+0x1b80], R8 ;  /* 0x001b800801007387 */ /* 0x0007e20000100800 */
[----:B----4-:R-:W-:Y:S01]  /*43f0*/  IADD3 R21, R17, 0xb2, RZ ;  /* 0x000000b211157810 */ /* 0x010fe20007ffe0ff */
[----:B------:R-:W-:Y:S01]  /*4400*/  IMAD R168, R23, R4, R168 ;  /* 0x0000000417a87224 */ /* 0x000fe200078e02a8 */
[----:B------:R-:W-:Y:S01]  /*4410*/  IABS R193, R18 ;  /* 0x0000001200c17213 */ /* 0x000fe20000000000 */
[C---:B------:R-:W-:Y:S01]  /*4420*/  IMAD.HI.U32 R4, R22.reuse, R173, RZ ;  /* 0x000000ad16047227 */ /* 0x040fe200078e00ff */
[----:B-1----:R-:W-:Y:S01]  /*4430*/  IADD3 R19, R17, 0xb3, RZ ;  /* 0x000000b311137810 */ /* 0x002fe20007ffe0ff */
[----:B------:R-:W-:Y:S01]  /*4440*/  STL [R1+0x1b70], R21 ;  /* 0x001b701501007387 */ /* 0x000fe20000100800 */
[----:B------:R-:W-:Y:S01]  /*4450*/  IABS R194, R9 ;  /* 0x0000000900c27213 */ /* 0x000fe20000000000 */
[----:B------:R-:W-:Y:S01]  /*4460*/  IMAD R175, R23, R0, R175 ;  /* 0x0000000017af7224 */ /* 0x000fe200078e02af */
[C---:B--2---:R-:W-:Y:S01]  /*4470*/  IADD3 R18, R17.reuse, 0xb4, RZ ;  /* 0x000000b411127810 */ /* 0x044fe20007ffe0ff */
[C---:B------:R-:W-:Y:S01]  /*4480*/  IMAD.HI.U32 R0, R22.reuse, R180, RZ ;  /* 0x000000b416007227 */ /* 0x040fe200078e00ff */
[C---:B---3--:R-:W-:Y:S01]  /*4490*/  IADD3 R8, R17.reuse, 0xb6, RZ ;  /* 0x000000b611087810 */ /* 0x048fe20007ffe0ff */
[----:B------:R1:W-:Y:S01]  /*44a0*/  STL [R1+0x1b64], R19 ;  /* 0x001b641301007387 */ /* 0x0003e20000100800 */
[----:B------:R-:W-:Y:S01]  /*44b0*/  IADD3 R9, R17, 0xb5, RZ ;  /* 0x000000b511097810 */ /* 0x000fe20007ffe0ff */
[----:B------:R-:W-:Y:S01]  /*44c0*/  IMAD.MOV R6, RZ, RZ, -R6 ;  /* 0x000000ffff067224 */ /* 0x000fe200078e0a06 */
[----:B------:R-:W-:Y:S01]  /*44d0*/  IABS R200, R8 ;  /* 0x0000000800c87213 */ /* 0x000fe20000000000 */
[----:B------:R-:W-:Y:S01]  /*44e0*/  IMAD R157, R23, R5, R157 ;  /* 0x00000005179d7224 */ /* 0x000fe200078e029d */
[----:B------:R2:W-:Y:S01]  /*44f0*/  STL [R1+0x1b60], R18 ;  /* 0x001b601201007387 */ /* 0x0005e20000100800 */
[----:B------:R-:W-:Y:S01]  /*4500*/  IMAD.MOV R4, RZ, RZ, -R4 ;  /* 0x000000ffff047224 */ /* 0x000fe200078e0a04 */
[----:B------:R-:W-:Y:S01]  /*4510*/  IABS R197, R19 ;  /* 0x0000001300c57213 */ /* 0x000fe20000000000 */
[----:B------:R-:W-:Y:S01]  /*4520*/  IMAD.HI.U32 R5, R22, R162, RZ ;  /* 0x000000a216057227 */ /* 0x000fe200078e00ff */
[----:B------:R-:W-:Y:S01]  /*4530*/  STL [R1+0x1b5c], R9 ;  /* 0x001b5c0901007387 */ /* 0x000fe20000100800 */
[----:B------:R-:W-:-:S02]  /*4540*/  IABS R198, R18 ;  /* 0x0000001200c67213 */ /* 0x000fc40000000000 */
[----:B------:R-:W-:Y:S01]  /*4550*/  IMAD.MOV R0, RZ, RZ, -R0 ;  /* 0x000000ffff007224 */ /* 0x000fe200078e0a00 */
[----:B------:R3:W-:Y:S01]  /*4560*/  STL [R1+0x1b58], R8 ;  /* 0x001b580801007387 */ /* 0x0007e20000100800 */
[----:B------:R-:W-:Y:S01]  /*4570*/  IMAD R169, R23, R2, R169 ;  /* 0x0000000217a97224 */ /* 0x000fe200078e02a9 */
[----:B-1----:R-:W-:Y:S01]  /*4580*/  IADD3 R19, R17, 0xb7, RZ ;  /* 0x000000b711137810 */ /* 0x002fe20007ffe0ff */
[----:B------:R-:W-:Y:S01]  /*4590*/  IMAD R171, R23, R6, R171 ;  /* 0x0000000617ab7224 */ /* 0x000fe200078e02ab */
[----:B------:R-:W-:Y:S01]  /*45a0*/  IABS R199, R9 ;  /* 0x0000000900c77213 */ /* 0x000fe20000000000 */
[C---:B------:R-:W-:Y:S01]  /*45b0*/  IMAD.HI.U32 R2, R22.reuse, R174, RZ ;  /* 0x000000ae16027227 */ /* 0x040fe200078e00ff */
[C---:B--2---:R-:W-:Y:S01]  /*45c0*/  IADD3 R18, R17.reuse, 0xb8, RZ ;  /* 0x000000b811127810 */ /* 0x044fe20007ffe0ff */
[----:B------:R1:W-:Y:S01]  /*45d0*/  STL [R1+0x1b40], R19 ;  /* 0x001b401301007387 */ /* 0x0003e20000100800 */
[----:B------:R-:W-:Y:S01]  /*45e0*/  IABS R196, R21 ;  /* 0x0000001500c47213 */ /* 0x000fe20000000000 */
[C---:B------:R-:W-:Y:S01]  /*45f0*/  IMAD.HI.U32 R6, R22.reuse, R176, RZ ;  /* 0x000000b016067227 */ /* 0x040fe200078e00ff */
[C---:B---3--:R-:W-:Y:S01]  /*4600*/  IADD3 R8, R17.reuse, 0xbb, RZ ;  /* 0x000000bb11087810 */ /* 0x048fe20007ffe0ff */
[----:B------:R2:W-:Y:S01]  /*4610*/  STL [R1+0x1b3c], R18 ;  /* 0x001b3c1201007387 */ /* 0x0005e20000100800 */
[----:B------:R-:W-:Y:S01]  /*4620*/  IADD3 R9, R17, 0xb9, RZ ;  /* 0x000000b911097810 */ /* 0x000fe20007ffe0ff */
[----:B------:R-:W-:Y:S01]  /*4630*/  IMAD R173, R23, R4, R173 ;  /* 0x0000000417ad7224 */ /* 0x000fe200078e02ad */
[----:B------:R-:W-:Y:S01]  /*4640*/  IADD3 R21, R17, 0xba, RZ ;  /* 0x000000ba11157810 */ /* 0x000fe20007ffe0ff */
[----:B------:R-:W-:Y:S01]  /*4650*/  IMAD.MOV R5, RZ, RZ, -R5 ;  /* 0x000000ffff057224 */ /* 0x000fe200078e0a05 */
[----:B------:R-:W-:Y:S01]  /*4660*/  IABS R205, R8 ;  /* 0x0000000800cd7213 */ /* 0x000fe20000000000 */
[----:B------:R-:W-:Y:S01]  /*4670*/  IMAD.HI.U32 R4, R22, R178, RZ ;  /* 0x000000b216047227 */ /* 0x000fe200078e00ff */
[----:B------:R3:W-:Y:S01]  /*4680*/  STL [R1+0x1b38], R9 ;  /* 0x001b380901007387 */ /* 0x0007e20000100800 */
        /* <DEDUP_REMOVED lines=8> */
[----:B------:R-:W-:Y:S01]  /*4710*/  IMAD.MOV R6, RZ, RZ, -R6 ;  /* 0x000000ffff067224 */ /* 0x000fe200078e0a06 */
[----:B------:R-:W-:Y:S01]  /*4720*/  IABS R203, R9 ;  /* 0x0000000900cb7213 */ /* 0x000fe20000000000 */
[----:B------:R-:W-:Y:S01]  /*4730*/  IMAD R162, R23, R5, R162 ;  /* 0x0000000517a27224 */ /* 0x000fe200078e02a2 */
[C---:B--2---:R-:W-:Y:S01]  /*4740*/  IADD3 R18, R17.reuse, 0xbe, RZ ;  /* 0x000000be11127810 */ /* 0x044fe20007ffe0ff */
[----:B------:R-:W-:Y:S01]  /*4750*/  IMAD.MOV R4, RZ, RZ, -R4 ;  /* 0x000000ffff047224 */ /* 0x000fe200078e0a04 */
[C---:B---3--:R-:W-:Y:S01]  /*4760*/  IADD3 R9, R17.reuse, 0xbf, RZ ;  /* 0x000000bf11097810 */ /* 0x048fe20007ffe0ff */
[C---:B------:R-:W-:Y:S01]  /*4770*/  IMAD.HI.U32 R5, R22.reuse, R167, RZ ;  /* 0x000000a716057227 */ /* 0x040fe200078e00ff */
[----:B----4-:R-:W-:Y:S01]  /*4780*/  IADD3 R8, R17, 0xc0, RZ ;  /* 0x000000c011087810 */ /* 0x010fe20007ffe0ff */
[----:B------:R1:W-:Y:S01]  /*4790*/  STL [R1+0x1b18], R206 ;  /* 0x001b18ce01007387 */ /* 0x0003e20000100800 */
[----:B------:R-:W-:Y:S01]  /*47a0*/  IABS R207, R19 ;  /* 0x0000001300cf7213 */ /* 0x000fe20000000000 */
        /* <DEDUP_REMOVED lines=9> */
[----:B------:R-:W-:Y:S01]  /*4840*/  IMAD.HI.U32 R6, R22, R181, RZ ;  /* 0x000000b516067227 */ /* 0x000fe200078e00ff */
[----:B------:R4:W-:Y:S01]  /*4850*/  STL [R1+0x1afc], R9 ;  /* 0x001afc0901007387 */ /* 0x0009e20000100800 */
[----:B-1----:R-:W-:Y:S02]  /*4860*/  IABS R206, R206 ;  /* 0x000000ce00ce7213 */ /* 0x002fe40000000000 */
[----:B------:R-:W-:Y:S01]  /*4870*/  IMAD R178, R23, R4, R178 ;  /* 0x0000000417b27224 */ /* 0x000fe200078e02b2 */
[----:B------:R-:W-:Y:S01]  /*4880*/  IADD3 R6, -R6, RZ, RZ ;  /* 0x000000ff06067210 */ /* 0x000fe20007ffe1ff */
[----:B------:R-:W-:Y:S01]  /*4890*/  IMAD.MOV R5, RZ, RZ, -R5 ;  /* 0x000000ffff057224 */ /* 0x000fe200078e0a05 */
[----:B------:R1:W-:Y:S01]  /*48a0*/  STL [R1+0x1af4], R8 ;  /* 0x001af40801007387 */ /* 0x0003e20000100800 */
[C---:B------:R-:W-:Y:S01]  /*48b0*/  IMAD.HI.U32 R4, R22.reuse, R183, RZ ;  /* 0x000000b716047227 */ /* 0x040fe200078e00ff */
[----:B--2---:R-:W-:Y:S02]  /*48c0*/  IADD3 R19, R17, 0xc2, RZ ;  /* 0x000000c211137810 */ /* 0x004fe40007ffe0ff */
[----:B------:R-:W-:Y:S01]  /*48d0*/  IABS R209, R9 ;  /* 0x0000000900d17213 */ /* 0x000fe20000000000 */
[----:B------:R-:W-:Y:S01]  /*48e0*/  IMAD R185, R23, R0, R185 ;  /* 0x0000000017b97224 */ /* 0x000fe200078e02b9 */
[C---:B---3--:R-:W-:Y:S01]  /*48f0*/  IADD3 R18, R17.reuse, 0xc3, RZ ;  /* 0x000000c311127810 */ /* 0x048fe20007ffe0ff */
[C---:B------:R-:W-:Y:S01]  /*4900*/  IMAD.HI.U32 R0, R22.reuse, R190, RZ ;  /* 0x000000be16007227 */ /* 0x040fe200078e00ff */
[C---:B----4-:R-:W-:Y:S01]  /*4910*/  IADD3 R9, R17.reuse, 0xc4, RZ ;  /* 0x000000c411097810 */ /* 0x050fe20007ffe0ff */
[----:B------:R2:W-:Y:S01]  /*4920*/  STL [R1+0x1ae4], R211 ;  /* 0x001ae4d301007387 */ /* 0x0005e20000100800 */
[----:B-1----:R-:W-:Y:S01]  /*4930*/  IADD3 R8, R17, 0xc5, RZ ;  /* 0x000000c511087810 */ /* 0x002fe20007ffe0ff */
[----:B------:R-:W-:Y:S01]  /*4940*/  IMAD.MOV R2, RZ, RZ, -R2 ;  /* 0x000000ffff027224 */ /* 0x000fe200078e0a02 */
[----:B------:R-:W-:Y:S01]  /*4950*/  IABS R212, R19 ;  /* 0x0000001300d47213 */ /* 0x000fe20000000000 */
[----:B------:R-:W-:Y:S01]  /*4960*/  IMAD R167, R23, R5, R167 ;  /* 0x0000000517a77224 */ /* 0x000fe200078e02a7 */
[----:B------:R-:W-:Y:S01]  /*4970*/  IABS R215, R8 ;  /* 0x0000000800d77213 */ /* 0x000fe20000000000 */
[----:B------:R-:W-:Y:S01]  /*4980*/  IMAD.MOV R4, RZ, RZ, -R4 ;  /* 0x000000ffff047224 */ /* 0x000fe200078e0a04 */
[----:B------:R1:W-:Y:S01]  /*4990*/  STL [R1+0x1ad8], R19 ;  /* 0x001ad81301007387 */ /* 0x0003e20000100800 */
[----:B------:R-:W-:Y:S01]  /*49a0*/  IMAD.HI.U32 R5, R22, R172, RZ ;  /* 0x000000ac16057227 */ /* 0x000fe200078e00ff */
[----:B------:R-:W-:-:S02]  /*49b0*/  IABS R213, R18 ;  /* 0x0000001200d57213 */ /* 0x000fc40000000000 */
[----:B------:R3:W-:Y:S01]  /*49c0*/  STL [R1+0x1ad4], R18 ;  /* 0x001ad41201007387 */ /* 0x0007e20000100800 */
[----:B------:R-:W-:Y:S01]  /*49d0*/  IMAD.MOV R0, RZ, RZ, -R0 ;  /* 0x000000ffff007224 */ /* 0x000fe200078e0a00 */
[----:B--2---:R-:W-:Y:S01]  /*49e0*/  IABS R211, R211 ;  /* 0x000000d300d37213 */ /* 0x004fe20000000000 */
[----:B------:R-:W-:Y:S01]  /*49f0*/  IMAD R179, R23, R2, R179 ;  /* 0x0000000217b37224 */ /* 0x000fe200078e02b3 */
[----:B------:R2:W-:Y:S01]  /*4a00*/  STL [R1+0x1ad0], R9 ;  /* 0x001ad00901007387 */ /* 0x0005e20000100800 */
[C---:B------:R-:W-:Y:S01]  /*4a10*/  IMAD.HI.U32 R2, R22.reuse, R184, RZ ;  /* 0x000000b816027227 */ /* 0x040fe200078e00ff */
[----:B-1----:R-:W-:Y:S02]  /*4a20*/  IADD3 R19, R17, 0xc7, RZ ;  /* 0x000000c711137810 */ /* 0x002fe40007ffe0ff */
[----:B------:R1:W-:Y:S01]  /*4a30*/  STL [R1+0x1acc], R8 ;  /* 0x001acc0801007387 */ /* 0x0003e20000100800 */
[C---:B------:R-:W-:Y:S01]  /*4a40*/  IMAD R181, R23.reuse, R6, R181 ;  /* 0x0000000617b57224 */ /* 0x040fe200078e02b5 */
[----:B------:R-:W-:Y:S01]  /*4a50*/  IABS R214, R9 ;  /* 0x0000000900d67213 */ /* 0x000fe20000000000 */
[----:B------:R-:W-:Y:S01]  /*4a60*/  IMAD R183, R23, R4, R183 ;  /* 0x0000000417b77224 */ /* 0x000fe200078e02b7 */
[C---:B---3--:R-:W-:Y:S01]  /*4a70*/  IADD3 R18, R17.reuse, 0xc8, RZ ;  /* 0x000000c811127810 */ /* 0x048fe20007ffe0ff */
[----:B------:R-:W-:Y:S01]  /*4a80*/  IMAD.MOV R5, RZ, RZ, -R5 ;  /* 0x000000ffff057224 */ /* 0x000fe200078e0a05 */
[----:B--2---:R-:W-:Y:S01]  /*4a90*/  IADD3 R9, R17, 0xc9, RZ ;  /* 0x000000c911097810 */ /* 0x004fe20007ffe0ff */
[----:B------:R-:W-:Y:S01]  /*4aa0*/  IMAD.HI.U32 R6, R22, R186, RZ ;  /* 0x000000ba16067227 */ /* 0x000fe200078e00ff */
[----:B------:R-:W-:Y:S01]  /*4ab0*/  STL [R1+0x1ab4], R216 ;  /* 0x001ab4d801007387 */ /* 0x000fe20000100800 */
[----:B------:R-:W-:-:S02]  /*4ac0*/  IABS R217, R19 ;  /* 0x0000001300d97213 */ /* 0x000fc40000000000 */
[C---:B------:R-:W-:Y:S01]  /*4ad0*/  IMAD.HI.U32 R4, R22.reuse, R188, RZ ;  /* 0x000000bc16047227 */ /* 0x040fe200078e00ff */
[----:B-1----:R-:W-:Y:S01]  /*4ae0*/  IADD3 R8, R17, 0xca, RZ ;  /* 0x000000ca11087810 */ /* 0x002fe20007ffe0ff */
[----:B------:R1:W-:Y:S01]  /*4af0*/  STL [R1+0x1ab0], R19 ;  /* 0x001ab01301007387 */ /* 0x0003e20000100800 */
[----:B------:R-:W-:Y:S01]  /*4b00*/  IABS R218, R18 ;  /* 0x0000001200da7213 */ /* 0x000fe20000000000 */
[C---:B------:R-:W-:Y:S01]  /*4b10*/  IMAD R190, R23.reuse, R0, R190 ;  /* 0x0000000017be7224 */ /* 0x040fe200078e02be */
[----:B------:R-:W-:Y:S01]  /*4b20*/  IABS R220, R8 ;  /* 0x0000000800dc7213 */ /* 0x000fe20000000000 */
[C---:B------:R-:W-:Y:S01]  /*4b30*/  IMAD.HI.U32 R0, R22.reuse, R195, RZ ;  /* 0x000000c316007227 */ /* 0x040fe200078e00ff */
[----:B------:R2:W-:Y:S01]  /*4b40*/  STL [R1+0x1aac], R18 ;  /* 0x001aac1201007387 */ /* 0x0005e20000100800 */
[----:B------:R-:W-:Y:S02]  /*4b50*/  IABS R219, R9 ;  /* 0x0000000900db7213 */ /* 0x000fe40000000000 */
[----:B------:R-:W-:Y:S01]  /*4b60*/  IMAD.MOV R2, RZ, RZ, -R2 ;  /* 0x000000ffff027224 */ /* 0x000fe200078e0a02 */
[----:B------:R3:W-:Y:S01]  /*4b70*/  STL [R1+0x1aa8], R9 ;  /* 0x001aa80901007387 */ /* 0x0007e20000100800 */
[----:B------:R-:W-:Y:S01]  /*4b80*/  IMAD R172, R23, R5, R172 ;  /* 0x0000000517ac7224 */ /* 0x000fe200078e02ac */
[C---:B-1----:R-:W-:Y:S01]  /*4b90*/  IADD3 R19, R17.reuse, 0xcc, RZ ;  /* 0x000000cc11137810 */ /* 0x042fe20007ffe0ff */
[----:B------:R-:W-:Y:S01]  /*4ba0*/  IMAD.MOV R6, RZ, RZ, -R6 ;  /* 0x000000ffff067224 */ /* 0x000fe200078e0a06 */
[----:B------:R1:W-:Y:S01]  /*4bb0*/  STL [R1+0x1aa0], R8 ;  /* 0x001aa00801007387 */ /* 0x0003e20000100800 */
[----:B------:R-:W-:Y:S01]  /*4bc0*/  IMAD.MOV R4, RZ, RZ, -R4 ;  /* 0x000000ffff047224 */ /* 0x000fe200078e0a04 */
[C---:B--2---:R-:W-:Y:S01]  /*4bd0*/  IADD3 R18, R17.reuse, 0xcd, RZ ;  /* 0x000000cd11127810 */ /* 0x044fe20007ffe0ff */
[C---:B------:R-:W-:Y:S01]  /*4be0*/  IMAD.HI.U32 R5, R22.reuse, R177, RZ ;  /* 0x000000b116057227 */ /* 0x040fe200078e00ff */
[----:B------:R-:W-:Y:S01]  /*4bf0*/  IABS R216, R216 ;  /* 0x000000d800d87213 */ /* 0x000fe20000000000 */
[----:B------:R2:W-:Y:S01]  /*4c00*/  STL [R1+0x1a8c], R221 ;  /* 0x001a8cdd01007387 */ /* 0x0005e20000100800 */
[----:B---3--:R-:W-:Y:S01]  /*4c10*/  IADD3 R9, R17, 0xce, RZ ;  /* 0x000000ce11097810 */ /* 0x008fe20007ffe0ff */
[----:B------:R-:W-:Y:S01]  /*4c20*/  IMAD.MOV R0, RZ, RZ, -R0 ;  /* 0x000000ffff007224 */ /* 0x000fe200078e0a00 */
[----:B------:R-:W-:Y:S01]  /*4c30*/  IABS R223, R18 ;  /* 0x0000001200df7213 */ /* 0x000fe20000000000 */
[----:B------:R-:W-:Y:S01]  /*4c40*/  IMAD R184, R23, R2, R184 ;  /* 0x0000000217b87224 */ /* 0x000fe200078e02b8 */
[----:B-1----:R-:W-:Y:S01]  /*4c50*/  IADD3 R8, R17, 0xcf, RZ ;  /* 0x000000cf11087810 */ /* 0x002fe20007ffe0ff */
[----:B------:R-:W-:Y:S01]  /*4c60*/  IMAD.HI.U32 R2, R22, R189, RZ ;  /* 0x000000bd16027227 */ /* 0x000fe200078e00ff */
[----:B------:R1:W-:Y:S01]  /*4c70*/  STL [R1+0x1a88], R19 ;  /* 0x001a881301007387 */ /* 0x0003e20000100800 */
[----:B------:R-:W-:-:S02]  /*4c80*/  IABS R222, R19 ;  /* 0x0000001300de7213 */ /* 0x000fc40000000000 */
[C---:B------:R-:W-:Y:S01]  /*4c90*/  IMAD R186, R23.reuse, R6, R186 ;  /* 0x0000000617ba7224 */ /* 0x040fe200078e02ba */
[----:B------:R-:W-:Y:S01]  /*4ca0*/  IABS R225, R8 ;  /* 0x0000000800e17213 */ /* 0x000fe20000000000 */
[----:B------:R-:W-:Y:S01]  /*4cb0*/  IMAD R188, R23, R4, R188 ;  /* 0x0000000417bc7224 */ /* 0x000fe200078e02bc */
[----:B------:R3:W-:Y:S01]  /*4cc0*/  STL [R1+0x1a7c], R18 ;  /* 0x001a7c1201007387 */ /* 0x0007e20000100800 */
[----:B------:R-:W-:Y:S01]  /*4cd0*/  IMAD.MOV R5, RZ, RZ, -R5 ;  /* 0x000000ffff057224 */ /* 0x000fe200078e0a05 */
[----:B--2---:R-:W-:Y:S01]  /*4ce0*/  IABS R221, R221 ;  /* 0x000000dd00dd7213 */ /* 0x004fe20000000000 */
[C---:B------:R-:W-:Y:S01]  /*4cf0*/  IMAD.HI.U32 R6, R22.reuse, R191, RZ ;  /* 0x000000bf16067227 */ /* 0x040fe200078e00ff */
[----:B------:R2:W-:Y:S01]  /*4d00*/  STL [R1+0x1a70], R9 ;  /* 0x001a700901007387 */ /* 0x0005e20000100800 */
[----:B------:R-:W-:Y:S02]  /*4d10*/  IABS R224, R9 ;  /* 0x0000000900e07213 */ /* 0x000fe40000000000 */
[----:B------:R-:W-:Y:S01]  /*4d20*/  IMAD.HI.U32 R4, R22, R193, RZ ;  /* 0x000000c116047227 */ /* 0x000fe200078e00ff */
[----:B------:R4:W-:Y:S01]  /*4d30*/  STL [R1+0x1a68], R8 ;  /* 0x001a680801007387 */ /* 0x0009e20000100800 */
[----:B-1----:R-:W-:-:S02]  /*4d40*/  IADD3 R19, R17, 0xd1, RZ ;  /* 0x000000d111137810 */ /* 0x002fc40007ffe0ff */
[----:B------:R-:W-:Y:S01]  /*4d50*/  IMAD R195, R23, R0, R195 ;  /* 0x0000000017c37224 */ /* 0x000fe200078e02c3 */
[----:B------:R-:W-:Y:S01]  /*4d60*/  IADD3 R4, -R4, RZ, RZ ;  /* 0x000000ff04047210 */ /* 0x000fe20007ffe1ff */
[C---:B------:R-:W-:Y:S01]  /*4d70*/  IMAD.HI.U32 R0, R22.reuse, R200, RZ ;  /* 0x000000c816007227 */ /* 0x040fe200078e00ff */
[C---:B---3--:R-:W-:Y:S01]  /*4d80*/  IADD3 R18, R17.reuse, 0xd2, RZ ;  /* 0x000000d211127810 */ /* 0x048fe20007ffe0ff */
[----:B------:R1:W-:Y:S01]  /*4d90*/  STL [R1+0x1a58], R226 ;  /* 0x001a58e201007387 */ /* 0x0003e20000100800 */
[C---:B--2---:R-:W-:Y:S01]  /*4da0*/  IADD3 R9, R17.reuse, 0xd3, RZ ;  /* 0x000000d311097810 */ /* 0x044fe20007ffe0ff */
[----:B------:R-:W-:Y:S01]  /*4db0*/  IMAD.MOV R2, RZ, RZ, -R2 ;  /* 0x000000ffff027224 */ /* 0x000fe200078e0a02 */
[----:B----4-:R-:W-:Y:S01]  /*4dc0*/  IADD3 R8, R17, 0xd4, RZ ;  /* 0x000000d411087810 */ /* 0x010fe20007ffe0ff */
[----:B------:R-:W-:Y:S01]  /*4dd0*/  IMAD R177, R23, R5, R177 ;  /* 0x0000000517b17224 */ /* 0x000fe200078e02b1 */
[----:B------:R-:W-:Y:S01]  /*4de0*/  IABS R228, R18 ;  /* 0x0000001200e47213 */ /* 0x000fe20000000000 */
[----:B------:R-:W-:Y:S01]  /*4df0*/  IMAD.MOV R6, RZ, RZ, -R6 ;  /* 0x000000ffff067224 */ /* 0x000fe200078e0a06 */
[----:B------:R-:W-:Y:S01]  /*4e00*/  IABS R230, R8 ;  /* 0x0000000800e67213 */ /* 0x000fe20000000000 */
[----:B------:R-:W-:Y:S01]  /*4e10*/  IMAD.HI.U32 R5, R22, R182, RZ ;  /* 0x000000b616057227 */ /* 0x000fe200078e00ff */
[----:B------:R2:W-:Y:S01]  /*4e20*/  STL [R1+0x1a4c], R19 ;  /* 0x001a4c1301007387 */ /* 0x0005e20000100800 */
[----:B-1----:R-:W-:-:S02]  /*4e30*/  IABS R226, R226 ;  /* 0x000000e200e27213 */ /* 0x002fc40000000000 */
[----:B------:R-:W-:Y:S01]  /*4e40*/  IMAD.MOV R0, RZ, RZ, -R0 ;  /* 0x000000ffff007224 */ /* 0x000fe200078e0a00 */
[----:B------:R-:W-:Y:S01]  /*4e50*/  IABS R227, R19 ;  /* 0x0000001300e37213 */ /* 0x000fe20000000000 */
[----:B------:R-:W-:Y:S01]  /*4e60*/  IMAD R189, R23, R2, R189 ;  /* 0x0000000217bd7224 */ /* 0x000fe200078e02bd */
[----:B------:R1:W-:Y:S01]  /*4e70*/  STL [R1+0x1a48], R18 ;  /* 0x001a481201007387 */ /* 0x0003e20000100800 */
[C---:B------:R-:W-:Y:S01]  /*4e80*/  IMAD.HI.U32 R2, R22.reuse, R194, RZ ;  /* 0x000000c216027227 */ /* 0x040fe200078e00ff */
[----:B------:R-:W-:Y:S02]  /*4e90*/  IABS R229, R9 ;  /* 0x0000000900e57213 */ /* 0x000fe40000000000 */
[----:B--2---:R-:W-:Y:S01]  /*4ea0*/  IADD3 R19, R17, 0xd5, RZ ;  /* 0x000000d511137810 */ /* 0x004fe20007ffe0ff */
[----:B------:R-:W-:Y:S01]  /*4eb0*/  IMAD R191, R23, R6, R191 ;  /* 0x0000000617bf7224 */ /* 0x000fe200078e02bf */
[----:B------:R2:W-:Y:S01]  /*4ec0*/  STL [R1+0x1a44], R9 ;  /* 0x001a440901007387 */ /* 0x0005e20000100800 */
[----:B------:R-:W-:Y:S01]  /*4ed0*/  IMAD.MOV R5, RZ, RZ, -R5 ;  /* 0x000000ffff057224 */ /* 0x000fe200078e0a05 */
[----:B------:R-:W-:Y:S01]  /*4ee0*/  IABS R231, R19 ;  /* 0x0000001300e77213 */ /* 0x000fe20000000000 */
[C---:B------:R-:W-:Y:S01]  /*4ef0*/  IMAD.HI.U32 R6, R22.reuse, R196, RZ ;  /* 0x000000c416067227 */ /* 0x040fe200078e00ff */
[----:B-1----:R-:W-:Y:S01]  /*4f00*/  IADD3 R18, R17, 0xd6, RZ ;  /* 0x000000d611127810 */ /* 0x002fe20007ffe0ff */
[----:B------:R1:W-:Y:S02]  /*4f10*/  STL [R1+0x1a40], R8 ;  /* 0x001a400801007387 */ /* 0x0003e40000100800 */
[C---:B------:R-:W-:Y:S01]  /*4f20*/  IMAD R200, R23.reuse, R0, R200 ;  /* 0x0000000017c87224 */ /* 0x040fe200078e02c8 */
[----:B------:R-:W-:Y:S01]  /*4f30*/  IABS R232, R18 ;  /* 0x0000001200e87213 */ /* 0x000fe20000000000 */
[----:B------:R-:W-:Y:S01]  /*4f40*/  IMAD R193, R23, R4, R193 ;  /* 0x0000000417c17224 */ /* 0x000fe200078e02c1 */
[C---:B--2---:R-:W-:Y:S01]  /*4f50*/  IADD3 R9, R17.reuse, 0xd7, RZ ;  /* 0x000000d711097810 */ /* 0x044fe20007ffe0ff */
[----:B------:R-:W-:Y:S01]  /*4f60*/  IMAD.HI.U32 R0, R22, R205, RZ ;  /* 0x000000cd16007227 */ /* 0x000fe200078e00ff */
[----:B------:R-:W-:Y:S02]  /*4f70*/  STL [R1+0x1a28], R19 ;  /* 0x001a281301007387 */ /* 0x000fe40000100800 */
[----:B------:R-:W-:Y:S01]  /*4f80*/  IABS R233, R9 ;  /* 0x0000000900e97213 */ /* 0x000fe20000000000 */
[----:B------:R-:W-:Y:S01]  /*4f90*/  IMAD.MOV R2, RZ, RZ, -R2 ;  /* 0x000000ffff027224 */ /* 0x000fe200078e0a02 */
[----:B------:R-:W-:Y:S01]  /*4fa0*/  IADD3 R0, -R0, RZ, RZ ;  /* 0x000000ff00007210 */ /* 0x000fe20007ffe1ff */
[C---:B------:R-:W-:Y:S01]  /*4fb0*/  IMAD.HI.U32 R4, R22.reuse, R198, RZ ;  /* 0x000000c616047227 */ /* 0x040fe200078e00ff */
[----:B-1----:R-:W-:Y:S01]  /*4fc0*/  IADD3 R8, R17, 0xd8, RZ ;  /* 0x000000d811087810 */ /* 0x002fe20007ffe0ff */
[----:B------:R-:W-:Y:S02]  /*4fd0*/  STL [R1+0x1a24], R18 ;  /* 0x001a241201007387 */ /* 0x000fe40000100800 */
[----:B------:R-:W-:Y:S01]  /*4fe0*/  IMAD R182, R23, R5, R182 ;  /* 0x0000000517b67224 */ /* 0x000fe200078e02b6 */
[----:B------:R-:W-:Y:S01]  /*4ff0*/  IABS R234, R8 ;  /* 0x0000000800ea7213 */ /* 0x000fe20000000000 */
[----:B------:R-:W-:Y:S01]  /*5000*/  IMAD.MOV R6, RZ, RZ, -R6 ;  /* 0x000000ffff067224 */ /* 0x000fe200078e0a06 */
[----:B------:R1:W-:Y:S01]  /*5010*/  STL [R1+0x1a20], R9 ;  /* 0x001a200901007387 */ /* 0x0003e20000100800 */
[----:B------:R-:W-:-:S03]  /*5020*/  IMAD.HI.U32 R5, R22, R187, RZ ;  /* 0x000000bb16057227 */ /* 0x000fc600078e00ff */
[----:B------:R2:W-:Y:S01]  /*5030*/  STL [R1+0x1a1c], R8 ;  /* 0x001a1c0801007387 */ /* 0x0005e20000100800 */
[----:B------:R-:W-:Y:S01]  /*5040*/  IMAD R194, R23, R2, R194 ;  /* 0x0000000217c27224 */ /* 0x000fe200078e02c2 */
[----:B------:R-:W-:Y:S01]  /*5050*/  IADD3 R5, -R5, RZ, RZ ;  /* 0x000000ff05057210 */ /* 0x000fe20007ffe1ff */
[----:B------:R-:W-:Y:S02]  /*5060*/  IMAD.MOV R4, RZ, RZ, -R4 ;  /* 0x000000ffff047224 */ /* 0x000fe400078e0a04 */
[----:B------:R-:W-:Y:S01]  /*5070*/  IMAD.HI.U32 R2, R22, R199, RZ ;  /* 0x000000c716027227 */ /* 0x000fe200078e00ff */
[----:B-1----:R-:W-:-:S03]  /*5080*/  IADD3 R9, R17, 0xda, RZ ;  /* 0x000000da11097810 */ /* 0x002fc60007ffe0ff */
[----:B------:R-:W-:Y:S01]  /*5090*/  IMAD R196, R23, R6, R196 ;  /* 0x0000000617c47224 */ /* 0x000fe200078e02c4 */
[----:B------:R-:W-:Y:S01]  /*50a0*/  IADD3 R2, -R2, RZ, RZ ;  /* 0x000000ff02027210 */ /* 0x000fe20007ffe1ff */
[C---:B------:R-:W-:Y:S01]  /*50b0*/  IMAD.HI.U32 R6, R22.reuse, R201, RZ ;  /* 0x000000c916067227 */ /* 0x040fe200078e00ff */
[----:B--2---:R-:W-:Y:S02]  /*50c0*/  IADD3 R8, R17, 0xdb, RZ ;  /* 0x000000db11087810 */ /* 0x004fe40007ffe0ff */
[----:B------:R-:W-:Y:S01]  /*50d0*/  IABS R236, R9 ;  /* 0x0000000900ec7213 */ /* 0x000fe20000000000 */
[----:B------:R-:W-:Y:S01]  /*50e0*/  IMAD R198, R23, R4, R198 ;  /* 0x0000000417c67224 */ /* 0x000fe200078e02c6 */
[----:B------:R-:W-:Y:S01]  /*50f0*/  IABS R237, R8 ;  /* 0x0000000800ed7213 */ /* 0x000fe20000000000 */
[----:B------:R-:W-:-:S04]  /*5100*/  IMAD.HI.U32 R4, R22, R203, RZ ;  /* 0x000000cb16047227 */ /* 0x000fc800078e00ff */
[----:B------:R-:W-:Y:S02]  /*5110*/  IMAD R205, R23, R0, R205 ;  /* 0x0000000017cd7224 */ /* 0x000fe400078e02cd */
[----:B------:R-:W-:-:S04]  /*5120*/  IMAD.HI.U32 R0, R22, R210, RZ ;  /* 0x000000d216007227 */ /* 0x000fc800078e00ff */
[----:B------:R-:W-:Y:S02]  /*5130*/  IMAD.MOV R6, RZ, RZ, -R6 ;  /* 0x000000ffff067224 */ /* 0x000fe400078e0a06 */
[----:B------:R-:W-:Y:S02]  /*5140*/  IMAD R187, R23, R5, R187 ;  /* 0x0000000517bb7224 */ /* 0x000fe400078e02bb */
[----:B------:R-:W-:Y:S02]  /*5150*/  IMAD.MOV R4, RZ, RZ, -R4 ;  /* 0x000000ffff047224 */ /* 0x000fe400078e0a04 */
[----:B------:R-:W-:-:S04]  /*5160*/  IMAD.HI.U32 R5, R22, R192, RZ ;  /* 0x000000c016057227 */ /* 0x000fc800078e00ff */
[----:B------:R-:W-:Y:S02]  /*5170*/  IMAD.MOV R0, RZ, RZ, -R0 ;  /* 0x000000ffff007224 */ /* 0x000fe400078e0a00 */
[C---:B------:R-:W-:Y:S02]  /*5180*/  IMAD R199, R23.reuse, R2, R199 ;  /* 0x0000000217c77224 */ /* 0x040fe400078e02c7 */
[----:B------:R-:W-:Y:S02]  /*5190*/  IMAD R201, R23, R6, R201 ;  /* 0x0000000617c97224 */ /* 0x000fe400078e02c9 */
[----:B------:R-:W-:-:S04]  /*51a0*/  IMAD.HI.U32 R2, R22, R204, RZ ;  /* 0x000000cc16027227 */ /* 0x000fc800078e00ff */
[----:B------:R-:W-:-:S04]  /*51b0*/  IMAD.HI.U32 R6, R22, R206, RZ ;  /* 0x000000ce16067227 */ /* 0x000fc800078e00ff */
[----:B------:R-:W-:Y:S02]  /*51c0*/  IMAD R203, R23, R4, R203 ;  /* 0x0000000417cb7224 */ /* 0x000fe400078e02cb */
[----:B------:R-:W-:Y:S02]  /*51d0*/  IMAD.MOV R5, RZ, RZ, -R5 ;  /* 0x000000ffff057224 */ /* 0x000fe400078e0a05 */
[----:B------:R-:W-:-:S04]  /*51e0*/  IMAD.HI.U32 R4, R22, R208, RZ ;  /* 0x000000d016047227 */ /* 0x000fc800078e00ff */
[----:B------:R-:W-:Y:S02]  /*51f0*/  IMAD R210, R23, R0, R210 ;  /* 0x0000000017d27224 */ /* 0x000fe400078e02d2 */
[----:B------:R-:W-:-:S04]  /*5200*/  IMAD.HI.U32 R0, R22, R215, RZ ;  /* 0x000000d716007227 */ /* 0x000fc800078e00ff */
[----:B------:R-:W-:Y:S02]  /*5210*/  IMAD.MOV R2, RZ, RZ, -R2 ;  /* 0x000000ffff027224 */ /* 0x000fe400078e0a02 */
        /* <DEDUP_REMOVED lines=9> */
[----:B------:R-:W-:Y:S01]  /*52b0*/  IMAD R208, R23, R4, R208 ;  /* 0x0000000417d07224 */ /* 0x000fe200078e02d0 */
[----:B------:R-:W-:Y:S01]  /*52c0*/  IADD3 R6, -R6, RZ, RZ ;  /* 0x000000ff06067210 */ /* 0x000fe20007ffe1ff */
[----:B------:R-:W-:Y:S02]  /*52d0*/  IMAD.MOV R5, RZ, RZ, -R5 ;  /* 0x000000ffff057224 */ /* 0x000fe400078e0a05 */
        /* <DEDUP_REMOVED lines=8> */
[----:B------:R-:W-:Y:S02]  /*5360*/  IMAD R209, R23, R2, R209 ;  /* 0x0000000217d17224 */ /* 0x000fe400078e02d1 */
[----:B------:R-:W-:-:S04]  /*5370*/  IMAD.HI.U32 R2, R22, R214, RZ ;  /* 0x000000d616027227 */ /* 0x000fc800078e00ff */
[C---:B------:R-:W-:Y:S02]  /*5380*/  IMAD R211, R23.reuse, R6, R211 ;  /* 0x0000000617d37224 */ /* 0x040fe400078e02d3 */
[----:B------:R-:W-:Y:S02]  /*5390*/  IMAD R213, R23, R4, R213 ;  /* 0x0000000417d57224 */ /* 0x000fe400078e02d5 */
[----:B------:R-:W-:Y:S02]  /*53a0*/  IMAD.MOV R5, RZ, RZ, -R5 ;  /* 0x000000ffff057224 */ /* 0x000fe400078e0a05 */
[----:B------:R-:W-:-:S04]  /*53b0*/  IMAD.HI.U32 R6, R22, R216, RZ ;  /* 0x000000d816067227 */ /* 0x000fc800078e00ff */
[----:B------:R-:W-:-:S04]  /*53c0*/  IMAD.HI.U32 R4, R22, R218, RZ ;  /* 0x000000da16047227 */ /* 0x000fc800078e00ff */
[----:B------:R-:W-:Y:S02]  /*53d0*/  IMAD R220, R23, R0, R220 ;  /* 0x0000000017dc7224 */ /* 0x000fe400078e02dc */
[----:B------:R-:W-:-:S04]  /*53e0*/  IMAD.HI.U32 R0, R22, R225, RZ ;  /* 0x000000e116007227 */ /* 0x000fc800078e00ff */
[----:B------:R-:W-:Y:S02]  /*53f0*/  IMAD.MOV R2, RZ, RZ, -R2 ;  /* 0x000000ffff027224 */ /* 0x000fe400078e0a02 */
[----:B------:R-:W-:Y:S02]  /*5400*/  IMAD R202, R23, R5, R202 ;  /* 0x0000000517ca7224 */ /* 0x000fe400078e02ca */
[----:B------:R-:W-:Y:S02]  /*5410*/  IMAD.MOV R6, RZ, RZ, -R6 ;  /* 0x000000ffff067224 */ /* 0x000fe400078e0a06 */
        /* <DEDUP_REMOVED lines=10> */
[----:B------:R-:W-:Y:S01]  /*54c0*/  IMAD R225, R23, R0, R225 ;  /* 0x0000000017e17224 */ /* 0x000fe200078e02e1 */
[----:B------:R-:W-:Y:S01]  /*54d0*/  IADD3 R4, -R4, RZ, RZ ;  /* 0x000000ff04047210 */ /* 0x000fe20007ffe1ff */
        /* <DEDUP_REMOVED lines=8> */
[----:B------:R-:W-:Y:S02]  /*5560*/  IMAD R221, R23, R6, R221 ;  /* 0x0000000617dd7224 */ /* 0x000fe400078e02dd */
[----:B------:R-:W-:Y:S02]  /*5570*/  IMAD.MOV R5, RZ, RZ, -R5 ;  /* 0x000000ffff057224 */ /* 0x000fe400078e0a05 */
[----:B------:R-:W-:-:S04]  /*5580*/  IMAD.HI.U32 R6, R22, R226, RZ ;  /* 0x000000e216067227 */ /* 0x000fc800078e00ff */
[----:B------:R-:W-:Y:S01]  /*5590*/  IMAD R230, R23, R0, R230 ;  /* 0x0000000017e67224 */ /* 0x000fe200078e02e6 */
[----:B------:R-:W-:Y:S01]  /*55a0*/  IADD3 R0, R17, 0xd9, RZ ;  /* 0x000000d911007810 */ /* 0x000fe20007ffe0ff */
[C---:B------:R-:W-:Y:S02]  /*55b0*/  IMAD R223, R23.reuse, R4, R223 ;  /* 0x0000000417df7224 */ /* 0x040fe400078e02df */
[----:B------:R-:W-:Y:S01]  /*55c0*/  IMAD.MOV R2, RZ, RZ, -R2 ;  /* 0x000000ffff027224 */ /* 0x000fe200078e0a02 */
[----:B------:R-:W-:Y:S01]  /*55d0*/  IABS R235, R0 ;  /* 0x0000000000eb7213 */ /* 0x000fe20000000000 */
[----:B------:R-:W-:Y:S01]  /*55e0*/  IMAD.HI.U32 R4, R22, R228, RZ ;  /* 0x000000e416047227 */ /* 0x000fe200078e00ff */
[----:B------:R1:W-:Y:S03]  /*55f0*/  STL [R1+0x1a14], R0 ;  /* 0x001a140001007387 */ /* 0x0003e60000100800 */
[----:B------:R-:W-:-:S02]  /*5600*/  IMAD R212, R23, R5, R212 ;  /* 0x0000000517d47224 */ /* 0x000fc400078e02d4 */
[----:B------:R-:W-:Y:S02]  /*5610*/  IMAD.MOV R6, RZ, RZ, -R6 ;  /* 0x000000ffff067224 */ /* 0x000fe400078e0a06 */
[----:B------:R-:W-:-:S04]  /*5620*/  IMAD.HI.U32 R5, R22, R217, RZ ;  /* 0x000000d916057227 */ /* 0x000fc800078e00ff */
[----:B------:R-:W-:Y:S01]  /*5630*/  IMAD R224, R23, R2, R224 ;  /* 0x0000000217e07224 */ /* 0x000fe200078e02e0 */
[----:B------:R-:W-:Y:S01]  /*5640*/  IADD3 R5, -R5, RZ, RZ ;  /* 0x000000ff05057210 */ /* 0x000fe20007ffe1ff */
[----:B------:R-:W-:Y:S02]  /*5650*/  IMAD.MOV R4, RZ, RZ, -R4 ;  /* 0x000000ffff047224 */ /* 0x000fe400078e0a04 */
[----:B------:R-:W-:-:S04]  /*5660*/  IMAD.HI.U32 R2, R22, R229, RZ ;  /* 0x000000e516027227 */ /* 0x000fc800078e00ff */
[----:B------:R-:W-:Y:S01]  /*5670*/  IMAD R226, R23, R6, R226 ;  /* 0x0000000617e27224 */ /* 0x000fe200078e02e2 */
[----:B------:R-:W-:Y:S01]  /*5680*/  IADD3 R2, -R2, RZ, RZ ;  /* 0x000000ff02027210 */ /* 0x000fe20007ffe1ff */
[----:B------:R-:W-:-:S04]  /*5690*/  IMAD.HI.U32 R6, R22, R231, RZ ;  /* 0x000000e716067227 */ /* 0x000fc800078e00ff */
[----:B------:R-:W-:Y:S02]  /*56a0*/  IMAD R228, R23, R4, R228 ;  /* 0x0000000417e47224 */ /* 0x000fe400078e02e4 */
[----:B-1----:R-:W-:-:S04]  /*56b0*/  IMAD.HI.U32 R0, R22, R235, RZ ;  /* 0x000000eb16007227 */ /* 0x002fc800078e00ff */
[----:B------:R-:W-:Y:S01]  /*56c0*/  IMAD.HI.U32 R4, R22, R233, RZ ;  /* 0x000000e916047227 */ /* 0x000fe200078e00ff */
[----:B------:R-:W-:-:S03]  /*56d0*/  IADD3 R0, -R0, RZ, RZ ;  /* 0x000000ff00007210 */ /* 0x000fc60007ffe1ff */
[----:B------:R-:W-:Y:S02]  /*56e0*/  IMAD.MOV R6, RZ, RZ, -R6 ;  /* 0x000000ffff067224 */ /* 0x000fe400078e0a06 */
[----:B------:R-:W-:Y:S02]  /*56f0*/  IMAD R217, R23, R5, R217 ;  /* 0x0000000517d97224 */ /* 0x000fe400078e02d9 */
[----:B------:R-:W-:Y:S02]  /*5700*/  IMAD.MOV R4, RZ, RZ, -R4 ;  /* 0x000000ffff047224 */ /* 0x000fe400078e0a04 */
[----:B------:R-:W-:-:S04]  /*5710*/  IMAD.HI.U32 R5, R22, R222, RZ ;  /* 0x000000de16057227 */ /* 0x000fc800078e00ff */
[C---:B------:R-:W-:Y:S02]  /*5720*/  IMAD R229, R23.reuse, R2, R229 ;  /* 0x0000000217e57224 */ /* 0x040fe400078e02e5 */
[----:B------:R-:W-:Y:S01]  /*5730*/  IMAD R231, R23, R6, R231 ;  /* 0x0000000617e77224 */ /* 0x000fe200078e02e7 */
[----:B------:R-:W-:Y:S01]  /*5740*/  IADD3 R6, R17, 0xe0, RZ ;  /* 0x000000e011067810 */ /* 0x000fe20007ffe0ff */
[----:B------:R-:W-:-:S03]  /*5750*/  IMAD.HI.U32 R2, R22, R234, RZ ;  /* 0x000000ea16027227 */ /* 0x000fc600078e00ff */
[----:B------:R-:W-:Y:S01]  /*5760*/  STL [R1+0x212c], R231 ;  /* 0x00212ce701007387 */ /* 0x000fe20000100800 */
[----:B------:R-:W-:Y:S01]  /*5770*/  IMAD R233, R23, R4, R233 ;  /* 0x0000000417e97224 */ /* 0x000fe200078e02e9 */
[----:B------:R-:W-:Y:S01]  /*5780*/  IADD3 R4, R17, 0xdc, RZ ;  /* 0x000000dc11047810 */ /* 0x000fe20007ffe0ff */
[----:B------:R-:W-:Y:S01]  /*5790*/  IMAD.MOV R5, RZ, RZ, -R5 ;  /* 0x000000ffff057224 */ /* 0x000fe200078e0a05 */
[----:B------:R-:W-:Y:S01]  /*57a0*/  STL [R1+0x1a00], R9 ;  /* 0x001a000901007387 */ /* 0x000fe20000100800 */
[----:B------:R-:W-:Y:S01]  /*57b0*/  IMAD R235, R23, R0, R235 ;  /* 0x0000000017eb7224 */ /* 0x000fe200078e02eb */
[----:B------:R-:W-:Y:S01]  /*57c0*/  IADD3 R0, R17, 0xdd, RZ ;  /* 0x000000dd11007810 */ /* 0x000fe20007ffe0ff */
[----:B------:R-:W-:Y:S01]  /*57d0*/  IMAD.MOV R2, RZ, RZ, -R2 ;  /* 0x000000ffff027224 */ /* 0x000fe200078e0a02 */
[----:B------:R1:W-:Y:S01]  /*57e0*/  STL [R1+0x19fc], R8 ;  /* 0x0019fc0801007387 */ /* 0x0003e20000100800 */
[----:B------:R-:W-:Y:S01]  /*57f0*/  IMAD R222, R23, R5, R222 ;  /* 0x0000000517de7224 */ /* 0x000fe200078e02de */
[----:B------:R-:W-:Y:S01]  /*5800*/  IABS R239, R0 ;  /* 0x0000000000ef7213 */ /* 0x000fe20000000000 */
[----:B------:R-:W-:Y:S01]  /*5810*/  IMAD.HI.U32 R5, R22, R227, RZ ;  /* 0x000000e316057227 */ /* 0x000fe200078e00ff */
[----:B------:R-:W-:Y:S01]  /*5820*/  STL [R1+0x19f0], R4 ;  /* 0x0019f00401007387 */ /* 0x000fe20000100800 */
[----:B------:R-:W-:-:S02]  /*5830*/  IABS R238, R4 ;  /* 0x0000000400ee7213 */ /* 0x000fc40000000000 */
[----:B------:R-:W-:Y:S01]  /*5840*/  IMAD R234, R23, R2, R234 ;  /* 0x0000000217ea7224 */ /* 0x000fe200078e02ea */
[----:B------:R2:W-:Y:S01]  /*5850*/  STL [R1+0x19e4], R0 ;  /* 0x0019e40001007387 */ /* 0x0005e20000100800 */
[C---:B------:R-:W-:Y:S01]  /*5860*/  IADD3 R2, R17.reuse, 0xde, RZ ;  /* 0x000000de11027810 */ /* 0x040fe20007ffe0ff */
[----:B------:R-:W-:Y:S01]  /*5870*/  IMAD.MOV R5, RZ, RZ, -R5 ;  /* 0x000000ffff057224 */ /* 0x000fe200078e0a05 */
[----:B-1----:R-:W-:Y:S02]  /*5880*/  IADD3 R8, R17, 0xdf, RZ ;  /* 0x000000df11087810 */ /* 0x002fe40007ffe0ff */
[----:B------:R-:W-:Y:S01]  /*5890*/  IABS R240, R2 ;  /* 0x0000000200f07213 */ /* 0x000fe20000000000 */
[----:B------:R-:W-:Y:S01]  /*58a0*/  IMAD R227, R23, R5, R227 ;  /* 0x0000000517e37224 */ /* 0x000fe200078e02e3 */
[----:B------:R-:W-:Y:S01]  /*58b0*/  IABS R241, R8 ;  /* 0x0000000800f17213 */ /* 0x000fe20000000000 */
[----:B------:R-:W-:Y:S01]  /*58c0*/  IMAD.HI.U32 R5, R22, R232, RZ ;  /* 0x000000e816057227 */ /* 0x000fe200078e00ff */
[----:B------:R1:W-:Y:S01]  /*58d0*/  STL [R1+0x19dc], R2 ;  /* 0x0019dc0201007387 */ /* 0x0003e20000100800 */
[----:B------:R-:W-:-:S02]  /*58e0*/  IABS R242, R6 ;  /* 0x0000000600f27213 */ /* 0x000fc40000000000 */
[C---:B--2---:R-:W-:Y:S01]  /*58f0*/  IMAD.HI.U32 R0, R22.reuse, R236, RZ ;  /* 0x000000ec16007227 */ /* 0x044fe200078e00ff */
[----:B------:R-:W-:Y:S03]  /*5900*/  STL [R1+0x19d8], R8 ;  /* 0x0019d80801007387 */ /* 0x000fe60000100800 */
[----:B------:R-:W-:Y:S01]  /*5910*/  IMAD.MOV R0, RZ, RZ, -R0 ;  /* 0x000000ffff007224 */ /* 0x000fe200078e0a00 */
[----:B------:R-:W-:Y:S01]  /*5920*/  STL [R1+0x19c4], R6 ;  /* 0x0019c40601007387 */ /* 0x000fe20000100800 */
[----:B------:R-:W-:Y:S02]  /*5930*/  IMAD.MOV R5, RZ, RZ, -R5 ;  /* 0x000000ffff057224 */ /* 0x000fe400078e0a05 */
[----:B------:R-:W-:Y:S02]  /*5940*/  IMAD R236, R23, R0, R236 ;  /* 0x0000000017ec7224 */ /* 0x000fe400078e02ec */
[----:B------:R-:W-:-:S04]  /*5950*/  IMAD.HI.U32 R0, R22, R240, RZ ;  /* 0x000000f016007227 */ /* 0x000fc800078e00ff */
[----:B------:R-:W-:Y:S02]  /*5960*/  IMAD.MOV R0, RZ, RZ, -R0 ;  /* 0x000000ffff007224 */ /* 0x000fe400078e0a00 */
[----:B------:R-:W-:Y:S02]  /*5970*/  IMAD R232, R23, R5, R232 ;  /* 0x0000000517e87224 */ /* 0x000fe400078e02e8 */
[----:B------:R-:W-:-:S04]  /*5980*/  IMAD.HI.U32 R5, R22, R237, RZ ;  /* 0x000000ed16057227 */ /* 0x000fc800078e00ff */
[----:B------:R-:W-:-:S04]  /*5990*/  IMAD.HI.U32 R4, R22, R238, RZ ;  /* 0x000000ee16047227 */ /* 0x000fc800078e00ff */
[----:B------:R-:W-:Y:S02]  /*59a0*/  IMAD R240, R23, R0, R240 ;  /* 0x0000000017f07224 */ /* 0x000fe400078e02f0 */
[----:B-1----:R-:W-:-:S04]  /*59b0*/  IMAD.HI.U32 R2, R22, R239, RZ ;  /* 0x000000ef16027227 */ /* 0x002fc800078e00ff */
[----:B------:R-:W-:-:S04]  /*59c0*/  IMAD.HI.U32 R0, R22, R241, RZ ;  /* 0x000000f116007227 */ /* 0x000fc800078e00ff */
[----:B------:R-:W-:Y:S01]  /*59d0*/  IMAD.MOV R5, RZ, RZ, -R5 ;  /* 0x000000ffff057224 */ /* 0x000fe200078e0a05 */
[----:B------:R-:W-:Y:S01]  /*59e0*/  IADD3 R0, -R0, RZ, RZ ;  /* 0x000000ff00007210 */ /* 0x000fe20007ffe1ff */
[----:B------:R-:W-:Y:S02]  /*59f0*/  IMAD.MOV R4, RZ, RZ, -R4 ;  /* 0x000000ffff047224 */ /* 0x000fe400078e0a04 */
[----:B------:R-:W-:Y:S02]  /*5a00*/  IMAD.MOV R2, RZ, RZ, -R2 ;  /* 0x000000ffff027224 */ /* 0x000fe400078e0a02 */
[----:B------:R-:W-:Y:S01]  /*5a10*/  IMAD R237, R23, R5, R237 ;  /* 0x0000000517ed7224 */ /* 0x000fe200078e02ed */
[----:B------:R-:W-:Y:S01]  /*5a20*/  IADD3 R5, R17, 0xe1, RZ ;  /* 0x000000e111057810 */ /* 0x000fe20007ffe0ff */
[----:B------:R-:W-:Y:S01]  /*5a30*/  IMAD R238, R23, R4, R238 ;  /* 0x0000000417ee7224 */ /* 0x000fe200078e02ee */
[----:B------:R-:W-:Y:S01]  /*5a40*/  IADD3 R4, R17, 0xe2, RZ ;  /* 0x000000e211047810 */ /* 0x000fe20007ffe0ff */
[----:B------:R-:W-:Y:S01]  /*5a50*/  IMAD R239, R23, R2, R239 ;  /* 0x0000000217ef7224 */ /* 0x000fe200078e02ef */
[----:B------:R-:W-:Y:S01]  /*5a60*/  IADD3 R2, R17, 0xe3, RZ ;  /* 0x000000e311027810 */ /* 0x000fe20007ffe0ff */
[----:B------:R-:W-:Y:S01]  /*5a70*/  IMAD R241, R23, R0, R241 ;  /* 0x0000000017f17224 */ /* 0x000fe200078e02f1 */
[----:B------:R1:W-:Y:S01]  /*5a80*/  STL [R1+0x19bc], R5 ;  /* 0x0019bc0501007387 */ /* 0x0003e20000100800 */
[----:B------:R-:W-:-:S02]  /*5a90*/  IABS R244, R4 ;  /* 0x0000000400f47213 */ /* 0x000fc40000000000 */
[----:B------:R-:W-:Y:S01]  /*5aa0*/  IABS R243, R5 ;  /* 0x0000000500f37213 */ /* 0x000fe20000000000 */
[----:B------:R2:W-:Y:S01]  /*5ab0*/  STL [R1+0x19b8], R4 ;  /* 0x0019b80401007387 */ /* 0x0005e20000100800 */
[----:B------:R-:W-:-:S03]  /*5ac0*/  IABS R245, R2 ;  /* 0x0000000200f57213 */ /* 0x000fc60000000000 */
[----:B------:R-:W-:Y:S01]  /*5ad0*/  STL [R1+0x19b4], R2 ;  /* 0x0019b40201007387 */ /* 0x000fe20000100800 */
[----:B-1----:R-:W-:-:S03]  /*5ae0*/  IMAD.HI.U32 R5, R22, R242, RZ ;  /* 0x000000f216057227 */ /* 0x002fc600078e00ff */
[----:B------:R1:W-:Y:S01]  /*5af0*/  STL [R1+0x2128], R241 ;  /* 0x002128f101007387 */ /* 0x0003e20000100800 */
[----:B------:R-:W-:Y:S02]  /*5b00*/  IMAD.MOV R5, RZ, RZ, -R5 ;  /* 0x000000ffff057224 */ /* 0x000fe400078e0a05 */
[C---:B--2---:R-:W-:Y:S01]  /*5b10*/  IMAD.HI.U32 R4, R22.reuse, R243, RZ ;  /* 0x000000f316047227 */ /* 0x044fe200078e00ff */
[----:B-1----:R-:W2:Y:S03]  /*5b20*/  LDL R241, [R1+0x47c] ;  /* 0x00047c0001f17983 */ /* 0x002ea60000100800 */
[----:B------:R-:W-:Y:S01]  /*5b30*/  IMAD.HI.U32 R2, R22, R244, RZ ;  /* 0x000000f416027227 */ /* 0x000fe200078e00ff */
[----:B------:R-:W-:-:S03]  /*5b40*/  ISETP.GT.U32.AND P1, PT, R23, R24, PT ;  /* 0x000000181700720c */ /* 0x000fc60003f24070 */
[----:B------:R-:W-:Y:S02]  /*5b50*/  IMAD.MOV R2, RZ, RZ, -R2 ;  /* 0x000000ffff027224 */ /* 0x000fe400078e0a02 */
[C---:B------:R-:W-:Y:S02]  /*5b60*/  IMAD R242, R23.reuse, R5, R242 ;  /* 0x0000000517f27224 */ /* 0x040fe400078e02f2 */
[----:B------:R-:W-:Y:S01]  /*5b70*/  IMAD.HI.U32 R0, R22, R245, RZ ;  /* 0x000000f516007227 */ /* 0x000fe200078e00ff */
[----:B------:R-:W1:Y:S03]  /*5b80*/  S2R R5, SR_TID.X ;  /* 0x0000000000057919 */ /* 0x000e660000002100 */
[----:B------:R-:W-:Y:S02]  /*5b90*/  IMAD R244, R23, R2, R244 ;  /* 0x0000000217f47224 */ /* 0x000fe400078e02f4 */
[----:B------:R-:W-:-:S02]  /*5ba0*/  IMAD.MOV R4, RZ, RZ, -R4 ;  /* 0x000000ffff047224 */ /* 0x000fc400078e0a04 */
[----:B------:R-:W-:Y:S02]  /*5bb0*/  IMAD.MOV R0, RZ, RZ, -R0 ;  /* 0x000000ffff007224 */ /* 0x000fe400078e0a00 */
[C---:B------:R-:W-:Y:S02]  /*5bc0*/  IMAD R243, R23.reuse, R4, R243 ;  /* 0x0000000417f37224 */ /* 0x040fe400078e02f3 */
[----:B------:R-:W-:Y:S01]  /*5bd0*/  IMAD R245, R23, R0, R245 ;  /* 0x0000000017f57224 */ /* 0x000fe200078e02f5 */
[C---:B--2---:R-:W-:Y:S02]  /*5be0*/  IADD3 R8, R241.reuse, 0xe4, RZ ;  /* 0x000000e4f1087810 */ /* 0x044fe40007ffe0ff */
[C---:B------:R-:W-:Y:S02]  /*5bf0*/  IADD3 R6, R241.reuse, 0xe5, RZ ;  /* 0x000000e5f1067810 */ /* 0x040fe40007ffe0ff */
[----:B------:R-:W-:Y:S01]  /*5c00*/  IADD3 R2, R241, 0xe7, RZ ;  /* 0x000000e7f1027810 */ /* 0x000fe20007ffe0ff */
[----:B------:R2:W-:Y:S01]  /*5c10*/  STL [R1+0x19a4], R8 ;  /* 0x0019a40801007387 */ /* 0x0005e20000100800 */
[----:B------:R-:W-:-:S02]  /*5c20*/  IABS R247, R6 ;  /* 0x0000000600f77213 */ /* 0x000fc40000000000 */
[----:B------:R-:W-:Y:S01]  /*5c30*/  IABS R246, R8 ;  /* 0x0000000800f67213 */ /* 0x000fe20000000000 */
[----:B------:R3:W-:Y:S01]  /*5c40*/  STL [R1+0x1998], R6 ;  /* 0x0019980601007387 */ /* 0x0007e20000100800 */
[----:B------:R-:W-:Y:S02]  /*5c50*/  IABS R249, R2 ;  /* 0x0000000200f97213 */ /* 0x000fe40000000000 */
[C---:B------:R-:W-:Y:S01]  /*5c60*/  IADD3 R4, R241.reuse, 0xe8, RZ ;  /* 0x000000e8f1047810 */ /* 0x040fe20007ffe0ff */
[----:B------:R-:W-:Y:S01]  /*5c70*/  IMAD.HI.U32 R0, R22, R246, RZ ;  /* 0x000000f616007227 */ /* 0x000fe200078e00ff */
[C---:B------:R-:W-:Y:S02]  /*5c80*/  IADD3 R17, R241.reuse, 0xed, RZ ;  /* 0x000000edf1117810 */ /* 0x040fe40007ffe0ff */
[----:B------:R-:W-:Y:S01]  /*5c90*/  IABS R250, R4 ;  /* 0x0000000400fa7213 */ /* 0x000fe20000000000 */
[----:B------:R-:W-:Y:S01]  /*5ca0*/  IMAD.MOV R0, RZ, RZ, -R0 ;  /* 0x000000ffff007224 */ /* 0x000fe200078e0a00 */
[----:B--2---:R-:W-:-:S02]  /*5cb0*/  IADD3 R8, R241, 0xe9, RZ ;  /* 0x000000e9f1087810 */ /* 0x004fc40007ffe0ff */
[----:B---3--:R-:W-:Y:S01]  /*5cc0*/  IADD3 R6, R241, 0xe6, RZ ;  /* 0x000000e6f1067810 */ /* 0x008fe20007ffe0ff */
[----:B------:R-:W-:Y:S01]  /*5cd0*/  IMAD R246, R23, R0, R246 ;  /* 0x0000000017f67224 */ /* 0x000fe200078e02f6 */
[----:B------:R-:W-:Y:S01]  /*5ce0*/  IABS R251, R8 ;  /* 0x0000000800fb7213 */ /* 0x000fe20000000000 */
[----:B------:R-:W-:Y:S01]  /*5cf0*/  IMAD.HI.U32 R0, R22, R249, RZ ;  /* 0x000000f916007227 */ /* 0x000fe200078e00ff */
[----:B------:R-:W-:Y:S01]  /*5d00*/  IABS R248, R6 ;  /* 0x0000000600f87213 */ /* 0x000fe20000000000 */
[----:B------:R2:W-:Y:S01]  /*5d10*/  STL [R1+0x1994], R6 ;  /* 0x0019940601007387 */ /* 0x0005e20000100800 */
[C---:B------:R-:W-:Y:S01]  /*5d20*/  IADD3 R9, R241.reuse, 0xee, RZ ;  /* 0x000000eef1097810 */ /* 0x040fe20007ffe0ff */
[----:B------:R-:W-:Y:S01]  /*5d30*/  IMAD.MOV R0, RZ, RZ, -R0 ;  /* 0x000000ffff007224 */ /* 0x000fe200078e0a00 */
[----:B------:R-:W-:Y:S01]  /*5d40*/  IADD3 R18, R241, 0xf0, RZ ;  /* 0x000000f0f1127810 */ /* 0x000fe20007ffe0ff */
[----:B------:R3:W-:Y:S02]  /*5d50*/  STL [R1+0x198c], R2 ;  /* 0x00198c0201007387 */ /* 0x0007e40000100800 */
[----:B------:R-:W-:-:S02]  /*5d60*/  IMAD R249, R23, R0, R249 ;  /* 0x0000000017f97224 */ /* 0x000fc400078e02f9 */
[----:B------:R4:W-:Y:S01]  /*5d70*/  STL [R1+0x1984], R4 ;  /* 0x0019840401007387 */ /* 0x0009e20000100800 */
[----:B--2---:R-:W-:-:S03]  /*5d80*/  IADD3 R6, R241, 0xea, RZ ;  /* 0x000000eaf1067810 */ /* 0x004fc60007ffe0ff */
[----:B------:R2:W-:Y:S01]  /*5d90*/  STL [R1+0x1978], R8 ;  /* 0x0019780801007387 */ /* 0x0005e20000100800 */
[C---:B---3--:R-:W-:Y:S01]  /*5da0*/  IMAD.HI.U32 R2, R22.reuse, R247, RZ ;  /* 0x000000f716027227 */ /* 0x048fe200078e00ff */
[----:B------:R-:W-:Y:S02]  /*5db0*/  IABS R0, R6 ;  /* 0x0000000600007213 */ /* 0x000fe40000000000 */
[----:B------:R3:W-:Y:S01]  /*5dc0*/  STL [R1+0x1974], R6 ;  /* 0x0019740601007387 */ /* 0x0007e20000100800 */
[----:B----4-:R-:W-:Y:S01]  /*5dd0*/  IMAD.HI.U32 R4, R22, R248, RZ ;  /* 0x000000f816047227 */ /* 0x010fe200078e00ff */
[----:B------:R-:W-:Y:S02]  /*5de0*/  IADD3 R2, -R2, RZ, RZ ;  /* 0x000000ff02027210 */ /* 0x000fe40007ffe1ff */
[----:B------:R-:W-:Y:S01]  /*5df0*/  STL [R1+0x2124], R249 ;  /* 0x002124f901007387 */ /* 0x000fe20000100800 */
[----:B------:R-:W-:Y:S01]  /*5e00*/  IMAD.MOV R4, RZ, RZ, -R4 ;  /* 0x000000ffff047224 */ /* 0x000fe200078e0a04 */
[----:B--2---:R-:W-:Y:S01]  /*5e10*/  IADD3 R8, R241, 0xec, RZ ;  /* 0x000000ecf1087810 */ /* 0x004fe20007ffe0ff */
[----:B------:R-:W-:-:S02]  /*5e20*/  IMAD R247, R23, R2, R247 ;  /* 0x0000000217f77224 */ /* 0x000fc400078e02f7 */
[----:B------:R-:W-:-:S04]  /*5e30*/  IMAD.HI.U32 R2, R22, R250, RZ ;  /* 0x000000fa16027227 */ /* 0x000fc800078e00ff */
[----:B------:R-:W-:Y:S02]  /*5e40*/  IMAD.MOV R2, RZ, RZ, -R2 ;  /* 0x000000ffff027224 */ /* 0x000fe400078e0a02 */
[----:B------:R-:W-:Y:S01]  /*5e50*/  IMAD R248, R23, R4, R248 ;  /* 0x0000000417f87224 */ /* 0x000fe200078e02f8 */
[----:B-1----:R-:W-:Y:S01]  /*5e60*/  LOP3.LUT R4, R5, 0x3f, RZ, 0xc0, !PT ;  /* 0x0000003f05047812 */ /* 0x002fe200078ec0ff */
[----:B------:R-:W-:Y:S01]  /*5e70*/  IMAD R250, R23, R2, R250 ;  /* 0x0000000217fa7224 */ /* 0x000fe200078e02fa */
[----:B------:R-:W-:Y:S01]  /*5e80*/  IADD3 R2, R241, 0xeb, RZ ;  /* 0x000000ebf1027810 */ /* 0x000fe20007ffe0ff */
[----:B------:R-:W-:-:S04]  /*5e90*/  IMAD.HI.U32 R5, R22, R0, RZ ;  /* 0x0000000016057227 */ /* 0x000fc800078e00ff */
[----:B------:R-:W-:Y:S01]  /*5ea0*/  IMAD R4, R3, 0x40, R4 ;  /* 0x0000004003047824 */ /* 0x000fe200078e0204 */
[----:B------:R1:W-:Y:S01]  /*5eb0*/  STL [R1+0x1964], R2 ;  /* 0x0019640201007387 */ /* 0x0003e20000100800 */
[----:B------:R-:W-:Y:S01]  /*5ec0*/  IADD3 R5, -R5, RZ, RZ ;  /* 0x000000ff05057210 */ /* 0x000fe20007ffe1ff */
[----:B---3--:R-:W-:Y:S01]  /*5ed0*/  IMAD.HI.U32 R6, R22, R251, RZ ;  /* 0x000000fb16067227 */ /* 0x008fe200078e00ff */
[----:B------:R-:W-:Y:S01]  /*5ee0*/  IABS R3, R8 ;  /* 0x0000000800037213 */ /* 0x000fe20000000000 */
[----:B------:R-:W-:Y:S02]  /*5ef0*/  STL [R1+0x195c], R8 ;  /* 0x00195c0801007387 */ /* 0x000fe40000100800 */
[----:B------:R-:W-:Y:S01]  /*5f00*/  IMAD R0, R23, R5, R0 ;  /* 0x0000000517007224 */ /* 0x000fe200078e0200 */
[----:B------:R-:W-:Y:S01]  /*5f10*/  IABS R5, R17 ;  /* 0x0000001100057213 */ /* 0x000fe20000000000 */
[----:B------:R2:W-:Y:S01]  /*5f20*/  STL [R1+0x18d8], R4 ;  /* 0x0018d80401007387 */ /* 0x0005e20000100800 */
[----:B------:R-:W-:Y:S01]  /*5f30*/  IMAD.MOV R6, RZ, RZ, -R6 ;  /* 0x000000ffff067224 */ /* 0x000fe200078e0a06 */
[----:B-1----:R-:W-:-:S02]  /*5f40*/  IABS R2, R2 ;  /* 0x0000000200027213 */ /* 0x002fc40000000000 */
[----:B------:R1:W-:Y:S01]  /*5f50*/  STL [R1+0x1954], R17 ;  /* 0x0019541101007387 */ /* 0x0003e20000100800 */
[----:B------:R-:W-:Y:S02]  /*5f60*/  IMAD R251, R23, R6, R251 ;  /* 0x0000000617fb7224 */ /* 0x000fe400078e02fb */
[C---:B------:R-:W-:Y:S01]  /*5f70*/  IMAD.HI.U32 R6, R22.reuse, R2, RZ ;  /* 0x0000000216067227 */ /* 0x040fe200078e00ff */
[----:B------:R3:W-:Y:S01]  /*5f80*/  STL [R1+0x1948], R9 ;  /* 0x0019480901007387 */ /* 0x0007e20000100800 */
[----:B--2---:R-:W-:Y:S02]  /*5f90*/  IABS R4, R4 ;  /* 0x0000000400047213 */ /* 0x004fe40000000000 */
[----:B------:R-:W-:Y:S02]  /*5fa0*/  IMAD.MOV R6, RZ, RZ, -R6 ;  /* 0x000000ffff067224 */ /* 0x000fe400078e0a06 */
[----:B------:R-:W-:Y:S01]  /*5fb0*/  IMAD.HI.U32 R8, R22, R3, RZ ;  /* 0x0000000316087227 */ /* 0x000fe200078e00ff */
[----:B-1----:R-:W-:-:S03]  /*5fc0*/  IADD3 R17, R241, 0xef, RZ ;  /* 0x000000eff1117810 */ /* 0x002fc60007ffe0ff */
[----:B------:R-:W-:Y:S02]  /*5fd0*/  IMAD.HI.U32 R7, R7, R4, RZ ;  /* 0x0000000407077227 */ /* 0x000fe400078e00ff */
[----:B------:R-:W-:Y:S02]  /*5fe0*/  STL [R1+0x193c], R17 ;  /* 0x00193c1101007387 */ /* 0x000fe40000100800 */
[----:B------:R-:W-:Y:S02]  /*5ff0*/  IMAD.MOV R7, RZ, RZ, -R7 ;  /* 0x000000ffff077224 */ /* 0x000fe400078e0a07 */
[----:B------:R-:W-:Y:S01]  /*6000*/  IMAD R2, R23, R6, R2 ;  /* 0x0000000617027224 */ /* 0x000fe200078e0202 */
[----:B------:R-:W-:Y:S01]  /*6010*/  IABS R6, R9 ;  /* 0x0000000900067213 */ /* 0x000fe20000000000 */
[C---:B------:R-:W-:Y:S01]  /*6020*/  IMAD R4, R16.reuse, R7, R4 ;  /* 0x0000000710047224 */ /* 0x040fe200078e0204 */
[----:B------:R-:W-:Y:S01]  /*6030*/  IABS R7, R17 ;  /* 0x0000001100077213 */ /* 0x000fe20000000000 */
[----:B------:R-:W-:Y:S01]  /*6040*/  STL [R1+0x1934], R18 ;  /* 0x0019341201007387 */ /* 0x000fe20000100800 */
[----:B---3--:R-:W-:Y:S01]  /*6050*/  IADD3 R9, R241, 0xf1, RZ ;  /* 0x000000f1f1097810 */ /* 0x008fe20007ffe0ff */
[----:B------:R-:W-:Y:S01]  /*6060*/  IMAD.MOV R8, RZ, RZ, -R8 ;  /* 0x000000ffff087224 */ /* 0x000fe200078e0a08 */
[----:B------:R-:W-:Y:S01]  /*6070*/  ISETP.GT.U32.AND P0, PT, R16, R4, PT ;  /* 0x000000041000720c */ /* 0x000fe20003f04070 */
[----:B------:R-:W-:-:S02]  /*6080*/  IMAD.HI.U32 R19, R22, R7, RZ ;  /* 0x0000000716137227 */ /* 0x000fc400078e00ff */
[----:B------:R1:W-:Y:S02]  /*6090*/  STL [R1+0x1930], R9 ;  /* 0x0019300901007387 */ /* 0x0003e40000100800 */
[----:B------:R-:W-:Y:S01]  /*60a0*/  IMAD R3, R23, R8, R3 ;  /* 0x0000000817037224 */ /* 0x000fe200078e0203 */
[----:B------:R-:W-:Y:S01]  /*60b0*/  IADD3 R19, -R19, RZ, RZ ;  /* 0x000000ff13137210 */ /* 0x000fe20007ffe1ff */
[----:B------:R-:W2:Y:S01]  /*60c0*/  LDL R231, [R1+0x1910] ;  /* 0x0019100001e77983 */ /* 0x000ea20000100800 */
[----:B------:R-:W-:-:S03]  /*60d0*/  IMAD.HI.U32 R8, R22, R5, RZ ;  /* 0x0000000516087227 */ /* 0x000fc600078e00ff */
[----:B------:R-:W3:Y:S01]  /*60e0*/  LDL R249, [R1+0x1908] ;  /* 0x0019080001f97983 */ /* 0x000ee20000100800 */
[----:B------:R-:W-:Y:S01]  /*60f0*/  IMAD R7, R23, R19, R7 ;  /* 0x0000001317077224 */ /* 0x000fe200078e0207 */
[----:B-1----:R-:W-:Y:S01]  /*6100*/  IABS R9, R9 ;  /* 0x0000000900097213 */ /* 0x002fe20000000000 */
[----:B------:R-:W-:Y:S01]  /*6110*/  @!P0 IMAD.IADD R4, R4, 0x1, -R16 ;  /* 0x0000000104048824 */ /* 0x000fe200078e0a10 */
[----:B------:R-:W4:Y:S01]  /*6120*/  LDL R19, [R1+0x1cd4] ;  /* 0x001cd40001137983 */ /* 0x000f220000100800 */
[----:B------:R-:W-:Y:S02]  /*6130*/  IMAD.MOV R8, RZ, RZ, -R8 ;  /* 0x000000ffff087224 */ /* 0x000fe400078e0a08 */
[----:B------:R-:W-:Y:S01]  /*6140*/  IMAD.HI.U32 R17, R22, R6, RZ ;  /* 0x0000000616117227 */ /* 0x000fe200078e00ff */
[----:B------:R-:W-:-:S03]  /*6150*/  ISETP.GT.U32.AND P2, PT, R16, R4, PT ;  /* 0x000000041000720c */ /* 0x000fc60003f44070 */
[C---:B------:R-:W-:Y:S01]  /*6160*/  IMAD R5, R23.reuse, R8, R5 ;  /* 0x0000000817057224 */ /* 0x040fe200078e0205 */
[----:B------:R-:W-:Y:S01]  /*6170*/  IABS R8, R18 ;  /* 0x0000001200087213 */ /* 0x000fe20000000000 */
[----:B------:R-:W-:Y:S01]  /*6180*/  IMAD.MOV R17, RZ, RZ, -R17 ;  /* 0x000000ffff117224 */ /* 0x000fe200078e0a11 */
[----:B------:R-:W-:Y:S01]  /*6190*/  ISETP.GT.U32.AND P6, PT, R23, R15, PT ;  /* 0x0000000f1700720c */ /* 0x000fe20003fc4070 */
[----:B------:R-:W-:-:S04]  /*61a0*/  IMAD.HI.U32 R18, R22, R9, RZ ;  /* 0x0000000916127227 */ /* 0x000fc800078e00ff */
[----:B------:R-:W-:Y:S02]  /*61b0*/  IMAD R6, R23, R17, R6 ;  /* 0x0000001117067224 */ /* 0x000fe400078e0206 */
[----:B------:R-:W-:Y:S01]  /*61c0*/  @!P1 IMAD.IADD R24, R24, 0x1, -R23 ;  /* 0x0000000118189824 */ /* 0x000fe200078e0a17 */
[----:B------:R-:W-:Y:S01]  /*61d0*/  @!P2 IADD3 R4, R4, -R16, RZ ;  /* 0x800000100404a210 */ /* 0x000fe20007ffe0ff */
[----:B------:R-:W-:Y:S01]  /*61e0*/  IMAD.HI.U32 R17, R22, R8, RZ ;  /* 0x0000000816117227 */ /* 0x000fe200078e00ff */
[----:B------:R-:W-:-:S03]  /*61f0*/  IADD3 R16, R241, 0xf2, RZ ;  /* 0x000000f2f1107810 */ /* 0x000fc60007ffe0ff */
[----:B------:R-:W-:Y:S01]  /*6200*/  IMAD.MOV R18, RZ, RZ, -R18 ;  /* 0x000000ffff127224 */ /* 0x000fe200078e0a12 */
[C---:B------:R-:W-:Y:S01]  /*6210*/  ISETP.GT.U32.AND P0, PT, R23.reuse, R24, PT ;  /* 0x000000181700720c */ /* 0x040fe20003f04070 */
[----:B------:R-:W-:Y:S01]  /*6220*/  IMAD.MOV R17, RZ, RZ, -R17 ;  /* 0x000000ffff117224 */ /* 0x000fe200078e0a11 */
[----:B------:R1:W-:Y:S01]  /*6230*/  STL [R1+0x2118], R4 ;  /* 0x0021180401007387 */ /* 0x0003e20000100800 */
[C---:B------:R-:W-:Y:S02]  /*6240*/  IMAD R9, R23.reuse, R18, R9 ;  /* 0x0000001217097224 */ /* 0x040fe400078e0209 */
[C---:B------:R-:W-:Y:S01]  /*6250*/  IMAD R8, R23.reuse, R17, R8 ;  /* 0x0000001117087224 */ /* 0x040fe200078e0208 */
[----:B------:R-:W-:Y:S01]  /*6260*/  ISETP.GT.U32.AND P2, PT, R23, R13, PT ;  /* 0x0000000d1700720c */ /* 0x000fe20003f44070 */
[----:B-1----:R-:W3:Y:S04]  /*6270*/  LDL R4, [R1+0x1914] ;  /* 0x0019140001047983 */ /* 0x002ee80000100800 */
[----:B------:R-:W-:Y:S04]  /*6280*/  STL [R1+0x191c], R16 ;  /* 0x00191c1001007387 */ /* 0x000fe80000100800 */
[----:B------:R-:W3:Y:S01]  /*6290*/  LDL R18, [R1+0x1918] ;  /* 0x0019180001127983 */ /* 0x000ee20000100800 */
[----:B------:R-:W-:-:S03]  /*62a0*/  @!P6 IMAD.IADD R15, R15, 0x1, -R23 ;  /* 0x000000010f0fe824 */ /* 0x000fc600078e0a17 */
[----:B------:R-:W3:Y:S01]  /*62b0*/  LDL R17, [R1+0x1920] ;  /* 0x0019200001117983 */ /* 0x000ee20000100800 */
[C---:B------:R-:W-:Y:S01]  /*62c0*/  ISETP.GT.U32.AND P6, PT, R23.reuse, R252, PT ;  /* 0x000000fc1700720c */ /* 0x040fe20003fc4070 */
[--C-:B------:R-:W-:Y:S01]  /*62d0*/  @!P0 IMAD.IADD R24, R24, 0x1, -R23.reuse ;  /* 0x0000000118188824 */ /* 0x100fe200078e0a17 */
[----:B------:R-:W-:Y:S01]  /*62e0*/  ISETP.GT.U32.AND P0, PT, R23, R12, PT ;  /* 0x0000000c1700720c */ /* 0x000fe20003f04070 */
[----:B------:R-:W-:-:S10]  /*62f0*/  @!P2 IMAD.IADD R13, R13, 0x1, -R23 ;  /* 0x000000010d0da824 */ /* 0x000fd400078e0a17 */
[--C-:B------:R-:W-:Y:S02]  /*6300*/  @!P6 IMAD.IADD R252, R252, 0x1, -R23.reuse ;  /* 0x00000001fcfce824 */ /* 0x100fe400078e0a17 */
[----:B------:R-:W-:Y:S01]  /*6310*/  @!P0 IMAD.IADD R12, R12, 0x1, -R23 ;  /* 0x000000010c0c8824 */ /* 0x000fe200078e0a17 */
[C---:B------:R-:W-:Y:S02]  /*6320*/  ISETP.GT.U32.AND P4, PT, R23.reuse, R10, PT ;  /* 0x0000000a1700720c */ /* 0x040fe40003f84070 */
[----:B------:R-:W-:Y:S02]  /*6330*/  ISETP.GT.U32.AND P3, PT, R23, R25, PT ;  /* 0x000000191700720c */ /* 0x000fe40003f64070 */
[----:B--2---:R-:W-:Y:S02]  /*6340*/  ISETP.GE.AND P6, PT, R231, RZ, PT ;  /* 0x000000ffe700720c */ /* 0x004fe40003fc6270 */
[----:B------:R-:W2:Y:S01]  /*6350*/  LDL R231, [R1+0x192c] ;  /* 0x00192c0001e77983 */ /* 0x000ea20000100800 */
[----:B----4-:R-:W-:-:S03]  /*6360*/  ISETP.GE.AND P2, PT, R19, RZ, PT ;  /* 0x000000ff1300720c */ /* 0x010fc60003f46270 */
[----:B------:R-:W4:Y:S01]  /*6370*/  LDL R19, [R1+0x1924] ;  /* 0x0019240001137983 */ /* 0x000f220000100800 */
[----:B---3--:R-:W-:-:S03]  /*6380*/  ISETP.GE.AND P0, PT, R249, RZ, PT ;  /* 0x000000fff900720c */ /* 0x008fc60003f06270 */
[----:B------:R-:W3:Y:S01]  /*6390*/  LDL R249, [R1+0x1928] ;  /* 0x0019280001f97983 */ /* 0x000ee20000100800 */
[C---:B------:R-:W-:Y:S01]  /*63a0*/  ISETP.GT.U32.AND P1, PT, R23.reuse, R14, PT ;  /* 0x0000000e1700720c */ /* 0x040fe20003f24070 */
[--C-:B------:R-:W-:Y:S01]  /*63b0*/  @!P4 IMAD.IADD R10, R10, 0x1, -R23.reuse ;  /* 0x000000010a0ac824 */ /* 0x100fe200078e0a17 */
[----:B------:R-:W-:Y:S01]  /*63c0*/  ISETP.GT.U32.AND P5, PT, R23, R11, PT ;  /* 0x0000000b1700720c */ /* 0x000fe20003fa4070 */
[----:B------:R-:W-:-:S05]  /*63d0*/  @!P3 IMAD.IADD R25, R25, 0x1, -R23 ;  /* 0x000000011919b824 */ /* 0x000fca00078e0a17 */
[----:B------:R-:W-:-:S05]  /*63e0*/  ISETP.GT.U32.AND P3, PT, R23, R25, PT ;  /* 0x000000191700720c */ /* 0x000fca0003f64070 */
[--C-:B------:R-:W-:Y:S01]  /*63f0*/  @!P1 IMAD.IADD R14, R14, 0x1, -R23.reuse ;  /* 0x000000010e0e9824 */ /* 0x100fe200078e0a17 */
[C---:B------:R-:W-:Y:S02]  /*6400*/  ISETP.GT.U32.AND P1, PT, R23.reuse, R10, PT ;  /* 0x0000000a1700720c */ /* 0x040fe40003f24070 */
[----:B------:R-:W-:Y:S01]  /*6410*/  ISETP.GT.U32.AND P4, PT, R23, R26, PT ;  /* 0x0000001a1700720c */ /* 0x000fe20003f84070 */
[----:B------:R-:W-:Y:S01]  /*6420*/  @!P5 IMAD.IADD R11, R11, 0x1, -R23 ;  /* 0x000000010b0bd824 */ /* 0x000fe200078e0a17 */
[----:B------:R-:W-:-:S03]  /*6430*/  ISETP.GT.U32.AND P5, PT, R23, R15, PT ;  /* 0x0000000f1700720c */ /* 0x000fc60003fa4070 */
[----:B------:R-:W-:Y:S02]  /*6440*/  @!P3 IADD3 R25, R25, -R23, RZ ;  /* 0x800000171919b210 */ /* 0x000fe40007ffe0ff */
[----:B------:R-:W-:-:S04]  /*6450*/  ISETP.GE.AND P3, PT, R241, RZ, PT ;  /* 0x000000fff100720c */ /* 0x000fc80003f66270 */
[----:B------:R-:W-:Y:S02]  /*6460*/  @!P1 IADD3 R10, R10, -R23, RZ ;  /* 0x800000170a0a9210 */ /* 0x000fe40007ffe0ff */
[C---:B------:R-:W-:Y:S01]  /*6470*/  ISETP.GT.U32.AND P1, PT, R23.reuse, R14, PT ;  /* 0x0000000e1700720c */ /* 0x040fe20003f24070 */
[--C-:B------:R-:W-:Y:S01]  /*6480*/  @!P4 IMAD.IADD R26, R26, 0x1, -R23.reuse ;  /* 0x000000011a1ac824 */ /* 0x100fe200078e0a17 */
[----:B------:R-:W-:Y:S01]  /*6490*/  ISETP.GT.U32.AND P4, PT, R23, R11, PT ;  /* 0x0000000b1700720c */ /* 0x000fe20003f84070 */
[----:B------:R-:W-:-:S03]  /*64a0*/  @!P5 IMAD.IADD R15, R15, 0x1, -R23 ;  /* 0x000000010f0fd824 */ /* 0x000fc600078e0a17 */
[C---:B------:R-:W-:Y:S01]  /*64b0*/  ISETP.GT.U32.AND P5, PT, R23.reuse, R26, PT ;  /* 0x0000001a1700720c */ /* 0x040fe20003fa4070 */
[----:B------:R-:W-:Y:S01]  /*64c0*/  @!P3 IMAD.MOV R24, RZ, RZ, -R24 ;  /* 0x000000ffff18b224 */ /* 0x000fe200078e0a18 */
[----:B------:R-:W-:Y:S01]  /*64d0*/  ISETP.GT.U32.AND P3, PT, R23, R13, PT ;  /* 0x0000000d1700720c */ /* 0x000fe20003f64070 */
[----:B------:R-:W-:-:S04]  /*64e0*/  @!P0 IMAD.MOV R15, RZ, RZ, -R15 ;  /* 0x000000ffff0f8224 */ /* 0x000fc800078e0a0f */
[----:B------:R-:W-:Y:S02]  /*64f0*/  @!P1 IADD3 R14, R14, -R23, RZ ;  /* 0x800000170e0e9210 */ /* 0x000fe40007ffe0ff */
[C---:B------:R-:W-:Y:S02]  /*6500*/  ISETP.GT.U32.AND P1, PT, R23.reuse, R28, PT ;  /* 0x0000001c1700720c */ /* 0x040fe40003f24070 */
[C---:B------:R-:W-:Y:S01]  /*6510*/  ISETP.GT.U32.AND P0, PT, R23.reuse, R252, PT ;  /* 0x000000fc1700720c */ /* 0x040fe20003f04070 */
[----:B------:R-:W-:Y:S01]  /*6520*/  @!P2 IMAD.MOV R25, RZ, RZ, -R25 ;  /* 0x000000ffff19a224 */ /* 0x000fe200078e0a19 */
[----:B------:R-:W-:Y:S01]  /*6530*/  ISETP.GT.U32.AND P2, PT, R23, R12, PT ;  /* 0x0000000c1700720c */ /* 0x000fe20003f44070 */
[--C-:B------:R-:W-:Y:S01]  /*6540*/  @!P4 IMAD.IADD R11, R11, 0x1, -R23.reuse ;  /* 0x000000010b0bc824 */ /* 0x100fe200078e0a17 */
[----:B------:R-:W-:Y:S01]  /*6550*/  ISETP.GE.AND P4, PT, R4, RZ, PT ;  /* 0x000000ff0400720c */ /* 0x000fe20003f86270 */
[--C-:B------:R-:W-:Y:S01]  /*6560*/  @!P5 IMAD.IADD R26, R26, 0x1, -R23.reuse ;  /* 0x000000011a1ad824 */ /* 0x100fe200078e0a17 */
[----:B------:R-:W-:Y:S01]  /*6570*/  ISETP.GE.AND P5, PT, R18, RZ, PT ;  /* 0x000000ff1200720c */ /* 0x000fe20003fa6270 */
[----:B------:R-:W-:Y:S01]  /*6580*/  @!P6 IMAD.MOV R10, RZ, RZ, -R10 ;  /* 0x000000ffff0ae224 */ /* 0x000fe200078e0a0a */
[----:B------:R-:W-:Y:S01]  /*6590*/  STL [R1+0x211c], R24 ;  /* 0x00211c1801007387 */ /* 0x000fe20000100800 */
[----:B------:R-:W-:-:S02]  /*65a0*/  @!P3 IMAD.IADD R13, R13, 0x1, -R23 ;  /* 0x000000010d0db824 */ /* 0x000fc400078e0a17 */
[----:B------:R-:W-:Y:S01]  /*65b0*/  @!P1 IADD3 R28, R28, -R23, RZ ;  /* 0x800000171c1c9210 */ /* 0x000fe20007ffe0ff */
[----:B------:R-:W-:Y:S01]  /*65c0*/  STL [R1+0x2120], R25 ;  /* 0x0021201901007387 */ /* 0x000fe20000100800 */
[----:B------:R-:W-:Y:S01]  /*65d0*/  ISETP.GE.AND P1, PT, R17, RZ, PT ;  /* 0x000000ff1100720c */ /* 0x000fe20003f26270 */
[----:B------:R-:W-:Y:S01]  /*65e0*/  @!P0 IMAD.IADD R252, R252, 0x1, -R23 ;  /* 0x00000001fcfc8824 */ /* 0x000fe200078e0a17 */
[C---:B------:R-:W-:Y:S01]  /*65f0*/  ISETP.GT.U32.AND P3, PT, R23.reuse, R29, PT ;  /* 0x0000001d1700720c */ /* 0x040fe20003f64070 */
[----:B------:R-:W-:Y:S01]  /*6600*/  STL [R1+0x18], R15 ;  /* 0x0000180f01007387 */ /* 0x000fe20000100800 */
[----:B------:R-:W-:-:S03]  /*6610*/  ISETP.GT.U32.AND P0, PT, R23, R31, PT ;  /* 0x0000001f1700720c */ /* 0x000fc60003f04070 */
[----:B------:R1:W-:Y:S01]  /*6620*/  STL [R1+0x14], R10 ;  /* 0x0000140a01007387 */ /* 0x0003e20000100800 */
[----:B------:R-:W-:Y:S02]  /*6630*/  IMAD.MOV.U32 R4, RZ, RZ, R14 ;  /* 0x000000ffff047224 */ /* 0x000fe400078e000e */
[----:B------:R-:W-:Y:S01]  /*6640*/  @!P2 IMAD.IADD R12, R12, 0x1, -R23 ;  /* 0x000000010c0ca824 */ /* 0x000fe200078e0a17 */
[----:B------:R-:W-:Y:S02]  /*6650*/  ISETP.GT.U32.AND P2, PT, R23, R30, PT ;  /* 0x0000001e1700720c */ /* 0x000fe40003f44070 */
[----:B-1----:R-:W-:Y:S01]  /*6660*/  IABS R10, R16 ;  /* 0x00000010000a7213 */ /* 0x002fe20000000000 */
[----:B------:R-:W-:Y:S02]  /*6670*/  IMAD.MOV.U32 R16, RZ, RZ, R11 ;  /* 0x000000ffff107224 */ /* 0x000fe400078e000b */
[----:B------:R-:W-:Y:S02]  /*6680*/  @!P5 IMAD.MOV R4, RZ, RZ, -R4 ;  /* 0x000000ffff04d224 */ /* 0x000fe400078e0a04 */
[----:B------:R-:W-:-:S02]  /*6690*/  @!P4 IMAD.MOV R16, RZ, RZ, -R16 ;  /* 0x000000ffff10c224 */ /* 0x000fc400078e0a10 */
[----:B------:R-:W-:Y:S02]  /*66a0*/  @!P1 IMAD.MOV R13, RZ, RZ, -R13 ;  /* 0x000000ffff0d9224 */ /* 0x000fe400078e0a0d */
[--C-:B------:R-:W-:Y:S01]  /*66b0*/  @!P3 IMAD.IADD R29, R29, 0x1, -R23.reuse ;  /* 0x000000011d1db824 */ /* 0x100fe200078e0a17 */
[----:B------:R1:W-:Y:S01]  /*66c0*/  STL [R1+0x10], R16 ;  /* 0x0000101001007387 */ /* 0x0003e20000100800 */
[--C-:B------:R-:W-:Y:S02]  /*66d0*/  @!P0 IMAD.IADD R31, R31, 0x1, -R23.reuse ;  /* 0x000000011f1f8824 */ /* 0x100fe400078e0a17 */
[----:B------:R-:W-:Y:S01]  /*66e0*/  @!P2 IMAD.IADD R30, R30, 0x1, -R23 ;  /* 0x000000011e1ea824 */ /* 0x000fe200078e0a17 */
[----:B-1----:R-:W3:Y:S04]  /*66f0*/  LDL R16, [R1+0x1938] ;  /* 0x0019380001107983 */ /* 0x002ee80000100800 */
[----:B------:R1:W-:Y:S04]  /*6700*/  STL [R1+0xc], R4 ;  /* 0x00000c0401007387 */ /* 0x0003e80000100800 */
[----:B------:R-:W3:Y:S04]  /*6710*/  LDL R18, [R1+0x1940] ;  /* 0x0019400001127983 */ /* 0x000ee80000100800 */
[----:B------:R-:W3:Y:S01]  /*6720*/  LDL R17, [R1+0x1944] ;  /* 0x0019440001117983 */ /* 0x000ee20000100800 */
[----:B--2---:R-:W-:-:S02]  /*6730*/  ISETP.GE.AND P0, PT, R231, RZ, PT ;  /* 0x000000ffe700720c */ /* 0x004fc40003f06270 */
[----:B----4-:R-:W-:Y:S02]  /*6740*/  ISETP.GE.AND P3, PT, R19, RZ, PT ;  /* 0x000000ff1300720c */ /* 0x010fe40003f66270 */
[----:B------:R-:W2:Y:S04]  /*6750*/  LDL R19, [R1+0x194c] ;  /* 0x00194c0001137983 */ /* 0x000ea80000100800 */
[----:B------:R-:W-:Y:S04]  /*6760*/  STL [R1+0x8], R13 ;  /* 0x0000080d01007387 */ /* 0x000fe80000100800 */
[----:B------:R-:W4:Y:S01]  /*6770*/  LDL R231, [R1+0x1958] ;  /* 0x0019580001e77983 */ /* 0x000f220000100800 */
[----:B---3--:R-:W-:-:S03]  /*6780*/  ISETP.GE.AND P2, PT, R249, RZ, PT ;  /* 0x000000fff900720c */ /* 0x008fc60003f46270 */
[----:B------:R-:W3:Y:S01]  /*6790*/  LDL R249, [R1+0x1950] ;  /* 0x0019500001f97983 */ /* 0x000ee20000100800 */
[----:B-1----:R-:W-:-:S05]  /*67a0*/  IMAD.MOV.U32 R4, RZ, RZ, R12 ;  /* 0x000000ffff047224 */ /* 0x002fca00078e000c */
[----:B------:R-:W-:Y:S02]  /*67b0*/  @!P3 IADD3 R4, -R4, RZ, RZ ;  /* 0x000000ff0404b210 */ /* 0x000fe40007ffe1ff */
[C---:B------:R-:W-:Y:S02]  /*67c0*/  ISETP.GT.U32.AND P3, PT, R23.reuse, R30, PT ;  /* 0x0000001e1700720c */ /* 0x040fe40003f64070 */
[----:B------:R-:W-:Y:S01]  /*67d0*/  ISETP.GT.U32.AND P1, PT, R23, R29, PT ;  /* 0x0000001d1700720c */ /* 0x000fe20003f24070 */
[----:B------:R-:W-:-:S10]  /*67e0*/  @!P2 IMAD.MOV R252, RZ, RZ, -R252 ;  /* 0x000000fffffca224 */ /* 0x000fd400078e0afc */
[----:B------:R-:W-:Y:S02]  /*67f0*/  @!P3 IADD3 R30, R30, -R23, RZ ;  /* 0x800000171e1eb210 */ /* 0x000fe40007ffe0ff */
[----:B------:R-:W-:Y:S01]  /*6800*/  ISETP.GT.U32.AND P3, PT, R23, R37, PT ;  /* 0x000000251700720c */ /* 0x000fe20003f64070 */
[--C-:B------:R-:W-:Y:S01]  /*6810*/  @!P1 IMAD.IADD R29, R29, 0x1, -R23.reuse ;  /* 0x000000011d1d9824 */ /* 0x100fe200078e0a17 */
[----:B------:R-:W-:Y:S01]  /*6820*/  ISETP.GT.U32.AND P1, PT, R23, R36, PT ;  /* 0x000000241700720c */ /* 0x000fe20003f24070 */
[----:B------:R-:W-:Y:S01]  /*6830*/  @!P0 IMAD.MOV R26, RZ, RZ, -R26 ;  /* 0x000000ffff1a8224 */ /* 0x000fe200078e0a1a */
[----:B------:R1:W-:Y:S04]  /*6840*/  STL [R1], R4 ;  /* 0x0000000401007387 */ /* 0x0003e80000100800 */
[----:B------:R-:W-:Y:S04]  /*6850*/  STL [R1+0x2108], R252 ;  /* 0x002108fc01007387 */ /* 0x000fe80000100800 */
[----:B------:R-:W-:Y:S01]  /*6860*/  STL [R1+0x210c], R26 ;  /* 0x00210c1a01007387 */ /* 0x000fe20000100800 */
[----:B------:R-:W-:-:S02]  /*6870*/  @!P3 IMAD.IADD R37, R37, 0x1, -R23 ;  /* 0x000000012525b824 */ /* 0x000fc400078e0a17 */
[----:B------:R-:W-:Y:S02]  /*6880*/  @!P1 IADD3 R36, R36, -R23, RZ ;  /* 0x8000001724249210 */ /* 0x000fe40007ffe0ff */
[C---:B------:R-:W-:Y:S02]  /*6890*/  ISETP.GT.U32.AND P6, PT, R23.reuse, R27, PT ;  /* 0x0000001b1700720c */ /* 0x040fe40003fc4070 */
[----:B------:R-:W-:-:S11]  /*68a0*/  ISETP.GT.U32.AND P5, PT, R23, R28, PT ;  /* 0x0000001c1700720c */ /* 0x000fd60003fa4070 */
[----:B------:R-:W-:Y:S01]  /*68b0*/  @!P6 IMAD.IADD R27, R27, 0x1, -R23 ;  /* 0x000000011b1be824 */ /* 0x000fe200078e0a17 */
[----:B------:R-:W-:-:S04]  /*68c0*/  ISETP.GT.U32.AND P6, PT, R23, R32, PT ;  /* 0x000000201700720c */ /* 0x000fc80003fc4070 */
[----:B------:R-:W-:Y:S02]  /*68d0*/  ISETP.GT.U32.AND P4, PT, R23, R27, PT ;  /* 0x0000001b1700720c */ /* 0x000fe40003f84070 */
[----:B----4-:R-:W-:Y:S02]  /*68e0*/  ISETP.GE.AND P3, PT, R231, RZ, PT ;  /* 0x000000ffe700720c */ /* 0x010fe40003f66270 */
[----:B------:R-:W4:Y:S01]  /*68f0*/  LDL R231, [R1+0x1980] ;  /* 0x0019800001e77983 */ /* 0x000f220000100800 */
[----:B---3--:R-:W-:-:S03]  /*6900*/  ISETP.GE.AND P1, PT, R249, RZ, PT ;  /* 0x000000fff900720c */ /* 0x008fc60003f26270 */
[----:B------:R-:W3:Y:S01]  /*6910*/  LDL R249, [R1+0x197c] ;  /* 0x00197c0001f97983 */ /* 0x000ee20000100800 */
[----:B------:R-:W-:Y:S01]  /*6920*/  @!P6 IADD3 R32, R32, -R23, RZ ;  /* 0x800000172020e210 */ /* 0x000fe20007ffe0ff */
[--C-:B------:R-:W-:Y:S01]  /*6930*/  @!P5 IMAD.IADD R28, R28, 0x1, -R23.reuse ;  /* 0x000000011c1cd824 */ /* 0x100fe200078e0a17 */
[C---:B------:R-:W-:Y:S02]  /*6940*/  ISETP.GT.U32.AND P5, PT, R23.reuse, R35, PT ;  /* 0x000000231700720c */ /* 0x040fe40003fa4070 */
[----:B------:R-:W-:Y:S01]  /*6950*/  ISETP.GT.U32.AND P6, PT, R23, R32, PT ;  /* 0x000000201700720c */ /* 0x000fe20003fc4070 */
[----:B------:R-:W-:Y:S01]  /*6960*/  @!P4 IMAD.IADD R27, R27, 0x1, -R23 ;  /* 0x000000011b1bc824 */ /* 0x000fe200078e0a17 */
[C---:B------:R-:W-:Y:S02]  /*6970*/  ISETP.GT.U32.AND P0, PT, R23.reuse, R33, PT ;  /* 0x000000211700720c */ /* 0x040fe40003f04070 */
[----:B------:R-:W-:-:S07]  /*6980*/  ISETP.GT.U32.AND P4, PT, R23, R34, PT ;  /* 0x000000221700720c */ /* 0x000fce0003f84070 */
[--C-:B------:R-:W-:Y:S01]  /*6990*/  @!P5 IMAD.IADD R35, R35, 0x1, -R23.reuse ;  /* 0x000000012323d824 */ /* 0x100fe200078e0a17 */
[----:B--2---:R-:W-:Y:S01]  /*69a0*/  ISETP.GE.AND P5, PT, R19, RZ, PT ;  /* 0x000000ff1300720c */ /* 0x004fe20003fa6270 */
[--C-:B------:R-:W-:Y:S01]  /*69b0*/  @!P6 IMAD.IADD R32, R32, 0x1, -R23.reuse ;  /* 0x000000012020e824 */ /* 0x100fe200078e0a17 */
[----:B------:R-:W-:Y:S01]  /*69c0*/  ISETP.GE.AND P6, PT, R16, RZ, PT ;  /* 0x000000ff1000720c */ /* 0x000fe20003fc6270 */
[----:B------:R-:W2:Y:S01]  /*69d0*/  LDL R19, [R1+0x1970] ;  /* 0x0019700001137983 */ /* 0x000ea20000100800 */
[----:B------:R-:W-:-:S03]  /*69e0*/  @!P0 IMAD.IADD R33, R33, 0x1, -R23 ;  /* 0x0000000121218824 */ /* 0x000fc600078e0a17 */
[----:B------:R-:W2:Y:S01]  /*69f0*/  LDL R16, [R1+0x1960] ;  /* 0x0019600001107983 */ /* 0x000ea20000100800 */
[----:B------:R-:W-:Y:S01]  /*6a00*/  @!P4 IMAD.IADD R34, R34, 0x1, -R23 ;  /* 0x000000012222c824 */ /* 0x000fe200078e0a17 */
[----:B------:R-:W-:Y:S02]  /*6a10*/  ISETP.GE.AND P0, PT, R18, RZ, PT ;  /* 0x000000ff1200720c */ /* 0x000fe40003f06270 */
[----:B------:R-:W-:Y:S01]  /*6a20*/  ISETP.GE.AND P4, PT, R17, RZ, PT ;  /* 0x000000ff1100720c */ /* 0x000fe20003f86270 */
[----:B------:R-:W2:Y:S04]  /*6a30*/  LDL R18, [R1+0x1968] ;  /* 0x0019680001127983 */ /* 0x000ea80000100800 */
[----:B------:R-:W2:Y:S01]  /*6a40*/  LDL R17, [R1+0x196c] ;  /* 0x00196c0001117983 */ /* 0x000ea20000100800 */
[----:B------:R-:W-:Y:S01]  /*6a50*/  @!P6 IMAD.MOV R27, RZ, RZ, -R27 ;  /* 0x000000ffff1be224 */ /* 0x000fe200078e0a1b */
[----:B------:R-:W-:-:S06]  /*6a60*/  ISETP.GT.U32.AND P6, PT, R23, R36, PT ;  /* 0x000000241700720c */ /* 0x000fcc0003fc4070 */
[----:B------:R-:W-:Y:S01]  /*6a70*/  @!P4 IMAD.MOV R29, RZ, RZ, -R29 ;  /* 0x000000ffff1dc224 */ /* 0x000fe200078e0a1d */
[----:B------:R-:W-:-:S06]  /*6a80*/  ISETP.GT.U32.AND P4, PT, R23, R35, PT ;  /* 0x000000231700720c */ /* 0x000fcc0003f84070 */
[----:B------:R-:W-:Y:S02]  /*6a90*/  @!P6 IADD3 R36, R36, -R23, RZ ;  /* 0x800000172424e210 */ /* 0x000fe40007ffe0ff */
[----:B------:R-:W-:Y:S01]  /*6aa0*/  ISETP.GT.U32.AND P6, PT, R23, R43, PT ;  /* 0x0000002b1700720c */ /* 0x000fe20003fc4070 */
[----:B------:R-:W-:-:S04]  /*6ab0*/  @!P0 IMAD.MOV R28, RZ, RZ, -R28 ;  /* 0x000000ffff1c8224 */ /* 0x000fc800078e0a1c */
[--C-:B------:R-:W-:Y:S01]  /*6ac0*/  @!P4 IMAD.IADD R35, R35, 0x1, -R23.reuse ;  /* 0x000000012323c824 */ /* 0x100fe200078e0a17 */
[----:B------:R-:W-:Y:S02]  /*6ad0*/  ISETP.GT.U32.AND P4, PT, R23, R42, PT ;  /* 0x0000002a1700720c */ /* 0x000fe40003f84070 */
[----:B-1----:R-:W-:Y:S01]  /*6ae0*/  IADD3 R4, R241, 0xf3, RZ ;  /* 0x000000f3f1047810 */ /* 0x002fe20007ffe0ff */
[----:B------:R-:W-:Y:S04]  /*6af0*/  STL [R1+0x2110], R27 ;  /* 0x0021101b01007387 */ /* 0x000fe80000100800 */
[----:B------:R-:W-:Y:S01]  /*6b00*/  STL [R1+0x2114], R28 ;  /* 0x0021141c01007387 */ /* 0x000fe20000100800 */
[----:B------:R-:W-:-:S03]  /*6b10*/  @!P6 IMAD.IADD R43, R43, 0x1, -R23 ;  /* 0x000000012b2be824 */ /* 0x000fc600078e0a17 */
[----:B------:R1:W-:Y:S02]  /*6b20*/  STL [R1+0x190c], R4 ;  /* 0x00190c0401007387 */ /* 0x0003e40000100800 */
[----:B------:R-:W-:Y:S02]  /*6b30*/  @!P4 IADD3 R42, R42, -R23, RZ ;  /* 0x800000172a2ac210 */ /* 0x000fe40007ffe0ff */
[----:B------:R-:W-:Y:S02]  /*6b40*/  ISETP.GT.U32.AND P2, PT, R23, R31, PT ;  /* 0x0000001f1700720c */ /* 0x000fe40003f44070 */
[----:B----4-:R-:W-:Y:S02]  /*6b50*/  ISETP.GE.AND P6, PT, R231, RZ, PT ;  /* 0x000000ffe700720c */ /* 0x010fe40003fc6270 */
[----:B------:R-:W4:Y:S01]  /*6b60*/  LDL R231, [R1+0x19ac] ;  /* 0x0019ac0001e77983 */ /* 0x000f220000100800 */
[----:B---3--:R-:W-:-:S03]  /*6b70*/  ISETP.GE.AND P4, PT, R249, RZ, PT ;  /* 0x000000fff900720c */ /* 0x008fc60003f86270 */
[----:B------:R-:W3:Y:S05]  /*6b80*/  LDL R249, [R1+0x19a8] ;  /* 0x0019a80001f97983 */ /* 0x000eea0000100800 */
[----:B------:R-:W-:Y:S01]  /*6b90*/  @!P2 IMAD.IADD R31, R31, 0x1, -R23 ;  /* 0x000000011f1fa824 */ /* 0x000fe200078e0a17 */
[C---:B------:R-:W-:Y:S02]  /*6ba0*/  ISETP.GT.U32.AND P2, PT, R23.reuse, R38, PT ;  /* 0x000000261700720c */ /* 0x040fe40003f44070 */
[----:B------:R-:W-:Y:S02]  /*6bb0*/  ISETP.GT.U32.AND P0, PT, R23, R34, PT ;  /* 0x000000221700720c */ /* 0x000fe40003f04070 */
[----:B------:R-:W-:-:S09]  /*6bc0*/  @!P5 IADD3 R30, -R30, RZ, RZ ;  /* 0x000000ff1e1ed210 */ /* 0x000fd20007ffe1ff */
[--C-:B------:R-:W-:Y:S01]  /*6bd0*/  @!P2 IMAD.IADD R38, R38, 0x1, -R23.reuse ;  /* 0x000000012626a824 */ /* 0x100fe200078e0a17 */
[C---:B------:R-:W-:Y:S01]  /*6be0*/  ISETP.GT.U32.AND P2, PT, R23.reuse, R33, PT ;  /* 0x000000211700720c */ /* 0x040fe20003f44070 */
[----:B------:R-:W-:Y:S01]  /*6bf0*/  @!P0 IMAD.IADD R34, R34, 0x1, -R23 ;  /* 0x0000000122228824 */ /* 0x000fe200078e0a17 */
[C---:B------:R-:W-:Y:S02]  /*6c00*/  ISETP.GT.U32.AND P0, PT, R23.reuse, R41, PT ;  /* 0x000000291700720c */ /* 0x040fe40003f04070 */
[C---:B------:R-:W-:Y:S01]  /*6c10*/  ISETP.GT.U32.AND P5, PT, R23.reuse, R38, PT ;  /* 0x000000261700720c */ /* 0x040fe20003fa4070 */
[----:B------:R-:W-:Y:S01]  /*6c20*/  @!P3 IMAD.MOV R32, RZ, RZ, -R32 ;  /* 0x000000ffff20b224 */ /* 0x000fe200078e0a20 */
[----:B------:R-:W-:Y:S01]  /*6c30*/  ISETP.GT.U32.AND P3, PT, R23, R39, PT ;  /* 0x000000271700720c */ /* 0x000fe20003f64070 */
[----:B------:R-:W-:-:S06]  /*6c40*/  @!P1 IMAD.MOV R31, RZ, RZ, -R31 ;  /* 0x000000ffff1f9224 */ /* 0x000fcc00078e0a1f */
[--C-:B------:R-:W-:Y:S01]  /*6c50*/  @!P2 IMAD.IADD R33, R33, 0x1, -R23.reuse ;  /* 0x000000012121a824 */ /* 0x100fe200078e0a17 */
[C---:B------:R-:W-:Y:S02]  /*6c60*/  ISETP.GT.U32.AND P2, PT, R23.reuse, R40, PT ;  /* 0x000000281700720c */ /* 0x040fe40003f44070 */
[----:B------:R-:W-:Y:S01]  /*6c70*/  ISETP.GT.U32.AND P1, PT, R23, R37, PT ;  /* 0x000000251700720c */ /* 0x000fe20003f24070 */
[--C-:B------:R-:W-:Y:S01]  /*6c80*/  @!P5 IMAD.IADD R38, R38, 0x1, -R23.reuse ;  /* 0x000000012626d824 */ /* 0x100fe200078e0a17 */
[----:B--2---:R-:W-:Y:S01]  /*6c90*/  ISETP.GE.AND P5, PT, R16, RZ, PT ;  /* 0x000000ff1000720c */ /* 0x004fe20003fa6270 */
[--C-:B------:R-:W-:Y:S01]  /*6ca0*/  @!P0 IMAD.IADD R41, R41, 0x1, -R23.reuse ;  /* 0x0000000129298824 */ /* 0x100fe200078e0a17 */
[----:B------:R-:W-:Y:S01]  /*6cb0*/  ISETP.GE.AND P0, PT, R19, RZ, PT ;  /* 0x000000ff1300720c */ /* 0x000fe20003f06270 */
[----:B------:R-:W2:Y:S01]  /*6cc0*/  LDL R16, [R1+0x1988] ;  /* 0x0019880001107983 */ /* 0x000ea20000100800 */
[----:B------:R-:W-:-:S03]  /*6cd0*/  @!P3 IMAD.IADD R39, R39, 0x1, -R23 ;  /* 0x000000012727b824 */ /* 0x000fc600078e0a17 */
[----:B------:R-:W2:Y:S01]  /*6ce0*/  LDL R19, [R1+0x19a0] ;  /* 0x0019a00001137983 */ /* 0x000ea20000100800 */
[----:B------:R-:W-:Y:S01]  /*6cf0*/  ISETP.GE.AND P3, PT, R18, RZ, PT ;  /* 0x000000ff1200720c */ /* 0x000fe20003f66270 */
[--C-:B------:R-:W-:Y:S01]  /*6d00*/  @!P2 IMAD.IADD R40, R40, 0x1, -R23.reuse ;  /* 0x000000012828a824 */ /* 0x100fe200078e0a17 */
[----:B------:R-:W-:Y:S01]  /*6d10*/  ISETP.GE.AND P2, PT, R17, RZ, PT ;  /* 0x000000ff1100720c */ /* 0x000fe20003f46270 */
[----:B------:R-:W2:Y:S01]  /*6d20*/  LDL R18, [R1+0x1990] ;  /* 0x0019900001127983 */ /* 0x000ea20000100800 */
[----:B------:R-:W-:-:S03]  /*6d30*/  @!P1 IMAD.IADD R37, R37, 0x1, -R23 ;  /* 0x0000000125259824 */ /* 0x000fc600078e0a17 */
[----:B------:R-:W2:Y:S01]  /*6d40*/  LDL R17, [R1+0x199c] ;  /* 0x00199c0001117983 */ /* 0x000ea20000100800 */
[----:B------:R-:W-:Y:S01]  /*6d50*/  @!P4 IMAD.MOV R37, RZ, RZ, -R37 ;  /* 0x000000ffff25c224 */ /* 0x000fe200078e0a25 */
[C---:B------:R-:W-:Y:S02]  /*6d60*/  ISETP.GT.U32.AND P4, PT, R23.reuse, R43, PT ;  /* 0x0000002b1700720c */ /* 0x040fe40003f84070 */
[----:B------:R-:W-:Y:S02]  /*6d70*/  @!P0 IADD3 R36, -R36, RZ, RZ ;  /* 0x000000ff24248210 */ /* 0x000fe40007ffe1ff */
[----:B------:R-:W-:-:S09]  /*6d80*/  ISETP.GT.U32.AND P0, PT, R23, R42, PT ;  /* 0x0000002a1700720c */ /* 0x000fd20003f04070 */
[----:B------:R-:W-:Y:S01]  /*6d90*/  @!P4 IMAD.IADD R43, R43, 0x1, -R23 ;  /* 0x000000012b2bc824 */ /* 0x000fe200078e0a17 */
[----:B------:R-:W-:-:S03]  /*6da0*/  ISETP.GT.U32.AND P4, PT, R23, R49, PT ;  /* 0x000000311700720c */ /* 0x000fc60003f84070 */
[----:B------:R-:W-:Y:S02]  /*6db0*/  @!P0 IADD3 R42, R42, -R23, RZ ;  /* 0x800000172a2a8210 */ /* 0x000fe40007ffe0ff */
[----:B------:R-:W-:-:S08]  /*6dc0*/  ISETP.GT.U32.AND P0, PT, R23, R48, PT ;  /* 0x000000301700720c */ /* 0x000fd00003f04070 */
[----:B------:R-:W-:-:S05]  /*6dd0*/  @!P4 IMAD.IADD R49, R49, 0x1, -R23 ;  /* 0x000000013131c824 */ /* 0x000fca00078e0a17 */
[----:B------:R-:W-:Y:S02]  /*6de0*/  @!P0 IADD3 R48, R48, -R23, RZ ;  /* 0x8000001730308210 */ /* 0x000fe40007ffe0ff */
[----:B----4-:R-:W-:Y:S02]  /*6df0*/  ISETP.GE.AND P4, PT, R231, RZ, PT ;  /* 0x000000ffe700720c */ /* 0x010fe40003f86270 */
[----:B------:R-:W4:Y:S01]  /*6e00*/  LDL R231, [R1+0x19d4] ;  /* 0x0019d40001e77983 */ /* 0x000f220000100800 */
[----:B---3--:R-:W-:-:S03]  /*6e10*/  ISETP.GE.AND P0, PT, R249, RZ, PT ;  /* 0x000000fff900720c */ /* 0x008fc60003f06270 */
[----:B------:R-:W3:Y:S01]  /*6e20*/  LDL R249, [R1+0x19d0] ;  /* 0x0019d00001f97983 */ /* 0x000ee20000100800 */
[----:B------:R-:W-:Y:S01]  /*6e30*/  @!P2 IMAD.MOV R35, RZ, RZ, -R35 ;  /* 0x000000ffff23a224 */ /* 0x000fe200078e0a23 */
[C---:B------:R-:W-:Y:S02]  /*6e40*/  ISETP.GT.U32.AND P1, PT, R23.reuse, R44, PT ;  /* 0x0000002c1700720c */ /* 0x040fe40003f24070 */
[C---:B------:R-:W-:Y:S01]  /*6e50*/  ISETP.GT.U32.AND P2, PT, R23.reuse, R41, PT ;  /* 0x000000291700720c */ /* 0x040fe20003f44070 */
[----:B------:R-:W-:Y:S01]  /*6e60*/  @!P3 IMAD.MOV R34, RZ, RZ, -R34 ;  /* 0x000000ffff22b224 */ /* 0x000fe200078e0a22 */
[----:B------:R-:W-:Y:S01]  /*6e70*/  ISETP.GT.U32.AND P3, PT, R23, R40, PT ;  /* 0x000000281700720c */ /* 0x000fe20003f64070 */
[----:B------:R-:W-:-:S08]  /*6e80*/  @!P5 IMAD.MOV R33, RZ, RZ, -R33 ;  /* 0x000000ffff21d224 */ /* 0x000fd000078e0a21 */
[--C-:B------:R-:W-:Y:S01]  /*6e90*/  @!P1 IMAD.IADD R44, R44, 0x1, -R23.reuse ;  /* 0x000000012c2c9824 */ /* 0x100fe200078e0a17 */
[----:B------:R-:W-:Y:S01]  /*6ea0*/  ISETP.GT.U32.AND P1, PT, R23, R39, PT ;  /* 0x000000271700720c */ /* 0x000fe20003f24070 */
[--C-:B------:R-:W-:Y:S01]  /*6eb0*/  @!P2 IMAD.IADD R41, R41, 0x1, -R23.reuse ;  /* 0x000000012929a824 */ /* 0x100fe200078e0a17 */
[C---:B------:R-:W-:Y:S01]  /*6ec0*/  ISETP.GT.U32.AND P2, PT, R23.reuse, R47, PT ;  /* 0x0000002f1700720c */ /* 0x040fe20003f44070 */
[----:B------:R-:W-:Y:S01]  /*6ed0*/  @!P3 IMAD.IADD R40, R40, 0x1, -R23 ;  /* 0x000000012828b824 */ /* 0x000fe200078e0a17 */
[C---:B------:R-:W-:Y:S02]  /*6ee0*/  ISETP.GT.U32.AND P5, PT, R23.reuse, R44, PT ;  /* 0x0000002c1700720c */ /* 0x040fe40003fa4070 */
[----:B------:R-:W-:-:S07]  /*6ef0*/  ISETP.GT.U32.AND P3, PT, R23, R46, PT ;  /* 0x0000002e1700720c */ /* 0x000fce0003f64070 */
[--C-:B------:R-:W-:Y:S02]  /*6f00*/  @!P1 IMAD.IADD R39, R39, 0x1, -R23.reuse ;  /* 0x0000000127279824 */ /* 0x100fe400078e0a17 */
[----:B------:R-:W-:Y:S01]  /*6f10*/  @!P2 IMAD.IADD R47, R47, 0x1, -R23 ;  /* 0x000000012f2fa824 */ /* 0x000fe200078e0a17 */
[----:B--2---:R-:W-:Y:S02]  /*6f20*/  ISETP.GE.AND P1, PT, R16, RZ, PT ;  /* 0x000000ff1000720c */ /* 0x004fe40003f26270 */
[----:B------:R-:W2:Y:S01]  /*6f30*/  LDL R16, [R1+0x19b0] ;  /* 0x0019b00001107983 */ /* 0x000ea20000100800 */
[----:B------:R-:W-:-:S03]  /*6f40*/  ISETP.GE.AND P2, PT, R19, RZ, PT ;  /* 0x000000ff1300720c */ /* 0x000fc60003f46270 */
[----:B------:R-:W2:Y:S01]  /*6f50*/  LDL R19, [R1+0x19cc] ;  /* 0x0019cc0001137983 */ /* 0x000ea20000100800 */
[--C-:B------:R-:W-:Y:S01]  /*6f60*/  @!P5 IMAD.IADD R44, R44, 0x1, -R23.reuse ;  /* 0x000000012c2cd824 */ /* 0x100fe200078e0a17 */
[----:B------:R-:W-:Y:S01]  /*6f70*/  ISETP.GE.AND P5, PT, R18, RZ, PT ;  /* 0x000000ff1200720c */ /* 0x000fe20003fa6270 */
[----:B------:R-:W-:Y:S01]  /*6f80*/  @!P3 IMAD.IADD R46, R46, 0x1, -R23 ;  /* 0x000000012e2eb824 */ /* 0x000fe200078e0a17 */
[----:B------:R-:W2:Y:S01]  /*6f90*/  LDL R18, [R1+0x19c0] ;  /* 0x0019c00001127983 */ /* 0x000ea20000100800 */
[----:B------:R-:W-:-:S03]  /*6fa0*/  ISETP.GE.AND P3, PT, R17, RZ, PT ;  /* 0x000000ff1100720c */ /* 0x000fc60003f66270 */
[----:B------:R-:W2:Y:S02]  /*6fb0*/  LDL R17, [R1+0x19c8] ;  /* 0x0019c80001117983 */ /* 0x000ea40000100800 */
[----:B------:R-:W-:Y:S01]  /*6fc0*/  @!P2 IMAD.MOV R42, RZ, RZ, -R42 ;  /* 0x000000ffff2aa224 */ /* 0x000fe200078e0a2a */
[----:B------:R-:W-:-:S07]  /*6fd0*/  ISETP.GT.U32.AND P2, PT, R23, R48, PT ;  /* 0x000000301700720c */ /* 0x000fce0003f44070 */
[----:B------:R-:W-:Y:S02]  /*6fe0*/  @!P3 IADD3 R41, -R41, RZ, RZ ;  /* 0x000000ff2929b210 */ /* 0x000fe40007ffe1ff */
[----:B------:R-:W-:-:S04]  /*6ff0*/  ISETP.GT.U32.AND P3, PT, R23, R47, PT ;  /* 0x0000002f1700720c */ /* 0x000fc80003f64070 */
[----:B------:R-:W-:Y:S01]  /*7000*/  @!P2 IMAD.IADD R48, R48, 0x1, -R23 ;  /* 0x000000013030a824 */ /* 0x000fe200078e0a17 */
[----:B------:R-:W-:-:S08]  /*7010*/  ISETP.GT.U32.AND P2, PT, R23, R55, PT ;  /* 0x000000371700720c */ /* 0x000fd00003f44070 */
[----:B------:R-:W-:Y:S02]  /*7020*/  @!P3 IADD3 R47, R47, -R23, RZ ;  /* 0x800000172f2fb210 */ /* 0x000fe40007ffe0ff */
[----:B------:R-:W-:-:S03]  /*7030*/  ISETP.GT.U32.AND P3, PT, R23, R54, PT ;  /* 0x000000361700720c */ /* 0x000fc60003f64070 */
[----:B------:R-:W-:-:S10]  /*7040*/  @!P2 IMAD.IADD R55, R55, 0x1, -R23 ;  /* 0x000000013737a824 */ /* 0x000fd400078e0a17 */
[----:B------:R-:W-:Y:S01]  /*7050*/  @!P3 IMAD.IADD R54, R54, 0x1, -R23 ;  /* 0x000000013636b824 */ /* 0x000fe200078e0a17 */
[----:B----4-:R-:W-:Y:S02]  /*7060*/  ISETP.GE.AND P2, PT, R231, RZ, PT ;  /* 0x000000ffe700720c */ /* 0x010fe40003f46270 */
[----:B------:R-:W4:Y:S01]  /*7070*/  LDL R231, [R1+0x1a04] ;  /* 0x001a040001e77983 */ /* 0x000f220000100800 */
[----:B---3--:R-:W-:-:S03]  /*7080*/  ISETP.GE.AND P3, PT, R249, RZ, PT ;  /* 0x000000fff900720c */ /* 0x008fc60003f66270 */
[----:B------:R-:W3:Y:S01]  /*7090*/  LDL R249, [R1+0x19f8] ;  /* 0x0019f80001f97983 */ /* 0x000ee20000100800 */
[----:B------:R-:W-:Y:S01]  /*70a0*/  @!P6 IMAD.MOV R38, RZ, RZ, -R38 ;  /* 0x000000ffff26e224 */ /* 0x000fe200078e0a26 */
[C---:B------:R-:W-:Y:S01]  /*70b0*/  ISETP.GT.U32.AND P6, PT, R23.reuse, R45, PT ;  /* 0x0000002d1700720c */ /* 0x040fe20003fc4070 */
[----:B------:R-:W-:Y:S01]  /*70c0*/  @!P5 IMAD.MOV R40, RZ, RZ, -R40 ;  /* 0x000000ffff28d224 */ /* 0x000fe200078e0a28 */
[----:B------:R-:W-:Y:S01]  /*70d0*/  ISETP.GT.U32.AND P5, PT, R23, R46, PT ;  /* 0x0000002e1700720c */ /* 0x000fe20003fa4070 */
[----:B------:R-:W-:-:S10]  /*70e0*/  @!P1 IMAD.MOV R39, RZ, RZ, -R39 ;  /* 0x000000ffff279224 */ /* 0x000fd400078e0a27 */
[----:B------:R-:W-:Y:S01]  /*70f0*/  @!P6 IMAD.IADD R45, R45, 0x1, -R23 ;  /* 0x000000012d2de824 */ /* 0x000fe200078e0a17 */
[----:B------:R-:W-:-:S04]  /*7100*/  ISETP.GT.U32.AND P6, PT, R23, R50, PT ;  /* 0x000000321700720c */ /* 0x000fc80003fc4070 */
[C---:B------:R-:W-:Y:S01]  /*7110*/  ISETP.GT.U32.AND P1, PT, R23.reuse, R45, PT ;  /* 0x0000002d1700720c */ /* 0x040fe20003f24070 */
[----:B------:R-:W-:Y:S01]  /*7120*/  @!P5 IMAD.IADD R46, R46, 0x1, -R23 ;  /* 0x000000012e2ed824 */ /* 0x000fe200078e0a17 */
[----:B------:R-:W-:-:S07]  /*7130*/  ISETP.GT.U32.AND P5, PT, R23, R53, PT ;  /* 0x000000351700720c */ /* 0x000fce0003fa4070 */
[----:B------:R-:W-:-:S05]  /*7140*/  @!P6 IMAD.IADD R50, R50, 0x1, -R23 ;  /* 0x000000013232e824 */ /* 0x000fca00078e0a17 */
[C---:B------:R-:W-:Y:S01]  /*7150*/  ISETP.GT.U32.AND P6, PT, R23.reuse, R50, PT ;  /* 0x000000321700720c */ /* 0x040fe20003fc4070 */
[----:B------:R-:W-:Y:S01]  /*7160*/  @!P4 IMAD.MOV R44, RZ, RZ, -R44 ;  /* 0x000000ffff2cc224 */ /* 0x000fe200078e0a2c */
[----:B------:R-:W-:Y:S01]  /*7170*/  ISETP.GT.U32.AND P4, PT, R23, R51, PT ;  /* 0x000000331700720c */ /* 0x000fe20003f84070 */
[--C-:B------:R-:W-:Y:S01]  /*7180*/  @!P1 IMAD.IADD R45, R45, 0x1, -R23.reuse ;  /* 0x000000012d2d9824 */ /* 0x100fe200078e0a17 */
[----:B------:R-:W-:Y:S02]  /*7190*/  ISETP.GT.U32.AND P1, PT, R23, R52, PT ;  /* 0x000000341700720c */ /* 0x000fe40003f24070 */
[----:B------:R-:W-:Y:S02]  /*71a0*/  @!P5 IADD3 R53, R53, -R23, RZ ;  /* 0x800000173535d210 */ /* 0x000fe40007ffe0ff */
[----:B--2---:R-:W-:Y:S02]  /*71b0*/  ISETP.GE.AND P5, PT, R19, RZ, PT ;  /* 0x000000ff1300720c */ /* 0x004fe40003fa6270 */
[----:B------:R-:W2:Y:S03]  /*71c0*/  LDL R19, [R1+0x19f4] ;  /* 0x0019f40001137983 */ /* 0x000ea60000100800 */
[----:B------:R-:W-:Y:S01]  /*71d0*/  @!P6 IMAD.IADD R50, R50, 0x1, -R23 ;  /* 0x000000013232e824 */ /* 0x000fe200078e0a17 */
[----:B------:R-:W-:-:S02]  /*71e0*/  ISETP.GE.AND P6, PT, R16, RZ, PT ;  /* 0x000000ff1000720c */ /* 0x000fc40003fc6270 */
[----:B------:R-:W2:Y:S01]  /*71f0*/  LDL R16, [R1+0x19e0] ;  /* 0x0019e00001107983 */ /* 0x000ea20000100800 */
[--C-:B------:R-:W-:Y:S01]  /*7200*/  @!P4 IMAD.IADD R51, R51, 0x1, -R23.reuse ;  /* 0x000000013333c824 */ /* 0x100fe200078e0a17 */
[----:B------:R-:W-:Y:S01]  /*7210*/  ISETP.GE.AND P4, PT, R18, RZ, PT ;  /* 0x000000ff1200720c */ /* 0x000fe20003f86270 */
[----:B------:R-:W-:Y:S01]  /*7220*/  @!P1 IMAD.IADD R52, R52, 0x1, -R23 ;  /* 0x0000000134349824 */ /* 0x000fe200078e0a17 */
[----:B------:R-:W-:Y:S01]  /*7230*/  ISETP.GE.AND P1, PT, R17, RZ, PT ;  /* 0x000000ff1100720c */ /* 0x000fe20003f26270 */
[----:B------:R-:W2:Y:S04]  /*7240*/  LDL R18, [R1+0x19e8] ;  /* 0x0019e80001127983 */ /* 0x000ea80000100800 */
[----:B------:R-:W2:Y:S02]  /*7250*/  LDL R17, [R1+0x19ec] ;  /* 0x0019ec0001117983 */ /* 0x000ea40000100800 */
[----:B------:R-:W-:Y:S01]  /*7260*/  @!P6 IMAD.MOV R45, RZ, RZ, -R45 ;  /* 0x000000ffff2de224 */ /* 0x000fe200078e0a2d */
[----:B------:R-:W-:-:S05]  /*7270*/  ISETP.GT.U32.AND P6, PT, R23, R54, PT ;  /* 0x000000361700720c */ /* 0x000fca0003fc4070 */
[----:B------:R-:W-:Y:S02]  /*7280*/  @!P1 IADD3 R47, -R47, RZ, RZ ;  /* 0x000000ff2f2f9210 */ /* 0x000fe40007ffe1ff */
[----:B------:R-:W-:Y:S01]  /*7290*/  ISETP.GT.U32.AND P1, PT, R23, R53, PT ;  /* 0x000000351700720c */ /* 0x000fe20003f24070 */
[----:B------:R-:W-:-:S05]  /*72a0*/  IMAD.HI.U32 R15, R22, R10, RZ ;  /* 0x0000000a160f7227 */ /* 0x000fca00078e00ff */
[----:B------:R-:W-:Y:S01]  /*72b0*/  @!P6 IMAD.IADD R54, R54, 0x1, -R23 ;  /* 0x000000013636e824 */ /* 0x000fe200078e0a17 */
[----:B------:R-:W-:Y:S01]  /*72c0*/  ISETP.GT.U32.AND P6, PT, R23, R61, PT ;  /* 0x0000003d1700720c */ /* 0x000fe20003fc4070 */
[----:B------:R-:W-:-:S05]  /*72d0*/  IMAD.MOV R11, RZ, RZ, -R15 ;  /* 0x000000ffff0b7224 */ /* 0x000fca00078e0a0f */
[----:B------:R-:W-:Y:S02]  /*72e0*/  @!P1 IADD3 R53, R53, -R23, RZ ;  /* 0x8000001735359210 */ /* 0x000fe40007ffe0ff */
[C---:B------:R-:W-:Y:S01]  /*72f0*/  ISETP.GT.U32.AND P1, PT, R23.reuse, R60, PT ;  /* 0x0000003c1700720c */ /* 0x040fe20003f24070 */
[----:B------:R-:W-:Y:S01]  /*7300*/  IMAD R10, R23, R11, R10 ;  /* 0x0000000b170a7224 */ /* 0x000fe200078e020a */
[----:B------:R-:W-:Y:S02]  /*7310*/  IABS R11, R4 ;  /* 0x00000004000b7213 */ /* 0x000fe40000000000 */
[----:B-1----:R-:W-:Y:S01]  /*7320*/  IADD3 R4, R241, 0xf4, RZ ;  /* 0x000000f4f1047810 */ /* 0x002fe20007ffe0ff */
[----:B------:R-:W-:-:S04]  /*7330*/  @!P6 IMAD.IADD R61, R61, 0x1, -R23 ;  /* 0x000000013d3de824 */ /* 0x000fc800078e0a17 */
[----:B------:R1:W-:Y:S04]  /*7340*/  STL [R1+0x1904], R4 ;  /* 0x0019040401007387 */ /* 0x0003e80000100800 */
        /* <DEDUP_REMOVED lines=8> */
[----:B------:R-:W-:-:S11]  /*73d0*/  ISETP.GT.U32.AND P4, PT, R23, R52, PT ;  /* 0x000000341700720c */ /* 0x000fd60003f84070 */
[--C-:B------:R-:W-:Y:S01]  /*73e0*/  @!P0 IMAD.IADD R49, R49, 0x1, -R23.reuse ;  /* 0x0000000131318824 */ /* 0x100fe200078e0a17 */
[----:B------:R-:W-:Y:S01]  /*73f0*/  ISETP.GT.U32.AND P0, PT, R23, R56, PT ;  /* 0x000000381700720c */ /* 0x000fe20003f04070 */
[----:B------:R-:W-:Y:S02]  /*7400*/  @!P5 IMAD.MOV R48, RZ, RZ, -R48 ;  /* 0x000000ffff30d224 */ /* 0x000fe400078e0a30 */
[----:B------:R-:W-:-:S10]  /*7410*/  @!P4 IMAD.IADD R52, R52, 0x1, -R23 ;  /* 0x000000013434c824 */ /* 0x000fd400078e0a17 */
[----:B------:R-:W-:Y:S01]  /*7420*/  @!P0 IMAD.IADD R56, R56, 0x1, -R23 ;  /* 0x0000000138388824 */ /* 0x000fe200078e0a17 */
[C---:B------:R-:W-:Y:S02]  /*7430*/  ISETP.GT.U32.AND P0, PT, R23.reuse, R51, PT ;  /* 0x000000331700720c */ /* 0x040fe40003f04070 */
        /* <DEDUP_REMOVED lines=9> */
[----:B------:R-:W-:Y:S02]  /*74d0*/  @!P4 IADD3 R59, R59, -R23, RZ ;  /* 0x800000173b3bc210 */ /* 0x000fe40007ffe0ff */
[----:B--2---:R-:W-:Y:S02]  /*74e0*/  ISETP.GE.AND P5, PT, R16, RZ, PT ;  /* 0x000000ff1000720c */ /* 0x004fe40003fa6270 */
[----:B------:R-:W-:Y:S01]  /*74f0*/  ISETP.GE.AND P4, PT, R19, RZ, PT ;  /* 0x000000ff1300720c */ /* 0x000fe20003f86270 */
[----:B------:R-:W2:Y:S01]  /*7500*/  LDL R16, [R1+0x1a08] ;  /* 0x001a080001107983 */ /* 0x000ea20000100800 */
[----:B------:R-:W-:-:S03]  /*7510*/  @!P2 IMAD.IADD R57, R57, 0x1, -R23 ;  /* 0x000000013939a824 */ /* 0x000fc600078e0a17 */
[----:B------:R-:W2:Y:S01]  /*7520*/  LDL R19, [R1+0x1a18] ;  /* 0x001a180001137983 */ /* 0x000ea20000100800 */
[--C-:B------:R-:W-:Y:S01]  /*7530*/  @!P0 IMAD.IADD R58, R58, 0x1, -R23.reuse ;  /* 0x000000013a3a8824 */ /* 0x100fe200078e0a17 */
[----:B------:R-:W-:Y:S02]  /*7540*/  ISETP.GE.AND P2, PT, R18, RZ, PT ;  /* 0x000000ff1200720c */ /* 0x000fe40003f46270 */
[----:B------:R-:W-:Y:S01]  /*7550*/  ISETP.GE.AND P0, PT, R17, RZ, PT ;  /* 0x000000ff1100720c */ /* 0x000fe20003f06270 */
[----:B------:R-:W2:Y:S01]  /*7560*/  LDL R18, [R1+0x1a0c] ;  /* 0x001a0c0001127983 */ /* 0x000ea20000100800 */
[----:B------:R-:W-:-:S03]  /*7570*/  @!P3 IMAD.IADD R55, R55, 0x1, -R23 ;  /* 0x000000013737b824 */ /* 0x000fc600078e0a17 */
[----:B------:R-:W2:Y:S01]  /*7580*/  LDL R17, [R1+0x1a10] ;  /* 0x001a100001117983 */ /* 0x000ea20000100800 */
[----:B------:R-:W-:Y:S01]  /*7590*/  @!P1 IMAD.MOV R55, RZ, RZ, -R55 ;  /* 0x000000ffff379224 */ /* 0x000fe200078e0a37 */
[C---:B------:R-:W-:Y:S01]  /*75a0*/  ISETP.GT.U32.AND P1, PT, R23.reuse, R61, PT ;  /* 0x0000003d1700720c */ /* 0x040fe20003f24070 */
[----:B------:R-:W-:Y:S01]  /*75b0*/  @!P4 IMAD.MOV R54, RZ, RZ, -R54 ;  /* 0x000000ffff36c224 */ /* 0x000fe200078e0a36 */
[----:B------:R-:W-:-:S11]  /*75c0*/  ISETP.GT.U32.AND P4, PT, R23, R60, PT ;  /* 0x0000003c1700720c */ /* 0x000fd60003f84070 */
[--C-:B------:R-:W-:Y:S01]  /*75d0*/  @!P1 IMAD.IADD R61, R61, 0x1, -R23.reuse ;  /* 0x000000013d3d9824 */ /* 0x100fe200078e0a17 */
[C---:B------:R-:W-:Y:S01]  /*75e0*/  ISETP.GT.U32.AND P1, PT, R23.reuse, R67, PT ;  /* 0x000000431700720c */ /* 0x040fe20003f24070 */
[----:B------:R-:W-:Y:S01]  /*75f0*/  @!P4 IMAD.IADD R60, R60, 0x1, -R23 ;  /* 0x000000013c3cc824 */ /* 0x000fe200078e0a17 */
[----:B------:R-:W-:-:S11]  /*7600*/  ISETP.GT.U32.AND P4, PT, R23, R66, PT ;  /* 0x000000421700720c */ /* 0x000fd60003f84070 */
[--C-:B------:R-:W-:Y:S02]  /*7610*/  @!P1 IMAD.IADD R67, R67, 0x1, -R23.reuse ;  /* 0x0000000143439824 */ /* 0x100fe400078e0a17 */
[----:B------:R-:W-:Y:S01]  /*7620*/  @!P4 IMAD.IADD R66, R66, 0x1, -R23 ;  /* 0x000000014242c824 */ /* 0x000fe200078e0a17 */
[----:B----4-:R-:W-:Y:S02]  /*7630*/  ISETP.GE.AND P1, PT, R231, RZ, PT ;  /* 0x000000ffe700720c */ /* 0x010fe40003f26270 */
[----:B------:R-:W4:Y:S01]  /*7640*/  LDL R231, [R1+0x1a5c] ;  /* 0x001a5c0001e77983 */ /* 0x000f220000100800 */
[----:B---3--:R-:W-:-:S03]  /*7650*/  ISETP.GE.AND P4, PT, R249, RZ, PT ;  /* 0x000000fff900720c */ /* 0x008fc60003f86270 */
[----:B------:R-:W3:Y:S01]  /*7660*/  LDL R249, [R1+0x1a54] ;  /* 0x001a540001f97983 */ /* 0x000ee20000100800 */
[----:B------:R-:W-:Y:S02]  /*7670*/  @!P0 IADD3 R53, -R53, RZ, RZ ;  /* 0x000000ff35358210 */ /* 0x000fe40007ffe1ff */
[C---:B------:R-:W-:Y:S02]  /*7680*/  ISETP.GT.U32.AND P3, PT, R23.reuse, R62, PT ;  /* 0x0000003e1700720c */ /* 0x040fe40003f64070 */
[C---:B------:R-:W-:Y:S01]  /*7690*/  ISETP.GT.U32.AND P0, PT, R23.reuse, R59, PT ;  /* 0x0000003b1700720c */ /* 0x040fe20003f04070 */
[----:B------:R-:W-:Y:S01]  /*76a0*/  @!P2 IMAD.MOV R52, RZ, RZ, -R52 ;  /* 0x000000ffff34a224 */ /* 0x000fe200078e0a34 */
[----:B------:R-:W-:Y:S01]  /*76b0*/  ISETP.GT.U32.AND P2, PT, R23, R58, PT ;  /* 0x0000003a1700720c */ /* 0x000fe20003f44070 */
[----:B------:R-:W-:-:S08]  /*76c0*/  @!P5 IMAD.MOV R51, RZ, RZ, -R51 ;  /* 0x000000ffff33d224 */ /* 0x000fd000078e0a33 */
[--C-:B------:R-:W-:Y:S01]  /*76d0*/  @!P3 IMAD.IADD R62, R62, 0x1, -R23.reuse ;  /* 0x000000013e3eb824 */ /* 0x100fe200078e0a17 */
[----:B------:R-:W-:Y:S02]  /*76e0*/  ISETP.GT.U32.AND P3, PT, R23, R57, PT ;  /* 0x000000391700720c */ /* 0x000fe40003f64070 */
[----:B------:R-:W-:Y:S02]  /*76f0*/  @!P0 IADD3 R59, R59, -R23, RZ ;  /* 0x800000173b3b8210 */ /* 0x000fe40007ffe0ff */
[C---:B------:R-:W-:Y:S01]  /*7700*/  ISETP.GT.U32.AND P0, PT, R23.reuse, R65, PT ;  /* 0x000000411700720c */ /* 0x040fe20003f04070 */
[----:B------:R-:W-:Y:S01]  /*7710*/  @!P2 IMAD.IADD R58, R58, 0x1, -R23 ;  /* 0x000000013a3aa824 */ /* 0x000fe200078e0a17 */
[C---:B------:R-:W-:Y:S02]  /*7720*/  ISETP.GT.U32.AND P5, PT, R23.reuse, R62, PT ;  /* 0x0000003e1700720c */ /* 0x040fe40003fa4070 */
[----:B------:R-:W-:-:S05]  /*7730*/  ISETP.GT.U32.AND P2, PT, R23, R64, PT ;  /* 0x000000401700720c */ /* 0x000fca0003f44070 */
[----:B------:R-:W-:-:S04]  /*7740*/  @!P3 IMAD.IADD R57, R57, 0x1, -R23 ;  /* 0x000000013939b824 */ /* 0x000fc800078e0a17 */
[----:B------:R-:W-:Y:S02]  /*7750*/  @!P0 IADD3 R65, R65, -R23, RZ ;  /* 0x8000001741418210 */ /* 0x000fe40007ffe0ff */
[--C-:B------:R-:W-:Y:S02]  /*7760*/  @!P5 IMAD.IADD R62, R62, 0x1, -R23.reuse ;  /* 0x000000013e3ed824 */ /* 0x100fe400078e0a17 */
[----:B------:R-:W-:Y:S01]  /*7770*/  @!P2 IMAD.IADD R64, R64, 0x1, -R23 ;  /* 0x000000014040a824 */ /* 0x000fe200078e0a17 */
[----:B--2---:R-:W-:Y:S02]  /*7780*/  ISETP.GE.AND P3, PT, R16, RZ, PT ;  /* 0x000000ff1000720c */ /* 0x004fe40003f66270 */
[----:B------:R-:W2:Y:S01]  /*7790*/  LDL R16, [R1+0x1a34] ;  /* 0x001a340001107983 */ /* 0x000ea20000100800 */
[----:B------:R-:W-:-:S03]  /*77a0*/  ISETP.GE.AND P0, PT, R19, RZ, PT ;  /* 0x000000ff1300720c */ /* 0x000fc60003f06270 */
[----:B------:R-:W2:Y:S01]  /*77b0*/  LDL R19, [R1+0x1a50] ;  /* 0x001a500001137983 */ /* 0x000ea20000100800 */
[----:B------:R-:W-:-:S03]  /*77c0*/  ISETP.GE.AND P5, PT, R18, RZ, PT ;  /* 0x000000ff1200720c */ /* 0x000fc60003fa6270 */
[----:B------:R-:W2:Y:S01]  /*77d0*/  LDL R18, [R1+0x1a38] ;  /* 0x001a380001127983 */ /* 0x000ea20000100800 */
[----:B------:R-:W-:-:S03]  /*77e0*/  ISETP.GE.AND P2, PT, R17, RZ, PT ;  /* 0x000000ff1100720c */ /* 0x000fc60003f46270 */
[----:B------:R-:W2:Y:S02]  /*77f0*/  LDL R17, [R1+0x1a3c] ;  /* 0x001a3c0001117983 */ /* 0x000ea40000100800 */
[----:B------:R-:W-:Y:S01]  /*7800*/  @!P0 IMAD.MOV R60, RZ, RZ, -R60 ;  /* 0x000000ffff3c8224 */ /* 0x000fe200078e0a3c */
[----:B------:R-:W-:-:S07]  /*7810*/  ISETP.GT.U32.AND P0, PT, R23, R66, PT ;  /* 0x000000421700720c */ /* 0x000fce0003f04070 */
[----:B------:R-:W-:Y:S01]  /*7820*/  @!P2 IMAD.MOV R59, RZ, RZ, -R59 ;  /* 0x000000ffff3ba224 */ /* 0x000fe200078e0a3b */
[----:B------:R-:W-:-:S05]  /*7830*/  ISETP.GT.U32.AND P2, PT, R23, R65, PT ;  /* 0x000000411700720c */ /* 0x000fca0003f44070 */
[----:B------:R-:W-:Y:S01]  /*7840*/  @!P0 IMAD.IADD R66, R66, 0x1, -R23 ;  /* 0x0000000142428824 */ /* 0x000fe200078e0a17 */
[----:B------:R-:W-:-:S07]  /*7850*/  ISETP.GT.U32.AND P0, PT, R23, R73, PT ;  /* 0x000000491700720c */ /* 0x000fce0003f04070 */
[----:B------:R-:W-:Y:S01]  /*7860*/  @!P2 IMAD.IADD R65, R65, 0x1, -R23 ;  /* 0x000000014141a824 */ /* 0x000fe200078e0a17 */
[----:B------:R-:W-:-:S05]  /*7870*/  ISETP.GT.U32.AND P2, PT, R23, R72, PT ;  /* 0x000000481700720c */ /* 0x000fca0003f44070 */
[----:B------:R-:W-:-:S08]  /*7880*/  @!P0 IMAD.IADD R73, R73, 0x1, -R23 ;  /* 0x0000000149498824 */ /* 0x000fd000078e0a17 */
[----:B------:R-:W-:Y:S01]  /*7890*/  @!P2 IMAD.IADD R72, R72, 0x1, -R23 ;  /* 0x000000014848a824 */ /* 0x000fe200078e0a17 */
[----:B----4-:R-:W-:Y:S02]  /*78a0*/  ISETP.GE.AND P0, PT, R231, RZ, PT ;  /* 0x000000ffe700720c */ /* 0x010fe40003f06270 */
[----:B------:R-:W4:Y:S01]  /*78b0*/  LDL R231, [R1+0x1a80] ;  /* 0x001a800001e77983 */ /* 0x000f220000100800 */
[----:B---3--:R-:W-:-:S03]  /*78c0*/  ISETP.GE.AND P2, PT, R249, RZ, PT ;  /* 0x000000fff900720c */ /* 0x008fc60003f46270 */
[----:B------:R-:W3:Y:S01]  /*78d0*/  LDL R249, [R1+0x1a78] ;  /* 0x001a780001f97983 */ /* 0x000ee20000100800 */
[----:B------:R-:W-:Y:S01]  /*78e0*/  @!P6 IMAD.MOV R56, RZ, RZ, -R56 ;  /* 0x000000ffff38e224 */ /* 0x000fe200078e0a38 */
[C---:B------:R-:W-:Y:S02]  /*78f0*/  ISETP.GT.U32.AND P6, PT, R23.reuse, R63, PT ;  /* 0x0000003f1700720c */ /* 0x040fe40003fc4070 */
[----:B------:R-:W-:Y:S02]  /*7900*/  @!P5 IADD3 R58, -R58, RZ, RZ ;  /* 0x000000ff3a3ad210 */ /* 0x000fe40007ffe1ff */
[----:B------:R-:W-:-:S09]  /*7910*/  ISETP.GT.U32.AND P5, PT, R23, R64, PT ;  /* 0x000000401700720c */ /* 0x000fd20003fa4070 */
[----:B------:R-:W-:Y:S01]  /*7920*/  @!P6 IMAD.IADD R63, R63, 0x1, -R23 ;  /* 0x000000013f3fe824 */ /* 0x000fe200078e0a17 */
[----:B------:R-:W-:Y:S01]  /*7930*/  ISETP.GT.U32.AND P6, PT, R23, R68, PT ;  /* 0x000000441700720c */ /* 0x000fe20003fc4070 */
[----:B------:R-:W-:-:S03]  /*7940*/  @!P3 IMAD.MOV R57, RZ, RZ, -R57 ;  /* 0x000000ffff39b224 */ /* 0x000fc600078e0a39 */
[C---:B------:R-:W-:Y:S02]  /*7950*/  ISETP.GT.U32.AND P3, PT, R23.reuse, R63, PT ;  /* 0x0000003f1700720c */ /* 0x040fe40003f64070 */
[----:B------:R-:W-:Y:S02]  /*7960*/  @!P5 IADD3 R64, R64, -R23, RZ ;  /* 0x800000174040d210 */ /* 0x000fe40007ffe0ff */
[----:B------:R-:W-:-:S05]  /*7970*/  ISETP.GT.U32.AND P5, PT, R23, R71, PT ;  /* 0x000000471700720c */ /* 0x000fca0003fa4070 */
[----:B------:R-:W-:-:S05]  /*7980*/  @!P6 IMAD.IADD R68, R68, 0x1, -R23 ;  /* 0x000000014444e824 */ /* 0x000fca00078e0a17 */
[C---:B------:R-:W-:Y:S01]  /*7990*/  ISETP.GT.U32.AND P6, PT, R23.reuse, R68, PT ;  /* 0x000000441700720c */ /* 0x040fe20003fc4070 */
[----:B------:R-:W-:Y:S01]  /*79a0*/  @!P1 IMAD.MOV R62, RZ, RZ, -R62 ;  /* 0x000000ffff3e9224 */ /* 0x000fe200078e0a3e */
[----:B------:R-:W-:Y:S01]  /*79b0*/  ISETP.GT.U32.AND P1, PT, R23, R69, PT ;  /* 0x000000451700720c */ /* 0x000fe20003f24070 */
[--C-:B------:R-:W-:Y:S01]  /*79c0*/  @!P3 IMAD.IADD R63, R63, 0x1, -R23.reuse ;  /* 0x000000013f3fb824 */ /* 0x100fe200078e0a17 */
[----:B------:R-:W-:Y:S01]  /*79d0*/  ISETP.GT.U32.AND P3, PT, R23, R70, PT ;  /* 0x000000461700720c */ /* 0x000fe20003f64070 */
[----:B------:R-:W-:-:S08]  /*79e0*/  @!P5 IMAD.IADD R71, R71, 0x1, -R23 ;  /* 0x000000014747d824 */ /* 0x000fd000078e0a17 */
[----:B------:R-:W-:Y:S01]  /*79f0*/  @!P6 IMAD.IADD R68, R68, 0x1, -R23 ;  /* 0x000000014444e824 */ /* 0x000fe200078e0a17 */
[----:B--2---:R-:W-:Y:S02]  /*7a00*/  ISETP.GE.AND P6, PT, R16, RZ, PT ;  /* 0x000000ff1000720c */ /* 0x004fe40003fc6270 */
[----:B------:R-:W2:Y:S01]  /*7a10*/  LDL R16, [R1+0x1a60] ;  /* 0x001a600001107983 */ /* 0x000ea20000100800 */
[----:B------:R-:W-:-:S03]  /*7a20*/  ISETP.GE.AND P5, PT, R19, RZ, PT ;  /* 0x000000ff1300720c */ /* 0x000fc60003fa6270 */
[----:B------:R-:W2:Y:S01]  /*7a30*/  LDL R19, [R1+0x1a74] ;  /* 0x001a740001137983 */ /* 0x000ea20000100800 */
[----:B------:R-:W-:Y:S01]  /*7a40*/  @!P1 IMAD.IADD R69, R69, 0x1, -R23 ;  /* 0x0000000145459824 */ /* 0x000fe200078e0a17 */
[----:B------:R-:W-:Y:S02]  /*7a50*/  @!P3 IADD3 R70, R70, -R23, RZ ;  /* 0x800000174646b210 */ /* 0x000fe40007ffe0ff */
[----:B------:R-:W-:Y:S02]  /*7a60*/  ISETP.GE.AND P1, PT, R18, RZ, PT ;  /* 0x000000ff1200720c */ /* 0x000fe40003f26270 */
[----:B------:R-:W2:Y:S01]  /*7a70*/  LDL R18, [R1+0x1a64] ;  /* 0x001a640001127983 */ /* 0x000ea20000100800 */
[----:B------:R-:W-:-:S03]  /*7a80*/  ISETP.GE.AND P3, PT, R17, RZ, PT ;  /* 0x000000ff1100720c */ /* 0x000fc60003f66270 */
[----:B------:R-:W2:Y:S01]  /*7a90*/  LDL R17, [R1+0x1a6c] ;  /* 0x001a6c0001117983 */ /* 0x000ea20000100800 */
[----:B------:R-:W-:Y:S01]  /*7aa0*/  @!P6 IMAD.MOV R63, RZ, RZ, -R63 ;  /* 0x000000ffff3fe224 */ /* 0x000fe200078e0a3f */
[----:B------:R-:W-:-:S08]  /*7ab0*/  ISETP.GT.U32.AND P6, PT, R23, R72, PT ;  /* 0x000000481700720c */ /* 0x000fd00003fc4070 */
[----:B------:R-:W-:Y:S01]  /*7ac0*/  @!P3 IMAD.MOV R65, RZ, RZ, -R65 ;  /* 0x000000ffff41b224 */ /* 0x000fe200078e0a41 */
[----:B------:R-:W-:Y:S01]  /*7ad0*/  ISETP.GT.U32.AND P3, PT, R23, R71, PT ;  /* 0x000000471700720c */ /* 0x000fe20003f64070 */
[----:B------:R-:W-:-:S04]  /*7ae0*/  IMAD.HI.U32 R12, R22, R11, RZ ;  /* 0x0000000b160c7227 */ /* 0x000fc800078e00ff */
[----:B------:R-:W-:Y:S01]  /*7af0*/  @!P6 IMAD.IADD R72, R72, 0x1, -R23 ;  /* 0x000000014848e824 */ /* 0x000fe200078e0a17 */
[----:B------:R-:W-:Y:S01]  /*7b00*/  ISETP.GT.U32.AND P6, PT, R23, R79, PT ;  /* 0x0000004f1700720c */ /* 0x000fe20003fc4070 */
[----:B------:R-:W-:-:S06]  /*7b10*/  IMAD.MOV R12, RZ, RZ, -R12 ;  /* 0x000000ffff0c7224 */ /* 0x000fcc00078e0a0c */
[----:B------:R-:W-:Y:S01]  /*7b20*/  @!P3 IMAD.IADD R71, R71, 0x1, -R23 ;  /* 0x000000014747b824 */ /* 0x000fe200078e0a17 */
        /* <DEDUP_REMOVED lines=12> */
[----:B------:R-:W-:Y:S02]  /*7bf0*/  ISETP.GT.U32.AND P4, PT, R23, R67, PT ;  /* 0x000000431700720c */ /* 0x000fe40003f84070 */
[----:B------:R-:W-:-:S11]  /*7c00*/  @!P1 IADD3 R64, -R64, RZ, RZ ;  /* 0x000000ff40409210 */ /* 0x000fd60007ffe1ff */
[----:B------:R-:W-:Y:S01]  /*7c10*/  @!P4 IMAD.IADD R67, R67, 0x1, -R23 ;  /* 0x000000014343c824 */ /* 0x000fe200078e0a17 */
[C---:B------:R-:W-:Y:S02]  /*7c20*/  ISETP.GT.U32.AND P4, PT, R23.reuse, R74, PT ;  /* 0x0000004a1700720c */ /* 0x040fe40003f84070 */
[----:B------:R-:W-:Y:S01]  /*7c30*/  ISETP.GT.U32.AND P1, PT, R23, R70, PT ;  /* 0x000000461700720c */ /* 0x000fe20003f24070 */
[----:B------:R-:W-:-:S10]  /*7c40*/  @!P5 IMAD.MOV R66, RZ, RZ, -R66 ;  /* 0x000000ffff42d224 */ /* 0x000fd400078e0a42 */
[----:B------:R-:W-:Y:S01]  /*7c50*/  @!P4 IMAD.IADD R74, R74, 0x1, -R23 ;  /* 0x000000014a4ac824 */ /* 0x000fe200078e0a17 */
[C---:B------:R-:W-:Y:S02]  /*7c60*/  ISETP.GT.U32.AND P4, PT, R23.reuse, R69, PT ;  /* 0x000000451700720c */ /* 0x040fe40003f84070 */
[----:B------:R-:W-:Y:S02]  /*7c70*/  @!P1 IADD3 R70, R70, -R23, RZ ;  /* 0x8000001746469210 */ /* 0x000fe40007ffe0ff */
[C---:B------:R-:W-:Y:S02]  /*7c80*/  ISETP.GT.U32.AND P5, PT, R23.reuse, R74, PT ;  /* 0x0000004a1700720c */ /* 0x040fe40003fa4070 */
[C---:B------:R-:W-:Y:S01]  /*7c90*/  ISETP.GT.U32.AND P1, PT, R23.reuse, R77, PT ;  /* 0x0000004d1700720c */ /* 0x040fe20003f24070 */
[----:B------:R-:W-:Y:S01]  /*7ca0*/  @!P0 IMAD.MOV R68, RZ, RZ, -R68 ;  /* 0x000000ffff448224 */ /* 0x000fe200078e0a44 */
[----:B------:R-:W-:-:S05]  /*7cb0*/  ISETP.GT.U32.AND P0, PT, R23, R75, PT ;  /* 0x0000004b1700720c */ /* 0x000fca0003f04070 */
[----:B------:R-:W-:Y:S01]  /*7cc0*/  @!P4 IMAD.IADD R69, R69, 0x1, -R23 ;  /* 0x000000014545c824 */ /* 0x000fe200078e0a17 */
[C---:B------:R-:W-:Y:S01]  /*7cd0*/  ISETP.GT.U32.AND P4, PT, R23.reuse, R76, PT ;  /* 0x0000004c1700720c */ /* 0x040fe20003f84070 */
[----:B------:R-:W-:Y:S01]  /*7ce0*/  @!P2 IMAD.MOV R67, RZ, RZ, -R67 ;  /* 0x000000ffff43a224 */ /* 0x000fe200078e0a43 */
[----:B------:R-:W-:Y:S01]  /*7cf0*/  ISETP.GT.U32.AND P2, PT, R23, R73, PT ;  /* 0x000000491700720c */ /* 0x000fe20003f44070 */
[--C-:B------:R-:W-:Y:S02]  /*7d00*/  @!P5 IMAD.IADD R74, R74, 0x1, -R23.reuse ;  /* 0x000000014a4ad824 */ /* 0x100fe400078e0a17 */
        /* <DEDUP_REMOVED lines=11> */
[----:B------:R-:W-:-:S04]  /*7dc0*/  @!P2 IMAD.IADD R73, R73, 0x1, -R23 ;  /* 0x000000014949a824 */ /* 0x000fc800078e0a17 */
        /* <DEDUP_REMOVED lines=14> */
[----:B------:R-:W-:Y:S01]  /*7eb0*/  @!P4 IMAD.MOV R71, RZ, RZ, -R71 ;  /* 0x000000ffff47c224 */ /* 0x000fe200078e0a47 */
[C---:B------:R-:W-:Y:S02]  /*7ec0*/  ISETP.GT.U32.AND P2, PT, R23.reuse, R80, PT ;  /* 0x000000501700720c */ /* 0x040fe40003f44070 */
[C---:B------:R-:W-:Y:S02]  /*7ed0*/  ISETP.GT.U32.AND P4, PT, R23.reuse, R77, PT ;  /* 0x0000004d1700720c */ /* 0x040fe40003f84070 */
[----:B------:R-:W-:Y:S02]  /*7ee0*/  @!P0 IADD3 R70, -R70, RZ, RZ ;  /* 0x000000ff46468210 */ /* 0x000fe40007ffe1ff */
[----:B------:R-:W-:Y:S01]  /*7ef0*/  ISETP.GT.U32.AND P0, PT, R23, R76, PT ;  /* 0x0000004c1700720c */ /* 0x000fe20003f04070 */
[----:B------:R-:W-:-:S06]  /*7f00*/  @!P5 IMAD.MOV R69, RZ, RZ, -R69 ;  /* 0x000000ffff45d224 */ /* 0x000fcc00078e0a45 */
[--C-:B------:R-:W-:Y:S01]  /*7f10*/  @!P2 IMAD.IADD R80, R80, 0x1, -R23.reuse ;  /* 0x000000015050a824 */ /* 0x100fe200078e0a17 */
[----:B------:R-:W-:Y:S01]  /*7f20*/  ISETP.GT.U32.AND P2, PT, R23, R75, PT ;  /* 0x0000004b1700720c */ /* 0x000fe20003f44070 */
[----:B------:R-:W-:Y:S01]  /*7f30*/  @!P4 IMAD.IADD R77, R77, 0x1, -R23 ;  /* 0x000000014d4dc824 */ /* 0x000fe200078e0a17 */
[C---:B------:R-:W-:Y:S02]  /*7f40*/  ISETP.GT.U32.AND P4, PT, R23.reuse, R83, PT ;  /* 0x000000531700720c */ /* 0x040fe40003f84070 */
[C---:B------:R-:W-:Y:S02]  /*7f50*/  ISETP.GT.U32.AND P5, PT, R23.reuse, R80, PT ;  /* 0x000000501700720c */ /* 0x040fe40003fa4070 */
[----:B------:R-:W-:Y:S02]  /*7f60*/  @!P0 IADD3 R76, R76, -R23, RZ ;  /* 0x800000174c4c8210 */ /* 0x000fe40007ffe0ff */
[----:B------:R-:W-:-:S05]  /*7f70*/  ISETP.GT.U32.AND P0, PT, R23, R82, PT ;  /* 0x000000521700720c */ /* 0x000fca0003f04070 */
[--C-:B------:R-:W-:Y:S02]  /*7f80*/  @!P2 IMAD.IADD R75, R75, 0x1, -R23.reuse ;  /* 0x000000014b4ba824 */ /* 0x100fe400078e0a17 */
[--C-:B------:R-:W-:Y:S02]  /*7f90*/  @!P4 IMAD.IADD R83, R83, 0x1, -R23.reuse ;  /* 0x000000015353c824 */ /* 0x100fe400078e0a17 */
[----:B------:R-:W-:-:S04]  /*7fa0*/  @!P5 IMAD.IADD R80, R80, 0x1, -R23 ;  /* 0x000000015050d824 */ /* 0x000fc800078e0a17 */
[----:B------:R-:W-:Y:S02]  /*7fb0*/  @!P0 IADD3 R82, R82, -R23, RZ ;  /* 0x8000001752528210 */ /* 0x000fe40007ffe0ff */
        /* <DEDUP_REMOVED lines=25> */
[----:B------:R-:W-:Y:S02]  /*8150*/  ISETP.GT.U32.AND P5, PT, R23, R82, PT ;  /* 0x000000521700720c */ /* 0x000fe40003fa4070 */
[----:B------:R-:W-:-:S09]  /*8160*/  @!P2 IADD3 R75, -R75, RZ, RZ ;  /* 0x000000ff4b4ba210 */ /* 0x000fd20007ffe1ff */
[----:B------:R-:W-:Y:S01]  /*8170*/  @!P6 IMAD.IADD R81, R81, 0x1, -R23 ;  /* 0x000000015151e824 */ /* 0x000fe200078e0a17 */
[----:B------:R-:W-:-:S04]  /*8180*/  ISETP.GT.U32.AND P6, PT, R23, R86, PT ;  /* 0x000000561700720c */ /* 0x000fc80003fc4070 */
[C---:B------:R-:W-:Y:S01]  /*8190*/  ISETP.GT.U32.AND P2, PT, R23.reuse, R81, PT ;  /* 0x000000511700720c */ /* 0x040fe20003f44070 */
[----:B------:R-:W-:Y:S01]  /*81a0*/  @!P5 IMAD.IADD R82, R82, 0x1, -R23 ;  /* 0x000000015252d824 */ /* 0x000fe200078e0a17 */
[----:B------:R-:W-:-:S07]  /*81b0*/  ISETP.GT.U32.AND P5, PT, R23, R89, PT ;  /* 0x000000591700720c */ /* 0x000fce0003fa4070 */
[----:B------:R-:W-:-:S05]  /*81c0*/  @!P6 IMAD.IADD R86, R86, 0x1, -R23 ;  /* 0x000000015656e824 */ /* 0x000fca00078e0a17 */
[----:B------:R-:W-:Y:S01]  /*81d0*/  ISETP.GT.U32.AND P6, PT, R23, R86, PT ;  /* 0x000000561700720c */ /* 0x000fe20003fc4070 */
[----:B------:R-:W-:Y:S01]  /*81e0*/  @!P3 IMAD.MOV R80, RZ, RZ, -R80 ;  /* 0x000000ffff50b224 */ /* 0x000fe200078e0a50 */
[----:B------:R-:W-:Y:S02]  /*81f0*/  @!P2 IADD3 R81, R81, -R23, RZ ;  /* 0x800000175151a210 */ /* 0x000fe40007ffe0ff */
[C---:B------:R-:W-:Y:S02]  /*8200*/  ISETP.GT.U32.AND P3, PT, R23.reuse, R87, PT ;  /* 0x000000571700720c */ /* 0x040fe40003f64070 */
[----:B------:R-:W-:Y:S01]  /*8210*/  ISETP.GT.U32.AND P2, PT, R23, R88, PT ;  /* 0x000000581700720c */ /* 0x000fe20003f44070 */
[----:B------:R-:W-:-:S06]  /*8220*/  @!P5 IMAD.IADD R89, R89, 0x1, -R23 ;  /* 0x000000015959d824 */ /* 0x000fcc00078e0a17 */
[----:B------:R-:W-:Y:S01]  /*8230*/  @!P6 IMAD.IADD R86, R86, 0x1, -R23 ;  /* 0x000000015656e824 */ /* 0x000fe200078e0a17 */
[----:B--2---:R-:W-:Y:S02]  /*8240*/  ISETP.GE.AND P6, PT, R16, RZ, PT ;  /* 0x000000ff1000720c */ /* 0x004fe40003fc6270 */
[----:B------:R-:W2:Y:S01]  /*8250*/  LDL R16, [R1+0x1ae0] ;  /* 0x001ae00001107983 */ /* 0x000ea20000100800 */
[----:B------:R-:W-:-:S03]  /*8260*/  ISETP.GE.AND P5, PT, R19, RZ, PT ;  /* 0x000000ff1300720c */ /* 0x000fc60003fa6270 */
[----:B------:R-:W2:Y:S01]  /*8270*/  LDL R19, [R1+0x1af0] ;  /* 0x001af00001137983 */ /* 0x000ea20000100800 */
[----:B------:R-:W-:Y:S01]  /*8280*/  @!P3 IADD3 R87, R87, -R23, RZ ;  /* 0x800000175757b210 */ /* 0x000fe20007ffe0ff */
[----:B------:R-:W-:Y:S01]  /*8290*/  @!P2 IMAD.IADD R88, R88, 0x1, -R23 ;  /* 0x000000015858a824 */ /* 0x000fe200078e0a17 */
[----:B------:R-:W-:Y:S02]  /*82a0*/  ISETP.GE.AND P3, PT, R18, RZ, PT ;  /* 0x000000ff1200720c */ /* 0x000fe40003f66270 */
[----:B------:R-:W2:Y:S01]  /*82b0*/  LDL R18, [R1+0x1ae8] ;  /* 0x001ae80001127983 */ /* 0x000ea20000100800 */
[----:B------:R-:W-:-:S03]  /*82c0*/  ISETP.GE.AND P2, PT, R17, RZ, PT ;  /* 0x000000ff1100720c */ /* 0x000fc60003f46270 */
[----:B------:R-:W2:Y:S01]  /*82d0*/  LDL R17, [R1+0x1aec] ;  /* 0x001aec0001117983 */ /* 0x000ea20000100800 */
[----:B------:R-:W-:Y:S02]  /*82e0*/  @!P6 IADD3 R81, -R81, RZ, RZ ;  /* 0x000000ff5151e210 */ /* 0x000fe40007ffe1ff */
[----:B------:R-:W-:-:S07]  /*82f0*/  ISETP.GT.U32.AND P6, PT, R23, R90, PT ;  /* 0x0000005a1700720c */ /* 0x000fce0003fc4070 */
[----:B------:R-:W-:Y:S01]  /*8300*/  @!P2 IMAD.MOV R83, RZ, RZ, -R83 ;  /* 0x000000ffff53a224 */ /* 0x000fe200078e0a53 */
[----:B------:R-:W-:Y:S01]  /*8310*/  ISETP.GT.U32.AND P2, PT, R23, R89, PT ;  /* 0x000000591700720c */ /* 0x000fe20003f44070 */
[----:B------:R-:W-:-:S04]  /*8320*/  IMAD.HI.U32 R13, R22, R12, RZ ;  /* 0x0000000c160d7227 */ /* 0x000fc800078e00ff */
[----:B------:R-:W-:Y:S01]  /*8330*/  @!P6 IMAD.IADD R90, R90, 0x1, -R23 ;  /* 0x000000015a5ae824 */ /* 0x000fe200078e0a17 */
[----:B------:R-:W-:Y:S01]  /*8340*/  ISETP.GT.U32.AND P6, PT, R23, R97, PT ;  /* 0x000000611700720c */ /* 0x000fe20003fc4070 */
[----:B------:R-:W-:-:S06]  /*8350*/  IMAD.MOV R13, RZ, RZ, -R13 ;  /* 0x000000ffff0d7224 */ /* 0x000fcc00078e0a0d */
[--C-:B------:R-:W-:Y:S01]  /*8360*/  @!P2 IMAD.IADD R89, R89, 0x1, -R23.reuse ;  /* 0x000000015959a824 */ /* 0x100fe200078e0a17 */
        /* <DEDUP_REMOVED lines=26> */
[----:B------:R-:W-:Y:S02]  /*8510*/  @!P1 IADD3 R87, R87, -R23, RZ ;  /* 0x8000001757579210 */ /* 0x000fe40007ffe0ff */
[C---:B------:R-:W-:Y:S02]  /*8520*/  ISETP.GT.U32.AND P1, PT, R23.reuse, R94, PT ;  /* 0x0000005e1700720c */ /* 0x040fe40003f24070 */
[----:B------:R-:W-:Y:S01]  /*8530*/  ISETP.GT.U32.AND P0, PT, R23, R91, PT ;  /* 0x0000005b1700720c */ /* 0x000fe20003f04070 */
[--C-:B------:R-:W-:Y:S02]  /*8540*/  @!P5 IMAD.IADD R92, R92, 0x1, -R23.reuse ;  /* 0x000000015c5cd824 */ /* 0x100fe400078e0a17 */
        /* <DEDUP_REMOVED lines=30> */
[----:B------:R-:W-:Y:S02]  /*8730*/  ISETP.GT.U32.AND P4, PT, R23, R94, PT ;  /* 0x0000005e1700720c */ /* 0x000fe40003f84070 */
[----:B------:R-:W-:-:S07]  /*8740*/  @!P5 IADD3 R87, -R87, RZ, RZ ;  /* 0x000000ff5757d210 */ /* 0x000fce0007ffe1ff */
[--C-:B------:R-:W-:Y:S01]  /*8750*/  @!P0 IMAD.IADD R98, R98, 0x1, -R23.reuse ;  /* 0x0000000162628824 */ /* 0x100fe200078e0a17 */
[----:B------:R-:W-:Y:S01]  /*8760*/  ISETP.GT.U32.AND P0, PT, R23, R93, PT ;  /* 0x0000005d1700720c */ /* 0x000fe20003f04070 */
[--C-:B------:R-:W-:Y:S01]  /*8770*/  @!P1 IMAD.IADD R95, R95, 0x1, -R23.reuse ;  /* 0x000000015f5f9824 */ /* 0x100fe200078e0a17 */
[C---:B------:R-:W-:Y:S01]  /*8780*/  ISETP.GT.U32.AND P1, PT, R23.reuse, R101, PT ;  /* 0x000000651700720c */ /* 0x040fe20003f24070 */
[----:B------:R-:W-:Y:S01]  /*8790*/  @!P4 IMAD.IADD R94, R94, 0x1, -R23 ;  /* 0x000000015e5ec824 */ /* 0x000fe200078e0a17 */
[C---:B------:R-:W-:Y:S02]  /*87a0*/  ISETP.GT.U32.AND P5, PT, R23.reuse, R98, PT ;  /* 0x000000621700720c */ /* 0x040fe40003fa4070 */
[----:B------:R-:W-:-:S07]  /*87b0*/  ISETP.GT.U32.AND P4, PT, R23, R100, PT ;  /* 0x000000641700720c */ /* 0x000fce0003f84070 */
[----:B------:R-:W-:Y:S02]  /*87c0*/  @!P0 IADD3 R93, R93, -R23, RZ ;  /* 0x800000175d5d8210 */ /* 0x000fe40007ffe0ff */
[--C-:B------:R-:W-:Y:S02]  /*87d0*/  @!P1 IMAD.IADD R101, R101, 0x1, -R23.reuse ;  /* 0x0000000165659824 */ /* 0x100fe400078e0a17 */
        /* <DEDUP_REMOVED lines=29> */
[----:B------:R-:W-:Y:S02]  /*89b0*/  @!P6 IADD3 R99, R99, -R23, RZ ;  /* 0x800000176363e210 */ /* 0x000fe40007ffe0ff */
[C---:B------:R-:W-:Y:S02]  /*89c0*/  ISETP.GT.U32.AND P6, PT, R23.reuse, R104, PT ;  /* 0x000000681700720c */ /* 0x040fe40003fc4070 */
[C---:B------:R-:W-:Y:S01]  /*89d0*/  ISETP.GT.U32.AND P0, PT, R23.reuse, R99, PT ;  /* 0x000000631700720c */ /* 0x040fe20003f04070 */
[----:B------:R-:W-:Y:S01]  /*89e0*/  @!P5 IMAD.IADD R100, R100, 0x1, -R23 ;  /* 0x000000016464d824 */ /* 0x000fe200078e0a17 */
[----:B------:R-:W-:-:S09]  /*89f0*/  ISETP.GT.U32.AND P5, PT, R23, R107, PT ;  /* 0x0000006b1700720c */ /* 0x000fd20003fa4070 */
[----:B------:R-:W-:-:S04]  /*8a00*/  @!P6 IADD3 R104, R104, -R23, RZ ;  /* 0x800000176868e210 */ /* 0x000fc80007ffe0ff */
[----:B------:R-:W-:Y:S01]  /*8a10*/  ISETP.GT.U32.AND P6, PT, R23, R104, PT ;  /* 0x000000681700720c */ /* 0x000fe20003fc4070 */
[--C-:B------:R-:W-:Y:S01]  /*8a20*/  @!P0 IMAD.IADD R99, R99, 0x1, -R23.reuse ;  /* 0x0000000163638824 */ /* 0x100fe200078e0a17 */
[----:B------:R-:W-:Y:S02]  /*8a30*/  @!P2 IADD3 R98, -R98, RZ, RZ ;  /* 0x000000ff6262a210 */ /* 0x000fe40007ffe1ff */
[C---:B------:R-:W-:Y:S02]  /*8a40*/  ISETP.GT.U32.AND P2, PT, R23.reuse, R105, PT ;  /* 0x000000691700720c */ /* 0x040fe40003f44070 */
[----:B------:R-:W-:Y:S01]  /*8a50*/  ISETP.GT.U32.AND P0, PT, R23, R106, PT ;  /* 0x0000006a1700720c */ /* 0x000fe20003f04070 */
[----:B------:R-:W-:-:S06]  /*8a60*/  @!P5 IMAD.IADD R107, R107, 0x1, -R23 ;  /* 0x000000016b6bd824 */ /* 0x000fcc00078e0a17 */
[----:B------:R-:W-:Y:S02]  /*8a70*/  @!P6 IADD3 R104, R104, -R23, RZ ;  /* 0x800000176868e210 */ /* 0x000fe40007ffe0ff */
[----:B--2---:R-:W-:Y:S02]  /*8a80*/  ISETP.GE.AND P6, PT, R16, RZ, PT ;  /* 0x000000ff1000720c */ /* 0x004fe40003fc6270 */
[----:B------:R-:W-:Y:S01]  /*8a90*/  @!P2 IMAD.IADD R105, R105, 0x1, -R23 ;  /* 0x000000016969a824 */ /* 0x000fe200078e0a17 */
[----:B------:R-:W2:Y:S01]  /*8aa0*/  LDL R16, [R1+0x1b54] ;  /* 0x001b540001107983 */ /* 0x000ea20000100800 */
[----:B------:R-:W-:-:S03]  /*8ab0*/  ISETP.GE.AND P5, PT, R19, RZ, PT ;  /* 0x000000ff1300720c */ /* 0x000fc60003fa6270 */
[----:B------:R-:W2:Y:S01]  /*8ac0*/  LDL R19, [R1+0x1b74] ;  /* 0x001b740001137983 */ /* 0x000ea20000100800 */
[----:B------:R-:W-:Y:S01]  /*8ad0*/  @!P0 IMAD.IADD R106, R106, 0x1, -R23 ;  /* 0x000000016a6a8824 */ /* 0x000fe200078e0a17 */
        /* <DEDUP_REMOVED lines=19> */
[----:B------:R-:W-:Y:S02]  /*8c10*/  @!P0 IMAD.IADD R114, R114, 0x1, -R23 ;  /* 0x0000000172728824 */ /* 0x000fe400078e0a17 */
[----:B------:R-:W-:Y:S01]  /*8c20*/  @!P3 IMAD.MOV R97, RZ, RZ, -R97 ;  /* 0x000000ffff61b224 */ /* 0x000fe200078e0a61 */
[----:B------:R-:W-:Y:S01]  /*8c30*/  @!P1 IADD3 R104, -R104, RZ, RZ ;  /* 0x000000ff68689210 */ /* 0x000fe20007ffe1ff */
[----:B------:R-:W-:Y:S01]  /*8c40*/  @!P2 IMAD.MOV R100, RZ, RZ, -R100 ;  /* 0x000000ffff64a224 */ /* 0x000fe200078e0a64 */
[----:B------:R-:W2:Y:S01]  /*8c50*/  LDL R24, [R1+0x1bd8] ;  /* 0x001bd80001187983 */ /* 0x000ea20000100800 */
[----:B----4-:R-:W-:-:S03]  /*8c60*/  ISETP.GE.AND P6, PT, R231, RZ, PT ;  /* 0x000000ffe700720c */ /* 0x010fc60003fc6270 */
[----:B------:R-:W4:Y:S01]  /*8c70*/  LDL R231, [R1+0x1ba8] ;  /* 0x001ba80001e77983 */ /* 0x000f220000100800 */
[----:B---3--:R-:W-:-:S03]  /*8c80*/  ISETP.GE.AND P0, PT, R249, RZ, PT ;  /* 0x000000fff900720c */ /* 0x008fc60003f06270 */
[----:B------:R-:W3:Y:S01]  /*8c90*/  LDL R249, [R1+0x1b9c] ;  /* 0x001b9c0001f97983 */ /* 0x000ee20000100800 */
[C---:B------:R-:W-:Y:S02]  /*8ca0*/  ISETP.GT.U32.AND P3, PT, R23.reuse, R103, PT ;  /* 0x000000671700720c */ /* 0x040fe40003f64070 */
[----:B------:R-:W-:-:S11]  /*8cb0*/  ISETP.GT.U32.AND P2, PT, R23, R106, PT ;  /* 0x0000006a1700720c */ /* 0x000fd60003f44070 */
[--C-:B------:R-:W-:Y:S01]  /*8cc0*/  @!P3 IMAD.IADD R103, R103, 0x1, -R23.reuse ;  /* 0x000000016767b824 */ /* 0x100fe200078e0a17 */
[C---:B------:R-:W-:Y:S01]  /*8cd0*/  ISETP.GT.U32.AND P3, PT, R23.reuse, R110, PT ;  /* 0x0000006e1700720c */ /* 0x040fe20003f64070 */
[----:B------:R-:W-:Y:S01]  /*8ce0*/  @!P2 IMAD.IADD R106, R106, 0x1, -R23 ;  /* 0x000000016a6aa824 */ /* 0x000fe200078e0a17 */
[----:B------:R-:W-:-:S11]  /*8cf0*/  ISETP.GT.U32.AND P2, PT, R23, R113, PT ;  /* 0x000000711700720c */ /* 0x000fd60003f44070 */
[----:B------:R-:W-:Y:S02]  /*8d00*/  @!P3 IADD3 R110, R110, -R23, RZ ;  /* 0x800000176e6eb210 */ /* 0x000fe40007ffe0ff */
[C---:B------:R-:W-:Y:S02]  /*8d10*/  ISETP.GT.U32.AND P3, PT, R23.reuse, R105, PT ;  /* 0x000000691700720c */ /* 0x040fe40003f64070 */
[C---:B------:R-:W-:Y:S01]  /*8d20*/  ISETP.GT.U32.AND P1, PT, R23.reuse, R111, PT ;  /* 0x0000006f1700720c */ /* 0x040fe20003f24070 */
[----:B------:R-:W-:Y:S01]  /*8d30*/  @!P4 IMAD.MOV R103, RZ, RZ, -R103 ;  /* 0x000000ffff67c224 */ /* 0x000fe200078e0a67 */
[----:B------:R-:W-:-:S09]  /*8d40*/  ISETP.GT.U32.AND P4, PT, R23, R109, PT ;  /* 0x0000006d1700720c */ /* 0x000fd20003f84070 */
[--C-:B------:R-:W-:Y:S01]  /*8d50*/  @!P3 IMAD.IADD R105, R105, 0x1, -R23.reuse ;  /* 0x000000016969b824 */ /* 0x100fe200078e0a17 */
[----:B------:R-:W-:Y:S01]  /*8d60*/  ISETP.GT.U32.AND P3, PT, R23, R112, PT ;  /* 0x000000701700720c */ /* 0x000fe20003f64070 */
[--C-:B------:R-:W-:Y:S02]  /*8d70*/  @!P2 IMAD.IADD R113, R113, 0x1, -R23.reuse ;  /* 0x000000017171a824 */ /* 0x100fe400078e0a17 */
[--C-:B------:R-:W-:Y:S01]  /*8d80*/  @!P1 IMAD.IADD R111, R111, 0x1, -R23.reuse ;  /* 0x000000016f6f9824 */ /* 0x100fe200078e0a17 */
[----:B--2---:R-:W-:Y:S02]  /*8d90*/  ISETP.GE.AND P2, PT, R19, RZ, PT ;  /* 0x000000ff1300720c */ /* 0x004fe40003f46270 */
[----:B------:R-:W2:Y:S07]  /*8da0*/  LDL R19, [R1+0x1b98] ;  /* 0x001b980001137983 */ /* 0x000eae0000100800 */
[----:B------:R-:W-:Y:S01]  /*8db0*/  @!P3 IMAD.IADD R112, R112, 0x1, -R23 ;  /* 0x000000017070b824 */ /* 0x000fe200078e0a17 */
[----:B------:R-:W-:-:S02]  /*8dc0*/  ISETP.GE.AND P1, PT, R18, RZ, PT ;  /* 0x000000ff1200720c */ /* 0x000fc40003f26270 */
        /* <DEDUP_REMOVED lines=22> */
[----:B------:R-:W-:Y:S02]  /*8f30*/  @!P5 IADD3 R110, R110, -R23, RZ ;  /* 0x800000176e6ed210 */ /* 0x000fe40007ffe0ff */
[----:B------:R-:W-:Y:S02]  /*8f40*/  ISETP.GE.AND P5, PT, R16, RZ, PT ;  /* 0x000000ff1000720c */ /* 0x000fe40003fa6270 */
[----:B------:R-:W3:Y:S01]  /*8f50*/  LDL R16, [R1+0x1b84] ;  /* 0x001b840001107983 */ /* 0x000ee20000100800 */
[C---:B------:R-:W-:Y:S01]  /*8f60*/  ISETP.GT.U32.AND P4, PT, R23.reuse, R116, PT ;  /* 0x000000741700720c */ /* 0x040fe20003f84070 */
[----:B------:R-:W-:Y:S01]  /*8f70*/  @!P1 IMAD.MOV R106, RZ, RZ, -R106 ;  /* 0x000000ffff6a9224 */ /* 0x000fe200078e0a6a */
[----:B------:R-:W-:Y:S01]  /*8f80*/  ISETP.GT.U32.AND P1, PT, R23, R112, PT ;  /* 0x000000701700720c */ /* 0x000fe20003f24070 */
[----:B------:R-:W-:Y:S01]  /*8f90*/  @!P3 IMAD.IADD R113, R113, 0x1, -R23 ;  /* 0x000000017171b824 */ /* 0x000fe200078e0a17 */
[----:B------:R-:W-:Y:S01]  /*8fa0*/  ISETP.GT.U32.AND P3, PT, R23, R119, PT ;  /* 0x000000771700720c */ /* 0x000fe20003f64070 */
[----:B------:R-:W-:-:S05]  /*8fb0*/  IMAD.HI.U32 R15, R22, R14, RZ ;  /* 0x0000000e160f7227 */ /* 0x000fca00078e00ff */
[----:B------:R-:W-:-:S03]  /*8fc0*/  @!P5 IMAD.MOV R105, RZ, RZ, -R105 ;  /* 0x000000ffff69d224 */ /* 0x000fc600078e0a69 */
[----:B------:R-:W-:Y:S02]  /*8fd0*/  @!P4 IADD3 R116, R116, -R23, RZ ;  /* 0x800000177474c210 */ /* 0x000fe40007ffe0ff */
[----:B------:R-:W-:Y:S01]  /*8fe0*/  @!P1 IMAD.IADD R112, R112, 0x1, -R23 ;  /* 0x0000000170709824 */ /* 0x000fe200078e0a17 */
[C---:B------:R-:W-:Y:S02]  /*8ff0*/  ISETP.GT.U32.AND P1, PT, R23.reuse, R118, PT ;  /* 0x000000761700720c */ /* 0x040fe40003f24070 */
[----:B------:R-:W-:Y:S01]  /*9000*/  ISETP.GT.U32.AND P5, PT, R23, R116, PT ;  /* 0x000000741700720c */ /* 0x000fe20003fa4070 */
[----:B------:R-:W-:Y:S02]  /*9010*/  IMAD.MOV R15, RZ, RZ, -R15 ;  /* 0x000000ffff0f7224 */ /* 0x000fe400078e0a0f */
[----:B------:R-:W-:Y:S02]  /*9020*/  @!P3 IMAD.IADD R119, R119, 0x1, -R23 ;  /* 0x000000017777b824 */ /* 0x000fe400078e0a17 */
[----:B------:R-:W-:Y:S01]  /*9030*/  IMAD R14, R23, R15, R14 ;  /* 0x0000000f170e7224 */ /* 0x000fe200078e020e */
[----:B------:R-:W-:-:S02]  /*9040*/  IABS R15, R4 ;  /* 0x00000004000f7213 */ /* 0x000fc40000000000 */
[----:B-1----:R-:W3:Y:S03]  /*9050*/  LDL R4, [R1+0x1bac] ;  /* 0x001bac0001047983 */ /* 0x002ee60000100800 */
[----:B------:R-:W-:Y:S02]  /*9060*/  @!P1 IMAD.IADD R118, R118, 0x1, -R23 ;  /* 0x0000000176769824 */ /* 0x000fe400078e0a17 */
[----:B------:R-:W-:Y:S02]  /*9070*/  @!P5 IADD3 R116, R116, -R23, RZ ;  /* 0x800000177474d210 */ /* 0x000fe40007ffe0ff */
[----:B--2---:R-:W-:Y:S02]  /*9080*/  ISETP.GE.AND P3, PT, R19, RZ, PT ;  /* 0x000000ff1300720c */ /* 0x004fe40003f66270 */
[----:B------:R-:W2:Y:S01]  /*9090*/  LDL R19, [R1+0x1bbc] ;  /* 0x001bbc0001137983 */ /* 0x000ea20000100800 */
[----:B------:R-:W-:-:S03]  /*90a0*/  ISETP.GE.AND P5, PT, R18, RZ, PT ;  /* 0x000000ff1200720c */ /* 0x000fc60003fa6270 */
[----:B------:R-:W2:Y:S01]  /*90b0*/  LDL R18, [R1+0x1bb0] ;  /* 0x001bb00001127983 */ /* 0x000ea20000100800 */
[----:B------:R-:W-:-:S03]  /*90c0*/  ISETP.GE.AND P1, PT, R17, RZ, PT ;  /* 0x000000ff1100720c */ /* 0x000fc60003f26270 */
[----:B------:R-:W2:Y:S03]  /*90d0*/  LDL R17, [R1+0x1bb4] ;  /* 0x001bb40001117983 */ /* 0x000ea60000100800 */
[----:B------:R-:W-:Y:S01]  /*90e0*/  @!P3 IMAD.MOV R114, RZ, RZ, -R114 ;  /* 0x000000ffff72b224 */ /* 0x000fe200078e0a72 */
[----:B------:R-:W-:-:S06]  /*90f0*/  ISETP.GT.U32.AND P3, PT, R23, R120, PT ;  /* 0x000000781700720c */ /* 0x000fcc0003f64070 */
[----:B------:R-:W-:Y:S01]  /*9100*/  @!P1 IMAD.MOV R113, RZ, RZ, -R113 ;  /* 0x000000ffff719224 */ /* 0x000fe200078e0a71 */
[----:B------:R-:W-:-:S06]  /*9110*/  ISETP.GT.U32.AND P1, PT, R23, R119, PT ;  /* 0x000000771700720c */ /* 0x000fcc0003f24070 */
[----:B------:R-:W-:Y:S01]  /*9120*/  @!P3 IMAD.IADD R120, R120, 0x1, -R23 ;  /* 0x000000017878b824 */ /* 0x000fe200078e0a17 */
[----:B------:R-:W-:-:S06]  /*9130*/  ISETP.GT.U32.AND P3, PT, R23, R127, PT ;  /* 0x0000007f1700720c */ /* 0x000fcc0003f64070 */
[----:B------:R-:W-:Y:S01]  /*9140*/  @!P1 IMAD.IADD R119, R119, 0x1, -R23 ;  /* 0x0000000177779824 */ /* 0x000fe200078e0a17 */
[----:B------:R-:W-:-:S06]  /*9150*/  ISETP.GT.U32.AND P1, PT, R23, R126, PT ;  /* 0x0000007e1700720c */ /* 0x000fcc0003f24070 */
[----:B------:R-:W-:-:S07]  /*9160*/  @!P3 IADD3 R127, R127, -R23, RZ ;  /* 0x800000177f7fb210 */ /* 0x000fce0007ffe0ff */
[----:B------:R-:W-:Y:S01]  /*9170*/  @!P1 IMAD.IADD R126, R126, 0x1, -R23 ;  /* 0x000000017e7e9824 */ /* 0x000fe200078e0a17 */
[----:B----4-:R-:W-:Y:S02]  /*9180*/  ISETP.GE.AND P3, PT, R231, RZ, PT ;  /* 0x000000ffe700720c */ /* 0x010fe40003f66270 */
[----:B------:R-:W4:Y:S01]  /*9190*/  LDL R231, [R1+0x1c28] ;  /* 0x001c280001e77983 */ /* 0x000f220000100800 */
[----:B---3--:R-:W-:-:S03]  /*91a0*/  ISETP.GE.AND P1, PT, R249, RZ, PT ;  /* 0x000000fff900720c */ /* 0x008fc60003f26270 */
[----:B------:R-:W3:Y:S01]  /*91b0*/  LDL R249, [R1+0x1c20] ;  /* 0x001c200001f97983 */ /* 0x000ee20000100800 */
[C---:B------:R-:W-:Y:S02]  /*91c0*/  ISETP.GT.U32.AND P4, PT, R23.reuse, R111, PT ;  /* 0x0000006f1700720c */ /* 0x040fe40003f84070 */
[----:B------:R-:W-:Y:S02]  /*91d0*/  @!P6 IADD3 R110, -R110, RZ, RZ ;  /* 0x000000ff6e6ee210 */ /* 0x000fe40007ffe1ff */
[----:B------:R-:W-:-:S09]  /*91e0*/  ISETP.GT.U32.AND P6, PT, R23, R117, PT ;  /* 0x000000751700720c */ /* 0x000fd20003fc4070 */
[----:B------:R-:W-:Y:S01]  /*91f0*/  @!P4 IMAD.IADD R111, R111, 0x1, -R23 ;  /* 0x000000016f6fc824 */ /* 0x000fe200078e0a17 */
[----:B------:R-:W-:-:S03]  /*9200*/  ISETP.GE.AND P4, PT, R16, RZ, PT ;  /* 0x000000ff1000720c */ /* 0x000fc60003f86270 */
[----:B------:R-:W-:Y:S01]  /*9210*/  @!P6 IMAD.IADD R117, R117, 0x1, -R23 ;  /* 0x000000017575e824 */ /* 0x000fe200078e0a17 */
[C---:B------:R-:W-:Y:S01]  /*9220*/  ISETP.GT.U32.AND P6, PT, R23.reuse, R122, PT ;  /* 0x0000007a1700720c */ /* 0x040fe20003fc4070 */
[----:B------:R-:W-:Y:S01]  /*9230*/  @!P5 IMAD.MOV R112, RZ, RZ, -R112 ;  /* 0x000000ffff70d224 */ /* 0x000fe200078e0a70 */
[----:B------:R-:W-:-:S07]  /*9240*/  ISETP.GT.U32.AND P5, PT, R23, R118, PT ;  /* 0x000000761700720c */ /* 0x000fce0003fa4070 */
[----:B------:R-:W-:Y:S01]  /*9250*/  @!P4 IMAD.MOV R111, RZ, RZ, -R111 ;  /* 0x000000ffff6fc224 */ /* 0x000fe200078e0a6f */
[----:B------:R-:W-:-:S03]  /*9260*/  ISETP.GT.U32.AND P4, PT, R23, R117, PT ;  /* 0x000000751700720c */ /* 0x000fc60003f84070 */
[--C-:B------:R-:W-:Y:S02]  /*9270*/  @!P6 IMAD.IADD R122, R122, 0x1, -R23.reuse ;  /* 0x000000017a7ae824 */ /* 0x100fe400078e0a17 */
[----:B------:R-:W-:Y:S01]  /*9280*/  @!P5 IMAD.IADD R118, R118, 0x1, -R23 ;  /* 0x000000017676d824 */ /* 0x000fe200078e0a17 */
[C---:B------:R-:W-:Y:S02]  /*9290*/  ISETP.GT.U32.AND P5, PT, R23.reuse, R125, PT ;  /* 0x0000007d1700720c */ /* 0x040fe40003fa4070 */
[C---:B------:R-:W-:Y:S01]  /*92a0*/  ISETP.GT.U32.AND P6, PT, R23.reuse, R122, PT ;  /* 0x0000007a1700720c */ /* 0x040fe20003fc4070 */
[----:B------:R-:W-:Y:S01]  /*92b0*/  @!P0 IMAD.MOV R116, RZ, RZ, -R116 ;  /* 0x000000ffff748224 */ /* 0x000fe200078e0a74 */
[----:B------:R-:W-:-:S03]  /*92c0*/  ISETP.GT.U32.AND P0, PT, R23, R123, PT ;  /* 0x0000007b1700720c */ /* 0x000fc60003f04070 */
[----:B------:R-:W-:Y:S01]  /*92d0*/  @!P4 IMAD.IADD R117, R117, 0x1, -R23 ;  /* 0x000000017575c824 */ /* 0x000fe200078e0a17 */
[----:B------:R-:W-:Y:S02]  /*92e0*/  ISETP.GT.U32.AND P4, PT, R23, R124, PT ;  /* 0x0000007c1700720c */ /* 0x000fe40003f84070 */
[----:B------:R-:W-:-:S03]  /*92f0*/  @!P2 IADD3 R115, -R115, RZ, RZ ;  /* 0x000000ff7373a210 */ /* 0x000fc60007ffe1ff */
[--C-:B------:R-:W-:Y:S02]  /*9300*/  @!P5 IMAD.IADD R125, R125, 0x1, -R23.reuse ;  /* 0x000000017d7dd824 */ /* 0x100fe400078e0a17 */
[--C-:B------:R-:W-:Y:S01]  /*9310*/  @!P6 IMAD.IADD R122, R122, 0x1, -R23.reuse ;  /* 0x000000017a7ae824 */ /* 0x100fe200078e0a17 */
[----:B------:R-:W-:Y:S02]  /*9320*/  ISETP.GE.AND P6, PT, R4, RZ, PT ;  /* 0x000000ff0400720c */ /* 0x000fe40003fc6270 */
[----:B------:R-:W-:Y:S02]  /*9330*/  ISETP.GT.U32.AND P2, PT, R23, R121, PT ;  /* 0x000000791700720c */ /* 0x000fe40003f44070 */
[----:B--2---:R-:W-:Y:S02]  /*9340*/  ISETP.GE.AND P5, PT, R19, RZ, PT ;  /* 0x000000ff1300720c */ /* 0x004fe40003fa6270 */
[----:B------:R-:W2:Y:S01]  /*9350*/  LDL R19, [R1+0x1c18] ;  /* 0x001c180001137983 */ /* 0x000ea20000100800 */
[----:B------:R-:W-:-:S02]  /*9360*/  @!P0 IMAD.IADD R123, R123, 0x1, -R23 ;  /* 0x000000017b7b8824 */ /* 0x000fc400078e0a17 */
[----:B------:R-:W-:Y:S01]  /*9370*/  @!P4 IMAD.IADD R124, R124, 0x1, -R23 ;  /* 0x000000017c7cc824 */ /* 0x000fe200078e0a17 */
[----:B------:R-:W-:Y:S02]  /*9380*/  ISETP.GE.AND P0, PT, R18, RZ, PT ;  /* 0x000000ff1200720c */ /* 0x000fe40003f06270 */
[----:B------:R-:W2:Y:S01]  /*9390*/  LDL R18, [R1+0x1be0] ;  /* 0x001be00001127983 */ /* 0x000ea20000100800 */
[----:B------:R-:W-:-:S03]  /*93a0*/  ISETP.GE.AND P4, PT, R17, RZ, PT ;  /* 0x000000ff1100720c */ /* 0x000fc60003f86270 */
[----:B------:R-:W2:Y:S01]  /*93b0*/  LDL R17, [R1+0x1be8] ;  /* 0x001be80001117983 */ /* 0x000ea20000100800 */
[----:B------:R-:W-:Y:S01]  /*93c0*/  @!P6 IMAD.MOV R117, RZ, RZ, -R117 ;  /* 0x000000ffff75e224 */ /* 0x000fe200078e0a75 */
[----:B------:R-:W-:Y:S02]  /*93d0*/  @!P2 IADD3 R121, R121, -R23, RZ ;  /* 0x800000177979a210 */ /* 0x000fe40007ffe0ff */
[C---:B------:R-:W-:Y:S02]  /*93e0*/  ISETP.GT.U32.AND P6, PT, R23.reuse, R126, PT ;  /* 0x0000007e1700720c */ /* 0x040fe40003fc4070 */
[----:B------:R-:W-:-:S04]  /*93f0*/  ISETP.GT.U32.AND P2, PT, R23, R128, PT ;  /* 0x000000801700720c */ /* 0x000fc80003f44070 */
[----:B------:R-:W-:Y:S01]  /*9400*/  @!P4 IMAD.MOV R119, RZ, RZ, -R119 ;  /* 0x000000ffff77c224 */ /* 0x000fe200078e0a77 */
[----:B------:R-:W-:-:S06]  /*9410*/  ISETP.GT.U32.AND P4, PT, R23, R125, PT ;  /* 0x0000007d1700720c */ /* 0x000fcc0003f84070 */
[--C-:B------:R-:W-:Y:S01]  /*9420*/  @!P6 IMAD.IADD R126, R126, 0x1, -R23.reuse ;  /* 0x000000017e7ee824 */ /* 0x100fe200078e0a17 */
[----:B------:R-:W-:Y:S01]  /*9430*/  ISETP.GT.U32.AND P6, PT, R23, R133, PT ;  /* 0x000000851700720c */ /* 0x000fe20003fc4070 */
[----:B------:R-:W-:Y:S02]  /*9440*/  @!P2 IMAD.IADD R128, R128, 0x1, -R23 ;  /* 0x000000018080a824 */ /* 0x000fe400078e0a17 */
[----:B------:R-:W-:-:S03]  /*9450*/  @!P5 IMAD.MOV R120, RZ, RZ, -R120 ;  /* 0x000000ffff78d224 */ /* 0x000fc600078e0a78 */
[----:B------:R-:W-:Y:S01]  /*9460*/  ISETP.GT.U32.AND P5, PT, R23, R128, PT ;  /* 0x000000801700720c */ /* 0x000fe20003fa4070 */
[----:B------:R-:W-:Y:S01]  /*9470*/  @!P4 IMAD.IADD R125, R125, 0x1, -R23 ;  /* 0x000000017d7dc824 */ /* 0x000fe200078e0a17 */
[----:B------:R-:W-:Y:S02]  /*9480*/  ISETP.GT.U32.AND P4, PT, R23, R132, PT ;  /* 0x000000841700720c */ /* 0x000fe40003f84070 */
[----:B------:R-:W-:-:S03]  /*9490*/  IADD3 R4, R241, 0xf8, RZ ;  /* 0x000000f8f1047810 */ /* 0x000fc60007ffe0ff */
[----:B------:R-:W-:Y:S02]  /*94a0*/  @!P6 IADD3 R133, R133, -R23, RZ ;  /* 0x800000178585e210 */ /* 0x000fe40007ffe0ff */
[----:B------:R1:W-:Y:S04]  /*94b0*/  STL [R1+0x18f4], R4 ;  /* 0x0018f40401007387 */ /* 0x0003e80000100800 */
[--C-:B------:R-:W-:Y:S01]  /*94c0*/  @!P5 IMAD.IADD R128, R128, 0x1, -R23.reuse ;  /* 0x000000018080d824 */ /* 0x100fe200078e0a17 */
[----:B------:R-:W-:Y:S01]  /*94d0*/  ISETP.GE.AND P5, PT, R24, RZ, PT ;  /* 0x000000ff1800720c */ /* 0x000fe20003fa6270 */
[----:B------:R-:W-:Y:S01]  /*94e0*/  @!P4 IMAD.IADD R132, R132, 0x1, -R23 ;  /* 0x000000018484c824 */ /* 0x000fe200078e0a17 */
[----:B------:R-:W2:Y:S01]  /*94f0*/  LDL R24, [R1+0x1c30] ;  /* 0x001c300001187983 */ /* 0x000ea20000100800 */
[----:B----4-:R-:W-:-:S03]  /*9500*/  ISETP.GE.AND P6, PT, R231, RZ, PT ;  /* 0x000000ffe700720c */ /* 0x010fc60003fc6270 */
[----:B------:R-:W4:Y:S01]  /*9510*/  LDL R231, [R1+0x1c80] ;  /* 0x001c800001e77983 */ /* 0x000f220000100800 */
[----:B---3--:R-:W-:-:S03]  /*9520*/  ISETP.GE.AND P4, PT, R249, RZ, PT ;  /* 0x000000fff900720c */ /* 0x008fc60003f86270 */
[----:B------:R-:W3:Y:S01]  /*9530*/  LDL R249, [R1+0x1c78] ;  /* 0x001c780001f97983 */ /* 0x000ee20000100800 */
[----:B------:R-:W-:Y:S01]  /*9540*/  @!P0 IMAD.MOV R118, RZ, RZ, -R118 ;  /* 0x000000ffff768224 */ /* 0x000fe200078e0a76 */
[C---:B------:R-:W-:Y:S02]  /*9550*/  ISETP.GT.U32.AND P0, PT, R23.reuse, R124, PT ;  /* 0x0000007c1700720c */ /* 0x040fe40003f04070 */
[C---:B------:R-:W-:Y:S01]  /*9560*/  ISETP.GT.U32.AND P2, PT, R23.reuse, R123, PT ;  /* 0x0000007b1700720c */ /* 0x040fe20003f44070 */
[----:B------:R-:W-:Y:S01]  /*9570*/  @!P3 IMAD.MOV R122, RZ, RZ, -R122 ;  /* 0x000000ffff7ab224 */ /* 0x000fe200078e0a7a */
[----:B------:R-:W-:-:S09]  /*9580*/  ISETP.GT.U32.AND P3, PT, R23, R129, PT ;  /* 0x000000811700720c */ /* 0x000fd20003f64070 */
[--C-:B------:R-:W-:Y:S01]  /*9590*/  @!P0 IMAD.IADD R124, R124, 0x1, -R23.reuse ;  /* 0x000000017c7c8824 */ /* 0x100fe200078e0a17 */
[----:B------:R-:W-:Y:S01]  /*95a0*/  ISETP.GT.U32.AND P0, PT, R23, R131, PT ;  /* 0x000000831700720c */ /* 0x000fe20003f04070 */
[--C-:B------:R-:W-:Y:S01]  /*95b0*/  @!P2 IMAD.IADD R123, R123, 0x1, -R23.reuse ;  /* 0x000000017b7ba824 */ /* 0x100fe200078e0a17 */
[----:B------:R-:W-:Y:S02]  /*95c0*/  ISETP.GT.U32.AND P2, PT, R23, R130, PT ;  /* 0x000000821700720c */ /* 0x000fe40003f44070 */
[----:B------:R-:W-:Y:S02]  /*95d0*/  @!P1 IADD3 R121, -R121, RZ, RZ ;  /* 0x000000ff79799210 */ /* 0x000fe40007ffe1ff */
[----:B------:R-:W-:Y:S01]  /*95e0*/  ISETP.GT.U32.AND P1, PT, R23, R127, PT ;  /* 0x0000007f1700720c */ /* 0x000fe20003f24070 */
[----:B------:R-:W-:-:S06]  /*95f0*/  @!P3 IMAD.IADD R129, R129, 0x1, -R23 ;  /* 0x000000018181b824 */ /* 0x000fcc00078e0a17 */
[--C-:B------:R-:W-:Y:S02]  /*9600*/  @!P0 IMAD.IADD R131, R131, 0x1, -R23.reuse ;  /* 0x0000000183838824 */ /* 0x100fe400078e0a17 */
[----:B------:R-:W-:-:S04]  /*9610*/  @!P2 IMAD.IADD R130, R130, 0x1, -R23 ;  /* 0x000000018282a824 */ /* 0x000fc800078e0a17 */
[----:B------:R-:W-:-:S04]  /*9620*/  @!P1 IADD3 R127, R127, -R23, RZ ;  /* 0x800000177f7f9210 */ /* 0x000fc80007ffe0ff */
[----:B------:R-:W-:Y:S02]  /*9630*/  @!P4 IADD3 R127, -R127, RZ, RZ ;  /* 0x000000ff7f7fc210 */ /* 0x000fe40007ffe1ff */
[----:B------:R-:W-:Y:S02]  /*9640*/  ISETP.GT.U32.AND P4, PT, R23, R133, PT ;  /* 0x000000851700720c */ /* 0x000fe40003f84070 */
[----:B--2---:R-:W-:Y:S02]  /*9650*/  ISETP.GE.AND P0, PT, R19, RZ, PT ;  /* 0x000000ff1300720c */ /* 0x004fe40003f06270 */
[----:B------:R-:W2:Y:S01]  /*9660*/  LDL R19, [R1+0x1c70] ;  /* 0x001c700001137983 */ /* 0x000ea20000100800 */
[----:B------:R-:W-:-:S03]  /*9670*/  ISETP.GE.AND P3, PT, R18, RZ, PT ;  /* 0x000000ff1200720c */ /* 0x000fc60003f66270 */
[----:B------:R-:W2:Y:S01]  /*9680*/  LDL R18, [R1+0x1c38] ;  /* 0x001c380001127983 */ /* 0x000ea20000100800 */
[----:B------:R-:W-:-:S03]  /*9690*/  ISETP.GE.AND P2, PT, R17, RZ, PT ;  /* 0x000000ff1100720c */ /* 0x000fc60003f46270 */
[----:B------:R-:W2:Y:S03]  /*96a0*/  LDL R17, [R1+0x1c68] ;  /* 0x001c680001117983 */ /* 0x000ea60000100800 */
[----:B------:R-:W-:Y:S01]  /*96b0*/  @!P0 IMAD.MOV R126, RZ, RZ, -R126 ;  /* 0x000000ffff7e8224 */ /* 0x000fe200078e0a7e */
[C---:B------:R-:W-:Y:S02]  /*96c0*/  ISETP.GT.U32.AND P1, PT, R23.reuse, R134, PT ;  /* 0x000000861700720c */ /* 0x040fe40003f24070 */
[----:B------:R-:W-:Y:S01]  /*96d0*/  ISETP.GT.U32.AND P0, PT, R23, R132, PT ;  /* 0x000000841700720c */ /* 0x000fe20003f04070 */
[----:B------:R-:W-:Y:S01]  /*96e0*/  IMAD.HI.U32 R16, R22, R15, RZ ;  /* 0x0000000f16107227 */ /* 0x000fe200078e00ff */
[----:B------:R-:W-:Y:S02]  /*96f0*/  @!P4 IADD3 R133, R133, -R23, RZ ;  /* 0x800000178585c210 */ /* 0x000fe40007ffe0ff */
[----:B------:R-:W-:-:S02]  /*9700*/  ISETP.GT.U32.AND P4, PT, R23, R139, PT ;  /* 0x0000008b1700720c */ /* 0x000fc40003f84070 */
[----:B------:R-:W-:-:S05]  /*9710*/  IADD3 R16, -R16, RZ, RZ ;  /* 0x000000ff10107210 */ /* 0x000fca0007ffe1ff */
[--C-:B------:R-:W-:Y:S01]  /*9720*/  @!P1 IMAD.IADD R134, R134, 0x1, -R23.reuse ;  /* 0x0000000186869824 */ /* 0x100fe200078e0a17 */
[C---:B------:R-:W-:Y:S01]  /*9730*/  ISETP.GT.U32.AND P1, PT, R23.reuse, R129, PT ;  /* 0x000000811700720c */ /* 0x040fe20003f24070 */
[----:B------:R-:W-:Y:S01]  /*9740*/  @!P0 IMAD.IADD R132, R132, 0x1, -R23 ;  /* 0x0000000184848824 */ /* 0x000fe200078e0a17 */
[C---:B------:R-:W-:Y:S01]  /*9750*/  ISETP.GT.U32.AND P0, PT, R23.reuse, R138, PT ;  /* 0x0000008a1700720c */ /* 0x040fe20003f04070 */
[----:B------:R-:W-:Y:S01]  /*9760*/  IMAD R15, R23, R16, R15 ;  /* 0x00000010170f7224 */ /* 0x000fe200078e020f */
[----:B------:R-:W-:Y:S02]  /*9770*/  IABS R16, R4 ;  /* 0x0000000400107213 */ /* 0x000fe40000000000 */
[----:B-1----:R-:W2:Y:S01]  /*9780*/  LDL R4, [R1+0x1cb4] ;  /* 0x001cb40001047983 */ /* 0x002ea20000100800 */
[----:B------:R-:W-:-:S06]  /*9790*/  @!P4 IADD3 R139, R139, -R23, RZ ;  /* 0x800000178b8bc210 */ /* 0x000fcc0007ffe0ff */
[--C-:B------:R-:W-:Y:S02]  /*97a0*/  @!P1 IMAD.IADD R129, R129, 0x1, -R23.reuse ;  /* 0x0000000181819824 */ /* 0x100fe400078e0a17 */
[----:B------:R-:W-:Y:S01]  /*97b0*/  @!P0 IMAD.IADD R138, R138, 0x1, -R23 ;  /* 0x000000018a8a8824 */ /* 0x000fe200078e0a17 */
[----:B------:R-:W-:Y:S02]  /*97c0*/  ISETP.GE.AND P1, PT, R24, RZ, PT ;  /* 0x000000ff1800720c */ /* 0x000fe40003f26270 */
[----:B------:R-:W2:Y:S01]  /*97d0*/  LDL R24, [R1+0x1c88] ;  /* 0x001c880001187983 */ /* 0x000ea20000100800 */
[----:B----4-:R-:W-:-:S03]  /*97e0*/  ISETP.GE.AND P4, PT, R231, RZ, PT ;  /* 0x000000ffe700720c */ /* 0x010fc60003f86270 */
[----:B------:R-:W4:Y:S01]  /*97f0*/  LDL R231, [R1+0x1cd0] ;  /* 0x001cd00001e77983 */ /* 0x000f220000100800 */
[----:B---3--:R-:W-:-:S03]  /*9800*/  ISETP.GE.AND P0, PT, R249, RZ, PT ;  /* 0x000000fff900720c */ /* 0x008fc60003f06270 */
[----:B------:R-:W3:Y:S01]  /*9810*/  LDL R249, [R1+0x1ccc] ;  /* 0x001ccc0001f97983 */ /* 0x000ee20000100800 */
[----:B------:R-:W-:Y:S01]  /*9820*/  @!P2 IMAD.MOV R125, RZ, RZ, -R125 ;  /* 0x000000ffff7da224 */ /* 0x000fe200078e0a7d */
[C---:B------:R-:W-:Y:S01]  /*9830*/  ISETP.GT.U32.AND P2, PT, R23.reuse, R131, PT ;  /* 0x000000831700720c */ /* 0x040fe20003f44070 */
[----:B------:R-:W-:Y:S01]  /*9840*/  @!P3 IMAD.MOV R124, RZ, RZ, -R124 ;  /* 0x000000ffff7cb224 */ /* 0x000fe200078e0a7c */
[C---:B------:R-:W-:Y:S01]  /*9850*/  ISETP.GT.U32.AND P3, PT, R23.reuse, R130, PT ;  /* 0x000000821700720c */ /* 0x040fe20003f64070 */
[----:B------:R-:W-:Y:S01]  /*9860*/  @!P5 IMAD.MOV R123, RZ, RZ, -R123 ;  /* 0x000000ffff7bd224 */ /* 0x000fe200078e0a7b */
[----:B------:R-:W-:-:S09]  /*9870*/  ISETP.GT.U32.AND P5, PT, R23, R134, PT ;  /* 0x000000861700720c */ /* 0x000fd20003fa4070 */
[--C-:B------:R-:W-:Y:S01]  /*9880*/  @!P2 IMAD.IADD R131, R131, 0x1, -R23.reuse ;  /* 0x000000018383a824 */ /* 0x100fe200078e0a17 */
[C---:B------:R-:W-:Y:S01]  /*9890*/  ISETP.GT.U32.AND P2, PT, R23.reuse, R137, PT ;  /* 0x000000891700720c */ /* 0x040fe20003f44070 */
[--C-:B------:R-:W-:Y:S01]  /*98a0*/  @!P3 IMAD.IADD R130, R130, 0x1, -R23.reuse ;  /* 0x000000018282b824 */ /* 0x100fe200078e0a17 */
[C---:B------:R-:W-:Y:S01]  /*98b0*/  ISETP.GT.U32.AND P3, PT, R23.reuse, R136, PT ;  /* 0x000000881700720c */ /* 0x040fe20003f64070 */
[----:B------:R-:W-:Y:S01]  /*98c0*/  @!P6 IMAD.MOV R128, RZ, RZ, -R128 ;  /* 0x000000ffff80e224 */ /* 0x000fe200078e0a80 */
[----:B------:R-:W-:Y:S01]  /*98d0*/  ISETP.GT.U32.AND P6, PT, R23, R135, PT ;  /* 0x000000871700720c */ /* 0x000fe20003fc4070 */
[----:B------:R-:W-:-:S08]  /*98e0*/  @!P5 IMAD.IADD R134, R134, 0x1, -R23 ;  /* 0x000000018686d824 */ /* 0x000fd000078e0a17 */
[--C-:B------:R-:W-:Y:S02]  /*98f0*/  @!P2 IMAD.IADD R137, R137, 0x1, -R23.reuse ;  /* 0x000000018989a824 */ /* 0x100fe400078e0a17 */
[--C-:B------:R-:W-:Y:S02]  /*9900*/  @!P3 IMAD.IADD R136, R136, 0x1, -R23.reuse ;  /* 0x000000018888b824 */ /* 0x100fe400078e0a17 */
[----:B------:R-:W-:Y:S01]  /*9910*/  @!P6 IMAD.IADD R135, R135, 0x1, -R23 ;  /* 0x000000018787e824 */ /* 0x000fe200078e0a17 */
[----:B------:R-:W-:Y:S02]  /*9920*/  ISETP.GT.U32.AND P6, PT, R23, R140, PT ;  /* 0x0000008c1700720c */ /* 0x000fe40003fc4070 */
[----:B--2---:R-:W-:Y:S02]  /*9930*/  ISETP.GE.AND P2, PT, R19, RZ, PT ;  /* 0x000000ff1300720c */ /* 0x004fe40003f46270 */
[----:B------:R-:W2:Y:S01]  /*9940*/  LDL R19, [R1+0x1cc4] ;  /* 0x001cc40001137983 */ /* 0x000ea20000100800 */
[----:B------:R-:W-:-:S03]  /*9950*/  ISETP.GE.AND P5, PT, R18, RZ, PT ;  /* 0x000000ff1200720c */ /* 0x000fc60003fa6270 */
[----:B------:R-:W2:Y:S01]  /*9960*/  LDL R18, [R1+0x1cbc] ;  /* 0x001cbc0001127983 */ /* 0x000ea20000100800 */
[----:B------:R-:W-:-:S06]  /*9970*/  ISETP.GE.AND P3, PT, R17, RZ, PT ;  /* 0x000000ff1100720c */ /* 0x000fcc0003f66270 */
[----:B------:R-:W-:Y:S02]  /*9980*/  @!P2 IADD3 R132, -R132, RZ, RZ ;  /* 0x000000ff8484a210 */ /* 0x000fe40007ffe1ff */
[C---:B------:R-:W-:Y:S01]  /*9990*/  ISETP.GT.U32.AND P2, PT, R23.reuse, R138, PT ;  /* 0x0000008a1700720c */ /* 0x040fe20003f44070 */
[----:B------:R-:W-:Y:S01]  /*99a0*/  @!P4 IMAD.MOV R134, RZ, RZ, -R134 ;  /* 0x000000ffff86c224 */ /* 0x000fe200078e0a86 */
[----:B------:R-:W-:-:S03]  /*99b0*/  ISETP.GT.U32.AND P4, PT, R23, R141, PT ;  /* 0x0000008d1700720c */ /* 0x000fc60003f84070 */
[----:B------:R-:W-:Y:S01]  /*99c0*/  @!P3 IMAD.MOV R131, RZ, RZ, -R131 ;  /* 0x000000ffff83b224 */ /* 0x000fe200078e0a83 */
[----:B------:R-:W-:Y:S01]  /*99d0*/  ISETP.GT.U32.AND P3, PT, R23, R137, PT ;  /* 0x000000891700720c */ /* 0x000fe20003f64070 */
[----:B------:R-:W-:-:S06]  /*99e0*/  @!P6 IMAD.IADD R140, R140, 0x1, -R23 ;  /* 0x000000018c8ce824 */ /* 0x000fcc00078e0a17 */
[----:B------:R-:W-:Y:S02]  /*99f0*/  @!P2 IADD3 R138, R138, -R23, RZ ;  /* 0x800000178a8aa210 */ /* 0x000fe40007ffe0ff */
[C---:B------:R-:W-:Y:S02]  /*9a00*/  ISETP.GT.U32.AND P2, PT, R23.reuse, R145, PT ;  /* 0x000000911700720c */ /* 0x040fe40003f44070 */
[----:B------:R-:W-:Y:S02]  /*9a10*/  ISETP.GT.U32.AND P6, PT, R23, R140, PT ;  /* 0x0000008c1700720c */ /* 0x000fe40003fc4070 */
[--C-:B------:R-:W-:Y:S01]  /*9a20*/  @!P3 IMAD.IADD R137, R137, 0x1, -R23.reuse ;  /* 0x000000018989b824 */ /* 0x100fe200078e0a17 */
[----:B------:R-:W-:Y:S01]  /*9a30*/  ISETP.GT.U32.AND P3, PT, R23, R144, PT ;  /* 0x000000901700720c */ /* 0x000fe20003f64070 */
[--C-:B------:R-:W-:Y:S01]  /*9a40*/  @!P4 IMAD.IADD R141, R141, 0x1, -R23.reuse ;  /* 0x000000018d8dc824 */ /* 0x100fe200078e0a17 */
[----:B------:R-:W-:Y:S02]  /*9a50*/  ISETP.GE.AND P4, PT, R4, RZ, PT ;  /* 0x000000ff0400720c */ /* 0x000fe40003f86270 */
[----:B------:R-:W2:Y:S04]  /*9a60*/  LDL R4, [R1+0x1cb0] ;  /* 0x001cb00001047983 */ /* 0x000ea80000100800 */
[----:B------:R-:W-:-:S02]  /*9a70*/  @!P2 IMAD.IADD R145, R145, 0x1, -R23 ;  /* 0x000000019191a824 */ /* 0x000fc400078e0a17 */
[----:B------:R-:W-:Y:S01]  /*9a80*/  @!P6 IMAD.IADD R140, R140, 0x1, -R23 ;  /* 0x000000018c8ce824 */ /* 0x000fe200078e0a17 */
[----:B------:R-:W-:Y:S02]  /*9a90*/  ISETP.GE.AND P6, PT, R24, RZ, PT ;  /* 0x000000ff1800720c */ /* 0x000fe40003fc6270 */
[----:B------:R-:W-:Y:S01]  /*9aa0*/  @!P3 IADD3 R144, R144, -R23, RZ ;  /* 0x800000179090b210 */ /* 0x000fe20007ffe0ff */
        /* <DEDUP_REMOVED lines=11> */
[----:B------:R-:W-:Y:S01]  /*9b60*/  @!P1 IMAD.IADD R135, R135, 0x1, -R23 ;  /* 0x0000000187879824 */ /* 0x000fe200078e0a17 */
[C---:B------:R-:W-:Y:S01]  /*9b70*/  ISETP.GT.U32.AND P1, PT, R23.reuse, R142, PT ;  /* 0x0000008e1700720c */ /* 0x040fe20003f24070 */
[----:B------:R-:W-:Y:S01]  /*9b80*/  @!P0 IMAD.MOV R133, RZ, RZ, -R133 ;  /* 0x000000ffff858224 */ /* 0x000fe200078e0a85 */
[----:B------:R-:W-:-:S09]  /*9b90*/  ISETP.GT.U32.AND P0, PT, R23, R139, PT ;  /* 0x0000008b1700720c */ /* 0x000fd20003f04070 */
[--C-:B------:R-:W-:Y:S02]  /*9ba0*/  @!P5 IMAD.IADD R143, R143, 0x1, -R23.reuse ;  /* 0x000000018f8fd824 */ /* 0x100fe400078e0a17 */
[----:B------:R-:W-:Y:S02]  /*9bb0*/  @!P1 IMAD.IADD R142, R142, 0x1, -R23 ;  /* 0x000000018e8e9824 */ /* 0x000fe400078e0a17 */
[----:B------:R-:W-:Y:S01]  /*9bc0*/  @!P6 IMAD.MOV R135, RZ, RZ, -R135 ;  /* 0x000000ffff87e224 */ /* 0x000fe200078e0a87 */
[----:B------:R-:W-:Y:S01]  /*9bd0*/  ISETP.GT.U32.AND P6, PT, R23, R144, PT ;  /* 0x000000901700720c */ /* 0x000fe20003fc4070 */
[----:B------:R-:W-:Y:S01]  /*9be0*/  @!P0 IMAD.IADD R139, R139, 0x1, -R23 ;  /* 0x000000018b8b8824 */ /* 0x000fe200078e0a17 */
[----:B------:R-:W-:Y:S02]  /*9bf0*/  ISETP.GT.U32.AND P0, PT, R23, R146, PT ;  /* 0x000000921700720c */ /* 0x000fe40003f04070 */
[----:B--2---:R-:W-:Y:S02]  /*9c00*/  ISETP.GE.AND P5, PT, R19, RZ, PT ;  /* 0x000000ff1300720c */ /* 0x004fe40003fa6270 */
[----:B------:R-:W2:Y:S01]  /*9c10*/  LDL R19, [R1+0x1cc0] ;  /* 0x001cc00001137983 */ /* 0x000ea20000100800 */
[----:B------:R-:W-:-:S03]  /*9c20*/  ISETP.GE.AND P1, PT, R18, RZ, PT ;  /* 0x000000ff1200720c */ /* 0x000fc60003f26270 */
[----:B------:R-:W2:Y:S01]  /*9c30*/  LDL R18, [R1+0x1cb8] ;  /* 0x001cb80001127983 */ /* 0x000ea20000100800 */
[----:B------:R-:W-:Y:S01]  /*9c40*/  @!P2 IMAD.MOV R140, RZ, RZ, -R140 ;  /* 0x000000ffff8ca224 */ /* 0x000fe200078e0a8c */
[----:B------:R-:W-:Y:S01]  /*9c50*/  ISETP.GT.U32.AND P2, PT, R23, R147, PT ;  /* 0x000000931700720c */ /* 0x000fe20003f44070 */
[----:B------:R-:W-:-:S07]  /*9c60*/  IMAD.HI.U32 R17, R22, R16, RZ ;  /* 0x0000001016117227 */ /* 0x000fce00078e00ff */
[----:B------:R-:W-:Y:S01]  /*9c70*/  @!P1 IMAD.MOV R137, RZ, RZ, -R137 ;  /* 0x000000ffff899224 */ /* 0x000fe200078e0a89 */
[C---:B------:R-:W-:Y:S01]  /*9c80*/  ISETP.GT.U32.AND P1, PT, R23.reuse, R143, PT ;  /* 0x0000008f1700720c */ /* 0x040fe20003f24070 */
[----:B------:R-:W-:Y:S01]  /*9c90*/  IMAD.MOV R17, RZ, RZ, -R17 ;  /* 0x000000ffff117224 */ /* 0x000fe200078e0a11 */
[----:B------:R-:W-:Y:S01]  /*9ca0*/  @!P6 IADD3 R144, R144, -R23, RZ ;  /* 0x800000179090e210 */ /* 0x000fe20007ffe0ff */
[----:B------:R-:W-:Y:S01]  /*9cb0*/  @!P0 IMAD.IADD R146, R146, 0x1, -R23 ;  /* 0x0000000192928824 */ /* 0x000fe200078e0a17 */
[C---:B------:R-:W-:Y:S01]  /*9cc0*/  ISETP.GT.U32.AND P6, PT, R23.reuse, R151, PT ;  /* 0x000000971700720c */ /* 0x040fe20003fc4070 */
[----:B------:R-:W-:Y:S01]  /*9cd0*/  IMAD R16, R23, R17, R16 ;  /* 0x0000001117107224 */ /* 0x000fe200078e0210 */
[----:B------:R-:W-:Y:S02]  /*9ce0*/  @!P5 IADD3 R138, -R138, RZ, RZ ;  /* 0x000000ff8a8ad210 */ /* 0x000fe40007ffe1ff */
[----:B------:R-:W-:Y:S02]  /*9cf0*/  IADD3 R17, R241, 0xf9, RZ ;  /* 0x000000f9f1117810 */ /* 0x000fe40007ffe0ff */
[----:B------:R-:W-:-:S03]  /*9d00*/  ISETP.GT.U32.AND P5, PT, R23, R146, PT ;  /* 0x000000921700720c */ /* 0x000fc60003fa4070 */
[--C-:B------:R-:W-:Y:S01]  /*9d10*/  @!P1 IMAD.IADD R143, R143, 0x1, -R23.reuse ;  /* 0x000000018f8f9824 */ /* 0x100fe200078e0a17 */
[----:B------:R-:W-:Y:S01]  /*9d20*/  ISETP.GT.U32.AND P1, PT, R23, R150, PT ;  /* 0x000000961700720c */ /* 0x000fe20003f24070 */
[--C-:B------:R-:W-:Y:S01]  /*9d30*/  @!P2 IMAD.IADD R147, R147, 0x1, -R23.reuse ;  /* 0x000000019393a824 */ /* 0x100fe200078e0a17 */
[----:B------:R1:W-:Y:S01]  /*9d40*/  STL [R1+0x18f0], R17 ;  /* 0x0018f01101007387 */ /* 0x0003e20000100800 */
[--C-:B------:R-:W-:Y:S01]  /*9d50*/  @!P6 IMAD.IADD R151, R151, 0x1, -R23.reuse ;  /* 0x000000019797e824 */ /* 0x100fe200078e0a17 */
[----:B------:R-:W-:Y:S01]  /*9d60*/  ISETP.GE.AND P2, PT, R4, RZ, PT ;  /* 0x000000ff0400720c */ /* 0x000fe20003f46270 */
[----:B------:R-:W-:Y:S01]  /*9d70*/  @!P4 IMAD.MOV R136, RZ, RZ, -R136 ;  /* 0x000000ffff88c224 */ /* 0x000fe200078e0a88 */
[----:B------:R-:W2:Y:S03]  /*9d80*/  LDL R4, [R1+0x1ca0] ;  /* 0x001ca00001047983 */ /* 0x000ea60000100800 */
[----:B------:R-:W-:Y:S01]  /*9d90*/  @!P5 IMAD.IADD R146, R146, 0x1, -R23 ;  /* 0x000000019292d824 */ /* 0x000fe200078e0a17 */
[----:B------:R-:W-:Y:S01]  /*9da0*/  ISETP.GT.U32.AND P0, PT, R23, R141, PT ;  /* 0x0000008d1700720c */ /* 0x000fe20003f04070 */
[----:B------:R-:W-:Y:S01]  /*9db0*/  @!P3 IMAD.MOV R139, RZ, RZ, -R139 ;  /* 0x000000ffff8bb224 */ /* 0x000fe200078e0a8b */
[----:B------:R-:W2:Y:S01]  /*9dc0*/  LDL R25, [R1+0x1c8c] ;  /* 0x001c8c0001197983 */ /* 0x000ea20000100800 */
[----:B------:R-:W-:-:S02]  /*9dd0*/  @!P1 IADD3 R150, R150, -R23, RZ ;  /* 0x8000001796969210 */ /* 0x000fc40007ffe0ff */
[----:B------:R-:W-:Y:S02]  /*9de0*/  ISETP.GE.AND P5, PT, R24, RZ, PT ;  /* 0x000000ff1800720c */ /* 0x000fe40003fa6270 */
[----:B------:R-:W2:Y:S01]  /*9df0*/  LDL R24, [R1+0x1c9c] ;  /* 0x001c9c0001187983 */ /* 0x000ea20000100800 */
[----:B----4-:R-:W-:-:S03]  /*9e00*/  ISETP.GE.AND P6, PT, R231, RZ, PT ;  /* 0x000000ffe700720c */ /* 0x010fc60003fc6270 */
[----:B------:R-:W4:Y:S01]  /*9e10*/  LDL R231, [R1+0x1c84] ;  /* 0x001c840001e77983 */ /* 0x000f220000100800 */
[----:B---3--:R-:W-:-:S03]  /*9e20*/  ISETP.GE.AND P1, PT, R249, RZ, PT ;  /* 0x000000fff900720c */ /* 0x008fc60003f26270 */
[----:B------:R-:W3:Y:S01]  /*9e30*/  LDL R249, [R1+0x1c7c] ;  /* 0x001c7c0001f97983 */ /* 0x000ee20000100800 */
[----:B------:R-:W-:Y:S01]  /*9e40*/  ISETP.GT.U32.AND P4, PT, R23, R142, PT ;  /* 0x0000008e1700720c */ /* 0x000fe20003f84070 */
[----:B------:R-:W-:Y:S01]  /*9e50*/  @!P0 IMAD.IADD R141, R141, 0x1, -R23 ;  /* 0x000000018d8d8824 */ /* 0x000fe200078e0a17 */
[C---:B------:R-:W-:Y:S02]  /*9e60*/  ISETP.GT.U32.AND P0, PT, R23.reuse, R148, PT ;  /* 0x000000941700720c */ /* 0x040fe40003f04070 */
[----:B------:R-:W-:-:S09]  /*9e70*/  ISETP.GT.U32.AND P3, PT, R23, R145, PT ;  /* 0x000000911700720c */ /* 0x000fd20003f64070 */
[--C-:B------:R-:W-:Y:S01]  /*9e80*/  @!P4 IMAD.IADD R142, R142, 0x1, -R23.reuse ;  /* 0x000000018e8ec824 */ /* 0x100fe200078e0a17 */
[----:B------:R-:W-:Y:S01]  /*9e90*/  ISETP.GT.U32.AND P4, PT, R23, R149, PT ;  /* 0x000000951700720c */ /* 0x000fe20003f84070 */
[--C-:B------:R-:W-:Y:S02]  /*9ea0*/  @!P0 IMAD.IADD R148, R148, 0x1, -R23.reuse ;  /* 0x0000000194948824 */ /* 0x100fe400078e0a17 */
[----:B------:R-:W-:Y:S01]  /*9eb0*/  @!P3 IMAD.IADD R145, R145, 0x1, -R23 ;  /* 0x000000019191b824 */ /* 0x000fe200078e0a17 */
[----:B------:R-:W-:-:S09]  /*9ec0*/  ISETP.GT.U32.AND P3, PT, R23, R152, PT ;  /* 0x000000981700720c */ /* 0x000fd20003f64070 */
[----:B------:R-:W-:Y:S02]  /*9ed0*/  @!P4 IMAD.IADD R149, R149, 0x1, -R23 ;  /* 0x000000019595c824 */ /* 0x000fe400078e0a17 */
[----:B------:R-:W-:Y:S01]  /*9ee0*/  @!P1 IMAD.MOV R145, RZ, RZ, -R145 ;  /* 0x000000ffff919224 */ /* 0x000fe200078e0a91 */
[----:B------:R-:W-:Y:S01]  /*9ef0*/  ISETP.GT.U32.AND P1, PT, R23, R151, PT ;  /* 0x000000971700720c */ /* 0x000fe20003f24070 */
[----:B------:R-:W-:Y:S01]  /*9f00*/  @!P3 IMAD.IADD R152, R152, 0x1, -R23 ;  /* 0x000000019898b824 */ /* 0x000fe200078e0a17 */
[----:B--2---:R-:W-:Y:S02]  /*9f10*/  ISETP.GE.AND P4, PT, R19, RZ, PT ;  /* 0x000000ff1300720c */ /* 0x004fe40003f86270 */
[----:B------:R-:W2:Y:S01]  /*9f20*/  LDL R19, [R1+0x1ca8] ;  /* 0x001ca80001137983 */ /* 0x000ea20000100800 */
[----:B------:R-:W-:-:S03]  /*9f30*/  ISETP.GE.AND P0, PT, R18, RZ, PT ;  /* 0x000000ff1200720c */ /* 0x000fc60003f06270 */
[----:B------:R-:W2:Y:S07]  /*9f40*/  LDL R18, [R1+0x1ca4] ;  /* 0x001ca40001127983 */ /* 0x000eae0000100800 */
[----:B------:R-:W-:Y:S02]  /*9f50*/  @!P4 IADD3 R144, -R144, RZ, RZ ;  /* 0x000000ff9090c210 */ /* 0x000fe40007ffe1ff */
[C---:B------:R-:W-:Y:S01]  /*9f60*/  ISETP.GT.U32.AND P4, PT, R23.reuse, R150, PT ;  /* 0x000000961700720c */ /* 0x040fe20003f84070 */
[----:B------:R-:W-:Y:S01]  /*9f70*/  @!P5 IMAD.MOV R141, RZ, RZ, -R141 ;  /* 0x000000ffff8dd224 */ /* 0x000fe200078e0a8d */
[----:B------:R-:W-:Y:S01]  /*9f80*/  ISETP.GT.U32.AND P5, PT, R23, R152, PT ;  /* 0x000000981700720c */ /* 0x000fe20003fa4070 */
[----:B------:R-:W-:Y:S01]  /*9f90*/  @!P1 IMAD.IADD R151, R151, 0x1, -R23 ;  /* 0x0000000197979824 */ /* 0x000fe200078e0a17 */
[----:B------:R-:W-:-:S02]  /*9fa0*/  ISETP.GT.U32.AND P1, PT, R23, R157, PT ;  /* 0x0000009d1700720c */ /* 0x000fc40003f24070 */
[----:B------:R-:W-:-:S07]  /*9fb0*/  ISETP.GT.U32.AND P3, PT, R23, R147, PT ;  /* 0x000000931700720c */ /* 0x000fce0003f64070 */
[----:B------:R-:W-:Y:S02]  /*9fc0*/  @!P4 IADD3 R150, R150, -R23, RZ ;  /* 0x800000179696c210 */ /* 0x000fe40007ffe0ff */
[----:B------:R-:W-:Y:S01]  /*9fd0*/  ISETP.GT.U32.AND P4, PT, R23, R156, PT ;  /* 0x0000009c1700720c */ /* 0x000fe20003f84070 */
[--C-:B------:R-:W-:Y:S02]  /*9fe0*/  @!P5 IMAD.IADD R152, R152, 0x1, -R23.reuse ;  /* 0x000000019898d824 */ /* 0x100fe400078e0a17 */
[--C-:B------:R-:W-:Y:S01]  /*9ff0*/  @!P1 IMAD.IADD R157, R157, 0x1, -R23.reuse ;  /* 0x000000019d9d9824 */ /* 0x100fe200078e0a17 */
[----:B------:R-:W-:Y:S02]  /*a000*/  ISETP.GE.AND P5, PT, R4, RZ, PT ;  /* 0x000000ff0400720c */ /* 0x000fe40003fa6270 */
[----:B------:R-:W2:Y:S01]  /*a010*/  LDL R4, [R1+0x1c94] ;  /* 0x001c940001047983 */ /* 0x000ea20000100800 */
[----:B------:R-:W-:-:S06]  /*a020*/  @!P3 IMAD.IADD R147, R147, 0x1, -R23 ;  /* 0x000000019393b824 */ /* 0x000fcc00078e0a17 */
[----:B------:R-:W-:Y:S02]  /*a030*/  @!P4 IADD3 R156, R156, -R23, RZ ;  /* 0x800000179c9cc210 */ /* 0x000fe40007ffe0ff */
        /* <DEDUP_REMOVED lines=15> */
[----:B------:R-:W-:Y:S01]  /*a130*/  ISETP.GT.U32.AND P2, PT, R23, R154, PT ;  /* 0x0000009a1700720c */ /* 0x000fe20003f44070 */
[----:B------:R-:W-:-:S10]  /*a140*/  @!P6 IMAD.IADD R153, R153, 0x1, -R23 ;  /* 0x000000019999e824 */ /* 0x000fd400078e0a17 */
[--C-:B------:R-:W-:Y:S02]  /*a150*/  @!P0 IMAD.IADD R155, R155, 0x1, -R23.reuse ;  /* 0x000000019b9b8824 */ /* 0x100fe400078e0a17 */
[----:B------:R-:W-:Y:S02]  /*a160*/  @!P2 IMAD.IADD R154, R154, 0x1, -R23 ;  /* 0x000000019a9aa824 */ /* 0x000fe400078e0a17 */
[----:B------:R-:W-:Y:S01]  /*a170*/  @!P3 IMAD.MOV R147, RZ, RZ, -R147 ;  /* 0x000000ffff93b224 */ /* 0x000fe200078e0a93 */
[----:B------:R-:W-:Y:S02]  /*a180*/  ISETP.GT.U32.AND P3, PT, R23, R153, PT ;  /* 0x000000991700720c */ /* 0x000fe40003f64070 */
[----:B--2---:R-:W-:Y:S02]  /*a190*/  ISETP.GE.AND P0, PT, R19, RZ, PT ;  /* 0x000000ff1300720c */ /* 0x004fe40003f06270 */
[----:B------:R-:W2:Y:S01]  /*a1a0*/  LDL R19, [R1+0x1c5c] ;  /* 0x001c5c0001137983 */ /* 0x000ea20000100800 */
[----:B------:R-:W-:-:S10]  /*a1b0*/  ISETP.GE.AND P2, PT, R18, RZ, PT ;  /* 0x000000ff1200720c */ /* 0x000fd40003f46270 */
[----:B------:R-:W-:Y:S01]  /*a1c0*/  @!P0 IMAD.MOV R150, RZ, RZ, -R150 ;  /* 0x000000ffff968224 */ /* 0x000fe200078e0a96 */
[----:B------:R-:W-:Y:S02]  /*a1d0*/  ISETP.GT.U32.AND P0, PT, R23, R156, PT ;  /* 0x0000009c1700720c */ /* 0x000fe40003f04070 */
[----:B------:R-:W-:Y:S02]  /*a1e0*/  @!P2 IADD3 R149, -R149, RZ, RZ ;  /* 0x000000ff9595a210 */ /* 0x000fe40007ffe1ff */
[----:B------:R-:W-:Y:S01]  /*a1f0*/  ISETP.GT.U32.AND P2, PT, R23, R155, PT ;  /* 0x0000009b1700720c */ /* 0x000fe20003f44070 */
[----:B------:R-:W-:Y:S01]  /*a200*/  @!P3 IMAD.IADD R153, R153, 0x1, -R23 ;  /* 0x000000019999b824 */ /* 0x000fe200078e0a17 */
[----:B------:R-:W-:-:S07]  /*a210*/  ISETP.GT.U32.AND P3, PT, R23, R160, PT ;  /* 0x000000a01700720c */ /* 0x000fce0003f64070 */
[--C-:B------:R-:W-:Y:S01]  /*a220*/  @!P0 IMAD.IADD R156, R156, 0x1, -R23.reuse ;  /* 0x000000019c9c8824 */ /* 0x100fe200078e0a17 */
[C---:B------:R-:W-:Y:S01]  /*a230*/  ISETP.GT.U32.AND P0, PT, R23.reuse, R163, PT ;  /* 0x000000a31700720c */ /* 0x040fe20003f04070 */
[----:B------:R-:W-:Y:S01]  /*a240*/  @!P1 IMAD.MOV R152, RZ, RZ, -R152 ;  /* 0x000000ffff989224 */ /* 0x000fe200078e0a98 */
[----:B------:R-:W-:Y:S02]  /*a250*/  ISETP.GT.U32.AND P1, PT, R23, R159, PT ;  /* 0x0000009f1700720c */ /* 0x000fe40003f24070 */
[----:B------:R-:W-:Y:S02]  /*a260*/  @!P2 IADD3 R155, R155, -R23, RZ ;  /* 0x800000179b9ba210 */ /* 0x000fe40007ffe0ff */
[----:B------:R-:W-:Y:S01]  /*a270*/  ISETP.GT.U32.AND P2, PT, R23, R162, PT ;  /* 0x000000a21700720c */ /* 0x000fe20003f44070 */
[--C-:B------:R-:W-:Y:S01]  /*a280*/  @!P3 IMAD.IADD R160, R160, 0x1, -R23.reuse ;  /* 0x00000001a0a0b824 */ /* 0x100fe200078e0a17 */
[----:B------:R-:W-:Y:S02]  /*a290*/  ISETP.GE.AND P3, PT, R4, RZ, PT ;  /* 0x000000ff0400720c */ /* 0x000fe40003f66270 */
[----:B------:R-:W2:Y:S03]  /*a2a0*/  LDL R4, [R1+0x1c48] ;  /* 0x001c480001047983 */ /* 0x000ea60000100800 */
[----:B------:R-:W-:-:S02]  /*a2b0*/  @!P0 IMAD.IADD R163, R163, 0x1, -R23 ;  /* 0x00000001a3a38824 */ /* 0x000fc400078e0a17 */
[----:B------:R-:W-:-:S04]  /*a2c0*/  @!P1 IMAD.IADD R159, R159, 0x1, -R23 ;  /* 0x000000019f9f9824 */ /* 0x000fc800078e0a17 */
[----:B------:R-:W-:Y:S01]  /*a2d0*/  @!P2 IMAD.IADD R162, R162, 0x1, -R23 ;  /* 0x00000001a2a2a824 */ /* 0x000fe200078e0a17 */
[----:B------:R-:W-:Y:S02]  /*a2e0*/  ISETP.GE.AND P1, PT, R24, RZ, PT ;  /* 0x000000ff1800720c */ /* 0x000fe40003f26270 */
[----:B------:R-:W2:Y:S01]  /*a2f0*/  LDL R24, [R1+0x1c74] ;  /* 0x001c740001187983 */ /* 0x000ea20000100800 */
[----:B----4-:R-:W-:-:S03]  /*a300*/  ISETP.GE.AND P0, PT, R231, RZ, PT ;  /* 0x000000ffe700720c */ /* 0x010fc60003f06270 */
[----:B------:R-:W4:Y:S01]  /*a310*/  LDL R231, [R1+0x1c54] ;  /* 0x001c540001e77983 */ /* 0x000f220000100800 */
[----:B---3--:R-:W-:-:S03]  /*a320*/  ISETP.GE.AND P2, PT, R249, RZ, PT ;  /* 0x000000fff900720c */ /* 0x008fc60003f46270 */
[----:B------:R-:W3:Y:S01]  /*a330*/  LDL R249, [R1+0x1c50] ;  /* 0x001c500001f97983 */ /* 0x000ee20000100800 */
[C---:B------:R-:W-:Y:S01]  /*a340*/  ISETP.GT.U32.AND P6, PT, R23.reuse, R158, PT ;  /* 0x0000009e1700720c */ /* 0x040fe20003fc4070 */
[----:B------:R-:W-:Y:S01]  /*a350*/  @!P5 IMAD.MOV R148, RZ, RZ, -R148 ;  /* 0x000000ffff94d224 */ /* 0x000fe200078e0a94 */
[C---:B------:R-:W-:Y:S01]  /*a360*/  ISETP.GT.U32.AND P5, PT, R23.reuse, R154, PT ;  /* 0x0000009a1700720c */ /* 0x040fe20003fa4070 */
[----:B------:R-:W-:Y:S01]  /*a370*/  @!P4 IMAD.MOV R151, RZ, RZ, -R151 ;  /* 0x000000ffff97c224 */ /* 0x000fe200078e0a97 */
[----:B------:R-:W-:-:S09]  /*a380*/  ISETP.GT.U32.AND P4, PT, R23, R157, PT ;  /* 0x0000009d1700720c */ /* 0x000fd20003f84070 */
[--C-:B------:R-:W-:Y:S02]  /*a390*/  @!P6 IMAD.IADD R158, R158, 0x1, -R23.reuse ;  /* 0x000000019e9ee824 */ /* 0x100fe400078e0a17 */
[----:B------:R-:W-:-:S03]  /*a3a0*/  @!P5 IMAD.IADD R154, R154, 0x1, -R23 ;  /* 0x000000019a9ad824 */ /* 0x000fc600078e0a17 */
[C---:B------:R-:W-:Y:S02]  /*a3b0*/  ISETP.GT.U32.AND P6, PT, R23.reuse, R158, PT ;  /* 0x0000009e1700720c */ /* 0x040fe40003fc4070 */
[----:B------:R-:W-:Y:S01]  /*a3c0*/  ISETP.GT.U32.AND P5, PT, R23, R161, PT ;  /* 0x000000a11700720c */ /* 0x000fe20003fa4070 */
[----:B------:R-:W-:Y:S01]  /*a3d0*/  @!P4 IMAD.IADD R157, R157, 0x1, -R23 ;  /* 0x000000019d9dc824 */ /* 0x000fe200078e0a17 */
[----:B------:R-:W-:-:S09]  /*a3e0*/  ISETP.GT.U32.AND P4, PT, R23, R164, PT ;  /* 0x000000a41700720c */ /* 0x000fd20003f84070 */
[--C-:B------:R-:W-:Y:S01]  /*a3f0*/  @!P6 IMAD.IADD R158, R158, 0x1, -R23.reuse ;  /* 0x000000019e9ee824 */ /* 0x100fe200078e0a17 */
[----:B------:R-:W-:Y:S02]  /*a400*/  ISETP.GE.AND P6, PT, R25, RZ, PT ;  /* 0x000000ff1900720c */ /* 0x000fe40003fc6270 */
[----:B------:R-:W3:Y:S01]  /*a410*/  LDL R25, [R1+0x1c6c] ;  /* 0x001c6c0001197983 */ /* 0x000ee20000100800 */
[----:B------:R-:W-:Y:S01]  /*a420*/  @!P5 IADD3 R161, R161, -R23, RZ ;  /* 0x80000017a1a1d210 */ /* 0x000fe20007ffe0ff */
[----:B------:R-:W-:Y:S01]  /*a430*/  @!P4 IMAD.IADD R164, R164, 0x1, -R23 ;  /* 0x00000001a4a4c824 */ /* 0x000fe200078e0a17 */
[----:B------:R-:W-:Y:S02]  /*a440*/  ISETP.GT.U32.AND P4, PT, R23, R159, PT ;  /* 0x0000009f1700720c */ /* 0x000fe40003f84070 */
[----:B--2---:R-:W-:Y:S02]  /*a450*/  ISETP.GE.AND P5, PT, R19, RZ, PT ;  /* 0x000000ff1300720c */ /* 0x004fe40003fa6270 */
[----:B------:R-:W2:Y:S04]  /*a460*/  LDL R19, [R1+0x1c4c] ;  /* 0x001c4c0001137983 */ /* 0x000ea80000100800 */
[----:B------:R-:W-:Y:S01]  /*a470*/  @!P6 IMAD.MOV R153, RZ, RZ, -R153 ;  /* 0x000000ffff99e224 */ /* 0x000fe200078e0a99 */
[----:B------:R-:W-:-:S02]  /*a480*/  ISETP.GT.U32.AND P6, PT, R23, R162, PT ;  /* 0x000000a21700720c */ /* 0x000fc40003fc4070 */
[----:B------:R-:W-:Y:S02]  /*a490*/  @!P3 IADD3 R155, -R155, RZ, RZ ;  /* 0x000000ff9b9bb210 */ /* 0x000fe40007ffe1ff */
[----:B------:R-:W-:Y:S01]  /*a4a0*/  ISETP.GT.U32.AND P3, PT, R23, R161, PT ;  /* 0x000000a11700720c */ /* 0x000fe20003f64070 */
[----:B------:R-:W-:Y:S01]  /*a4b0*/  @!P4 IMAD.IADD R159, R159, 0x1, -R23 ;  /* 0x000000019f9fc824 */ /* 0x000fe200078e0a17 */
[----:B------:R-:W-:Y:S01]  /*a4c0*/  ISETP.GT.U32.AND P4, PT, R23, R166, PT ;  /* 0x000000a61700720c */ /* 0x000fe20003f84070 */
[----:B------:R-:W-:-:S06]  /*a4d0*/  @!P0 IMAD.MOV R158, RZ, RZ, -R158 ;  /* 0x000000ffff9e8224 */ /* 0x000fcc00078e0a9e */
[--C-:B------:R-:W-:Y:S01]  /*a4e0*/  @!P6 IMAD.IADD R162, R162, 0x1, -R23.reuse ;  /* 0x00000001a2a2e824 */ /* 0x100fe200078e0a17 */
[----:B------:R-:W-:Y:S02]  /*a4f0*/  ISETP.GT.U32.AND P6, PT, R23, R169, PT ;  /* 0x000000a91700720c */ /* 0x000fe40003fc4070 */
[----:B------:R-:W-:Y:S02]  /*a500*/  IADD3 R28, R241, 0xfa, RZ ;  /* 0x000000faf11c7810 */ /* 0x000fe40007ffe0ff */
[----:B------:R-:W-:Y:S02]  /*a510*/  @!P3 IADD3 R161, R161, -R23, RZ ;  /* 0x80000017a1a1b210 */ /* 0x000fe40007ffe0ff */
[C---:B------:R-:W-:Y:S02]  /*a520*/  ISETP.GT.U32.AND P0, PT, R23.reuse, R165, PT ;  /* 0x000000a51700720c */ /* 0x040fe40003f04070 */
[----:B------:R-:W-:Y:S01]  /*a530*/  ISETP.GT.U32.AND P3, PT, R23, R168, PT ;  /* 0x000000a81700720c */ /* 0x000fe20003f64070 */
[--C-:B------:R-:W-:Y:S01]  /*a540*/  @!P4 IMAD.IADD R166, R166, 0x1, -R23.reuse ;  /* 0x00000001a6a6c824 */ /* 0x100fe200078e0a17 */
[----:B------:R1:W-:Y:S03]  /*a550*/  STL [R1+0x18ec], R28 ;  /* 0x0018ec1c01007387 */ /* 0x0003e60000100800 */
[----:B------:R-:W-:Y:S01]  /*a560*/  @!P6 IMAD.IADD R169, R169, 0x1, -R23 ;  /* 0x00000001a9a9e824 */ /* 0x000fe200078e0a17 */
[----:B------:R-:W2:Y:S01]  /*a570*/  LDL R252, [R1+0x1c0c] ;  /* 0x001c0c0001fc7983 */ /* 0x000ea20000100800 */
[----:B------:R-:W-:-:S03]  /*a580*/  ISETP.GE.AND P4, PT, R4, RZ, PT ;  /* 0x000000ff0400720c */ /* 0x000fc60003f86270 */
[----:B------:R-:W2:Y:S01]  /*a590*/  LDL R4, [R1+0x1c34] ;  /* 0x001c340001047983 */ /* 0x000ea20000100800 */
        /* <DEDUP_REMOVED lines=13> */
[--C-:B------:R-:W-:Y:S01]  /*a670*/  @!P1 IMAD.IADD R160, R160, 0x1, -R23.reuse ;  /* 0x00000001a0a09824 */ /* 0x100fe200078e0a17 */
[C---:B------:R-:W-:Y:S01]  /*a680*/  ISETP.GT.U32.AND P1, PT, R23.reuse, R167, PT ;  /* 0x000000a71700720c */ /* 0x040fe20003f24070 */
[----:B------:R-:W-:Y:S01]  /*a690*/  @!P5 IMAD.IADD R164, R164, 0x1, -R23 ;  /* 0x00000001a4a4d824 */ /* 0x000fe200078e0a17 */
[----:B------:R-:W-:Y:S01]  /*a6a0*/  ISETP.GT.U32.AND P2, PT, R23, R163, PT ;  /* 0x000000a31700720c */ /* 0x000fe20003f44070 */
[----:B------:R-:W-:-:S10]  /*a6b0*/  @!P0 IMAD.MOV R160, RZ, RZ, -R160 ;  /* 0x000000ffffa08224 */ /* 0x000fd400078e0aa0 */
[----:B------:R-:W-:Y:S02]  /*a6c0*/  @!P1 IADD3 R167, R167, -R23, RZ ;  /* 0x80000017a7a79210 */ /* 0x000fe40007ffe0ff */
[----:B------:R-:W-:Y:S02]  /*a6d0*/  ISETP.GE.AND P5, PT, R25, RZ, PT ;  /* 0x000000ff1900720c */ /* 0x000fe40003fa6270 */
[----:B------:R-:W3:Y:S01]  /*a6e0*/  LDL R25, [R1+0x1c58] ;  /* 0x001c580001197983 */ /* 0x000ee20000100800 */
[----:B------:R-:W-:Y:S01]  /*a6f0*/  @!P2 IMAD.IADD R163, R163, 0x1, -R23 ;  /* 0x00000001a3a3a824 */ /* 0x000fe200078e0a17 */
[----:B------:R-:W-:-:S03]  /*a700*/  ISETP.GT.U32.AND P0, PT, R23, R166, PT ;  /* 0x000000a61700720c */ /* 0x000fc60003f04070 */
[----:B------:R-:W-:Y:S01]  /*a710*/  @!P3 IMAD.MOV R163, RZ, RZ, -R163 ;  /* 0x000000ffffa3b224 */ /* 0x000fe200078e0aa3 */
[----:B------:R-:W-:Y:S02]  /*a720*/  ISETP.GT.U32.AND P3, PT, R23, R169, PT ;  /* 0x000000a91700720c */ /* 0x000fe40003f64070 */
[----:B--2---:R-:W-:Y:S02]  /*a730*/  ISETP.GE.AND P1, PT, R19, RZ, PT ;  /* 0x000000ff1300720c */ /* 0x004fe40003f26270 */
[----:B------:R-:W2:Y:S01]  /*a740*/  LDL R19, [R1+0x1c3c] ;  /* 0x001c3c0001137983 */ /* 0x000ea20000100800 */
[----:B------:R-:W-:-:S04]  /*a750*/  ISETP.GT.U32.AND P2, PT, R23, R170, PT ;  /* 0x000000aa1700720c */ /* 0x000fc80003f44070 */
[----:B------:R-:W-:Y:S01]  /*a760*/  @!P0 IMAD.IADD R166, R166, 0x1, -R23 ;  /* 0x00000001a6a68824 */ /* 0x000fe200078e0a17 */
[----:B------:R-:W-:-:S05]  /*a770*/  ISETP.GT.U32.AND P0, PT, R23, R172, PT ;  /* 0x000000ac1700720c */ /* 0x000fca0003f04070 */
[----:B------:R-:W-:Y:S01]  /*a780*/  @!P1 IMAD.MOV R162, RZ, RZ, -R162 ;  /* 0x000000ffffa29224 */ /* 0x000fe200078e0aa2 */
[----:B------:R-:W-:Y:S01]  /*a790*/  ISETP.GT.U32.AND P1, PT, R23, R168, PT ;  /* 0x000000a81700720c */ /* 0x000fe20003f24070 */
[--C-:B------:R-:W-:Y:S01]  /*a7a0*/  @!P3 IMAD.IADD R169, R169, 0x1, -R23.reuse ;  /* 0x00000001a9a9b824 */ /* 0x100fe200078e0a17 */
[----:B------:R-:W-:Y:S01]  /*a7b0*/  ISETP.GT.U32.AND P3, PT, R23, R175, PT ;  /* 0x000000af1700720c */ /* 0x000fe20003f64070 */
[----:B------:R-:W-:Y:S02]  /*a7c0*/  @!P2 IMAD.IADD R170, R170, 0x1, -R23 ;  /* 0x00000001aaaaa824 */ /* 0x000fe400078e0a17 */
[----:B------:R-:W-:-:S03]  /*a7d0*/  @!P5 IMAD.MOV R159, RZ, RZ, -R159 ;  /* 0x000000ffff9fd224 */ /* 0x000fc600078e0a9f */
[----:B------:R-:W-:-:S05]  /*a7e0*/  ISETP.GT.U32.AND P5, PT, R23, R170, PT ;  /* 0x000000aa1700720c */ /* 0x000fca0003fa4070 */
[--C-:B------:R-:W-:Y:S01]  /*a7f0*/  @!P1 IMAD.IADD R168, R168, 0x1, -R23.reuse ;  /* 0x00000001a8a89824 */ /* 0x100fe200078e0a17 */
[----:B------:R-:W-:Y:S02]  /*a800*/  ISETP.GT.U32.AND P1, PT, R23, R174, PT ;  /* 0x000000ae1700720c */ /* 0x000fe40003f24070 */
[----:B------:R-:W-:Y:S01]  /*a810*/  @!P0 IADD3 R172, R172, -R23, RZ ;  /* 0x80000017acac8210 */ /* 0x000fe20007ffe0ff */
[--C-:B------:R-:W-:Y:S01]  /*a820*/  @!P3 IMAD.IADD R175, R175, 0x1, -R23.reuse ;  /* 0x00000001afafb824 */ /* 0x100fe200078e0a17 */
[----:B------:R-:W-:Y:S02]  /*a830*/  ISETP.GE.AND P0, PT, R4, RZ, PT ;  /* 0x000000ff0400720c */ /* 0x000fe40003f06270 */
[----:B------:R-:W2:Y:S01]  /*a840*/  LDL R4, [R1+0x1c1c] ;  /* 0x001c1c0001047983 */ /* 0x000ea20000100800 */
[----:B------:R-:W-:-:S06]  /*a850*/  @!P5 IMAD.IADD R170, R170, 0x1, -R23 ;  /* 0x00000001aaaad824 */ /* 0x000fcc00078e0a17 */
[----:B------:R-:W-:Y:S01]  /*a860*/  @!P1 IMAD.IADD R174, R174, 0x1, -R23 ;  /* 0x00000001aeae9824 */ /* 0x000fe200078e0a17 */
[----:B------:R-:W-:Y:S02]  /*a870*/  ISETP.GE.AND P5, PT, R24, RZ, PT ;  /* 0x000000ff1800720c */ /* 0x000fe40003fa6270 */
[----:B------:R-:W2:Y:S01]  /*a880*/  LDL R24, [R1+0x1c14] ;  /* 0x001c140001187983 */ /* 0x000ea20000100800 */
[----:B----4-:R-:W-:-:S03]  /*a890*/  ISETP.GE.AND P3, PT, R231, RZ, PT ;  /* 0x000000ffe700720c */ /* 0x010fc60003f66270 */
[----:B------:R-:W4:Y:S01]  /*a8a0*/  LDL R231, [R1+0x1bf8] ;  /* 0x001bf80001e77983 */ /* 0x000f220000100800 */
[----:B---3--:R-:W-:-:S03]  /*a8b0*/  ISETP.GE.AND P1, PT, R249, RZ, PT ;  /* 0x000000fff900720c */ /* 0x008fc60003f26270 */
[----:B------:R-:W3:Y:S01]  /*a8c0*/  LDL R249, [R1+0x1c24] ;  /* 0x001c240001f97983 */ /* 0x000ee20000100800 */
[----:B------:R-:W-:Y:S02]  /*a8d0*/  @!P4 IADD3 R161, -R161, RZ, RZ ;  /* 0x000000ffa1a1c210 */ /* 0x000fe40007ffe1ff */
[C---:B------:R-:W-:Y:S02]  /*a8e0*/  ISETP.GT.U32.AND P4, PT, R23.reuse, R167, PT ;  /* 0x000000a71700720c */ /* 0x040fe40003f84070 */
[----:B------:R-:W-:-:S11]  /*a8f0*/  ISETP.GT.U32.AND P2, PT, R23, R165, PT ;  /* 0x000000a51700720c */ /* 0x000fd60003f44070 */
[----:B------:R-:W-:Y:S02]  /*a900*/  @!P4 IADD3 R167, R167, -R23, RZ ;  /* 0x80000017a7a7c210 */ /* 0x000fe40007ffe0ff */
[----:B------:R-:W-:Y:S01]  /*a910*/  ISETP.GT.U32.AND P4, PT, R23, R173, PT ;  /* 0x000000ad1700720c */ /* 0x000fe20003f84070 */
[--C-:B------:R-:W-:Y:S02]  /*a920*/  @!P2 IMAD.IADD R165, R165, 0x1, -R23.reuse ;  /* 0x00000001a5a5a824 */ /* 0x100fe400078e0a17 */
[----:B------:R-:W-:Y:S01]  /*a930*/  @!P6 IMAD.MOV R164, RZ, RZ, -R164 ;  /* 0x000000ffffa4e224 */ /* 0x000fe200078e0aa4 */
[----:B------:R-:W-:Y:S02]  /*a940*/  ISETP.GT.U32.AND P6, PT, R23, R171, PT ;  /* 0x000000ab1700720c */ /* 0x000fe40003fc4070 */
[----:B------:R-:W-:Y:S02]  /*a950*/  ISETP.GE.AND P2, PT, R25, RZ, PT ;  /* 0x000000ff1900720c */ /* 0x000fe40003f46270 */
[----:B------:R-:W3:Y:S05]  /*a960*/  LDL R25, [R1+0x1c10] ;  /* 0x001c100001197983 */ /* 0x000eea0000100800 */
[----:B------:R-:W-:-:S02]  /*a970*/  @!P4 IMAD.IADD R173, R173, 0x1, -R23 ;  /* 0x00000001adadc824 */ /* 0x000fc400078e0a17 */
[----:B------:R-:W-:Y:S01]  /*a980*/  @!P5 IMAD.MOV R166, RZ, RZ, -R166 ;  /* 0x000000ffffa6d224 */ /* 0x000fe200078e0aa6 */
[----:B------:R-:W-:Y:S01]  /*a990*/  ISETP.GT.U32.AND P5, PT, R23, R172, PT ;  /* 0x000000ac1700720c */ /* 0x000fe20003fa4070 */
[----:B------:R-:W-:Y:S01]  /*a9a0*/  @!P6 IMAD.IADD R171, R171, 0x1, -R23 ;  /* 0x00000001ababe824 */ /* 0x000fe200078e0a17 */
[----:B--2---:R-:W-:Y:S01]  /*a9b0*/  ISETP.GE.AND P4, PT, R19, RZ, PT ;  /* 0x000000ff1300720c */ /* 0x004fe20003f86270 */
[----:B------:R-:W-:-:S03]  /*a9c0*/  @!P2 IMAD.MOV R165, RZ, RZ, -R165 ;  /* 0x000000ffffa5a224 */ /* 0x000fc600078e0aa5 */
[C---:B------:R-:W-:Y:S01]  /*a9d0*/  ISETP.GT.U32.AND P2, PT, R23.reuse, R171, PT ;  /* 0x000000ab1700720c */ /* 0x040fe20003f44070 */
[----:B------:R-:W-:Y:S01]  /*a9e0*/  @!P0 IMAD.MOV R167, RZ, RZ, -R167 ;  /* 0x000000ffffa78224 */ /* 0x000fe200078e0aa7 */
[----:B------:R-:W-:-:S07]  /*a9f0*/  ISETP.GT.U32.AND P0, PT, R23, R173, PT ;  /* 0x000000ad1700720c */ /* 0x000fce0003f04070 */
[----:B------:R-:W-:Y:S01]  /*aa00*/  @!P4 IMAD.MOV R168, RZ, RZ, -R168 ;  /* 0x000000ffffa8c224 */ /* 0x000fe200078e0aa8 */
[C---:B------:R-:W-:Y:S01]  /*aa10*/  ISETP.GT.U32.AND P4, PT, R23.reuse, R174, PT ;  /* 0x000000ae1700720c */ /* 0x040fe20003f84070 */
[--C-:B------:R-:W-:Y:S01]  /*aa20*/  @!P5 IMAD.IADD R172, R172, 0x1, -R23.reuse ;  /* 0x00000001acacd824 */ /* 0x100fe200078e0a17 */
[----:B------:R-:W-:Y:S01]  /*aa30*/  ISETP.GT.U32.AND P5, PT, R23, R179, PT ;  /* 0x000000b31700720c */ /* 0x000fe20003fa4070 */
[--C-:B------:R-:W-:Y:S01]  /*aa40*/  @!P2 IMAD.IADD R171, R171, 0x1, -R23.reuse ;  /* 0x00000001ababa824 */ /* 0x100fe200078e0a17 */
[----:B------:R-:W-:Y:S01]  /*aa50*/  ISETP.GT.U32.AND P2, PT, R23, R178, PT ;  /* 0x000000b21700720c */ /* 0x000fe20003f44070 */
[----:B------:R-:W-:Y:S01]  /*aa60*/  @!P0 IMAD.IADD R173, R173, 0x1, -R23 ;  /* 0x00000001adad8824 */ /* 0x000fe200078e0a17 */
[----:B------:R-:W-:-:S07]  /*aa70*/  ISETP.GT.U32.AND P0, PT, R23, R180, PT ;  /* 0x000000b41700720c */ /* 0x000fce0003f04070 */
[----:B------:R-:W-:Y:S02]  /*aa80*/  @!P4 IADD3 R174, R174, -R23, RZ ;  /* 0x80000017aeaec210 */ /* 0x000fe40007ffe0ff */
[----:B------:R-:W-:Y:S02]  /*aa90*/  ISETP.GT.U32.AND P4, PT, R23, R181, PT ;  /* 0x000000b51700720c */ /* 0x000fe40003f84070 */
[----:B------:R-:W-:Y:S01]  /*aaa0*/  @!P5 IADD3 R179, R179, -R23, RZ ;  /* 0x80000017b3b3d210 */ /* 0x000fe20007ffe0ff */
[--C-:B------:R-:W-:Y:S01]  /*aab0*/  @!P2 IMAD.IADD R178, R178, 0x1, -R23.reuse ;  /* 0x00000001b2b2a824 */ /* 0x100fe200078e0a17 */
[----:B------:R-:W-:Y:S02]  /*aac0*/  ISETP.GE.AND P5, PT, R4, RZ, PT ;  /* 0x000000ff0400720c */ /* 0x000fe40003fa6270 */
[----:B------:R-:W2:Y:S07]  /*aad0*/  LDL R4, [R1+0x1c08] ;  /* 0x001c080001047983 */ /* 0x000eae0000100800 */
[----:B------:R-:W-:-:S02]  /*aae0*/  @!P4 IMAD.IADD R181, R181, 0x1, -R23 ;  /* 0x00000001b5b5c824 */ /* 0x000fc400078e0a17 */
        /* <DEDUP_REMOVED lines=9> */
[----:B------:R-:W-:-:S11]  /*ab80*/  ISETP.GT.U32.AND P3, PT, R23, R177, PT ;  /* 0x000000b11700720c */ /* 0x000fd60003f64070 */
[----:B------:R-:W-:-:S04]  /*ab90*/  @!P6 IADD3 R176, R176, -R23, RZ ;  /* 0x80000017b0b0e210 */ /* 0x000fc80007ffe0ff */
[----:B------:R-:W-:Y:S02]  /*aba0*/  ISETP.GT.U32.AND P6, PT, R23, R176, PT ;  /* 0x000000b01700720c */ /* 0x000fe40003fc4070 */
[----:B------:R-:W-:Y:S02]  /*abb0*/  @!P1 IADD3 R169, -R169, RZ, RZ ;  /* 0x000000ffa9a99210 */ /* 0x000fe40007ffe1ff */
[----:B------:R-:W-:Y:S01]  /*abc0*/  ISETP.GT.U32.AND P1, PT, R23, R175, PT ;  /* 0x000000af1700720c */ /* 0x000fe20003f24070 */
[----:B------:R-:W-:-:S08]  /*abd0*/  @!P3 IMAD.IADD R177, R177, 0x1, -R23 ;  /* 0x00000001b1b1b824 */ /* 0x000fd000078e0a17 */
[--C-:B------:R-:W-:Y:S01]  /*abe0*/  @!P6 IMAD.IADD R176, R176, 0x1, -R23.reuse ;  /* 0x00000001b0b0e824 */ /* 0x100fe200078e0a17 */
[----:B------:R-:W-:Y:S02]  /*abf0*/  ISETP.GE.AND P6, PT, R252, RZ, PT ;  /* 0x000000fffc00720c */ /* 0x000fe40003fc6270 */
[----:B------:R-:W-:Y:S01]  /*ac00*/  ISETP.GE.AND P3, PT, R25, RZ, PT ;  /* 0x000000ff1900720c */ /* 0x000fe20003f66270 */
[----:B------:R-:W3:Y:S04]  /*ac10*/  LDL R252, [R1+0x1bfc] ;  /* 0x001bfc0001fc7983 */ /* 0x000ee80000100800 */
[----:B------:R-:W3:Y:S01]  /*ac20*/  LDL R25, [R1+0x1c00] ;  /* 0x001c000001197983 */ /* 0x000ee20000100800 */
[----:B------:R-:W-:Y:S01]  /*ac30*/  @!P1 IMAD.IADD R175, R175, 0x1, -R23 ;  /* 0x00000001afaf9824 */ /* 0x000fe200078e0a17 */
[----:B------:R-:W-:-:S06]  /*ac40*/  ISETP.GT.U32.AND P1, PT, R23, R182, PT ;  /* 0x000000b61700720c */ /* 0x000fcc0003f24070 */
[----:B------:R-:W-:Y:S02]  /*ac50*/  @!P3 IADD3 R172, -R172, RZ, RZ ;  /* 0x000000ffacacb210 */ /* 0x000fe40007ffe1ff */
[C---:B------:R-:W-:Y:S01]  /*ac60*/  ISETP.GT.U32.AND P3, PT, R23.reuse, R178, PT ;  /* 0x000000b21700720c */ /* 0x040fe20003f64070 */
[----:B------:R-:W-:Y:S01]  /*ac70*/  @!P6 IMAD.MOV R171, RZ, RZ, -R171 ;  /* 0x000000ffffabe224 */ /* 0x000fe200078e0aab */
[C---:B------:R-:W-:Y:S01]  /*ac80*/  ISETP.GT.U32.AND P6, PT, R23.reuse, R180, PT ;  /* 0x000000b41700720c */ /* 0x040fe20003fc4070 */
[----:B------:R-:W-:Y:S01]  /*ac90*/  @!P2 IMAD.MOV R173, RZ, RZ, -R173 ;  /* 0x000000ffffada224 */ /* 0x000fe200078e0aad */
[C---:B------:R-:W-:Y:S01]  /*aca0*/  ISETP.GT.U32.AND P2, PT, R23.reuse, R179, PT ;  /* 0x000000b31700720c */ /* 0x040fe20003f44070 */
[----:B------:R-:W-:Y:S01]  /*acb0*/  @!P1 IMAD.IADD R182, R182, 0x1, -R23 ;  /* 0x00000001b6b69824 */ /* 0x000fe200078e0a17 */
[----:B------:R-:W-:-:S07]  /*acc0*/  ISETP.GT.U32.AND P1, PT, R23, R177, PT ;  /* 0x000000b11700720c */ /* 0x000fce0003f24070 */
[--C-:B------:R-:W-:Y:S01]  /*acd0*/  @!P3 IMAD.IADD R178, R178, 0x1, -R23.reuse ;  /* 0x00000001b2b2b824 */ /* 0x100fe200078e0a17 */
[C---:B------:R-:W-:Y:S01]  /*ace0*/  ISETP.GT.U32.AND P3, PT, R23.reuse, R185, PT ;  /* 0x000000b91700720c */ /* 0x040fe20003f64070 */
[--C-:B------:R-:W-:Y:S01]  /*acf0*/  @!P6 IMAD.IADD R180, R180, 0x1, -R23.reuse ;  /* 0x00000001b4b4e824 */ /* 0x100fe200078e0a17 */
[----:B------:R-:W-:Y:S01]  /*ad00*/  ISETP.GT.U32.AND P6, PT, R23, R187, PT ;  /* 0x000000bb1700720c */ /* 0x000fe20003fc4070 */
[--C-:B------:R-:W-:Y:S01]  /*ad10*/  @!P2 IMAD.IADD R179, R179, 0x1, -R23.reuse ;  /* 0x00000001b3b3a824 */ /* 0x100fe200078e0a17 */
[----:B------:R-:W-:Y:S02]  /*ad20*/  IADD3 R27, R241, 0xfb, RZ ;  /* 0x000000fbf11b7810 */ /* 0x000fe40007ffe0ff */
[----:B------:R-:W-:Y:S02]  /*ad30*/  @!P1 IADD3 R177, R177, -R23, RZ ;  /* 0x80000017b1b19210 */ /* 0x000fe40007ffe0ff */
[C---:B------:R-:W-:Y:S02]  /*ad40*/  ISETP.GT.U32.AND P1, PT, R23.reuse, R184, PT ;  /* 0x000000b81700720c */ /* 0x040fe40003f24070 */
[----:B------:R-:W-:Y:S01]  /*ad50*/  ISETP.GT.U32.AND P2, PT, R23, R186, PT ;  /* 0x000000ba1700720c */ /* 0x000fe20003f44070 */
[----:B------:R1:W-:Y:S02]  /*ad60*/  STL [R1+0x18e8], R27 ;  /* 0x0018e81b01007387 */ /* 0x0003e40000100800 */
[----:B------:R-:W-:-:S02]  /*ad70*/  @!P3 IMAD.IADD R185, R185, 0x1, -R23 ;  /* 0x00000001b9b9b824 */ /* 0x000fc400078e0a17 */
[----:B------:R-:W-:-:S06]  /*ad80*/  @!P6 IADD3 R187, R187, -R23, RZ ;  /* 0x80000017bbbbe210 */ /* 0x000fcc0007ffe0ff */
[--C-:B------:R-:W-:Y:S02]  /*ad90*/  @!P1 IMAD.IADD R184, R184, 0x1, -R23.reuse ;  /* 0x00000001b8b89824 */ /* 0x100fe400078e0a17 */
[----:B------:R-:W-:Y:S01]  /*ada0*/  @!P2 IMAD.IADD R186, R186, 0x1, -R23 ;  /* 0x00000001babaa824 */ /* 0x000fe200078e0a17 */
[----:B--2---:R-:W-:Y:S02]  /*adb0*/  ISETP.GE.AND P3, PT, R4, RZ, PT ;  /* 0x000000ff0400720c */ /* 0x004fe40003f66270 */
[----:B------:R-:W2:Y:S01]  /*adc0*/  LDL R4, [R1+0x1bf4] ;  /* 0x001bf40001047983 */ /* 0x000ea20000100800 */
[----:B------:R-:W-:-:S03]  /*add0*/  ISETP.GE.AND P1, PT, R24, RZ, PT ;  /* 0x000000ff1800720c */ /* 0x000fc60003f26270 */
        /* <DEDUP_REMOVED lines=11> */
[----:B------:R-:W-:Y:S02]  /*ae90*/  @!P5 IADD3 R182, R182, -R23, RZ ;  /* 0x80000017b6b6d210 */ /* 0x000fe40007ffe0ff */
[--C-:B------:R-:W-:Y:S02]  /*aea0*/  @!P4 IMAD.IADD R183, R183, 0x1, -R23.reuse ;  /* 0x00000001b7b7c824 */ /* 0x100fe400078e0a17 */
[----:B------:R-:W-:Y:S01]  /*aeb0*/  @!P0 IMAD.IADD R181, R181, 0x1, -R23 ;  /* 0x00000001b5b58824 */ /* 0x000fe200078e0a17 */
[----:B------:R-:W-:Y:S02]  /*aec0*/  ISETP.GE.AND P5, PT, R252, RZ, PT ;  /* 0x000000fffc00720c */ /* 0x000fe40003fa6270 */
[----:B------:R-:W-:Y:S01]  /*aed0*/  ISETP.GE.AND P4, PT, R25, RZ, PT ;  /* 0x000000ff1900720c */ /* 0x000fe20003f86270 */
[----:B------:R-:W-:Y:S01]  /*aee0*/  @!P2 IMAD.MOV R181, RZ, RZ, -R181 ;  /* 0x000000ffffb5a224 */ /* 0x000fe200078e0ab5 */
[----:B------:R-:W3:Y:S01]  /*aef0*/  LDL R25, [R1+0x1bec] ;  /* 0x001bec0001197983 */ /* 0x000ee20000100800 */
[----:B------:R-:W-:-:S02]  /*af00*/  ISETP.GT.U32.AND P2, PT, R23, R187, PT ;  /* 0x000000bb1700720c */ /* 0x000fc40003f44070 */
[C---:B------:R-:W-:Y:S02]  /*af10*/  ISETP.GT.U32.AND P0, PT, R23.reuse, R188, PT ;  /* 0x000000bc1700720c */ /* 0x040fe40003f04070 */
[----:B------:R-:W-:Y:S01]  /*af20*/  @!P3 IADD3 R180, -R180, RZ, RZ ;  /* 0x000000ffb4b4b210 */ /* 0x000fe20007ffe1ff */
[----:B------:R-:W-:Y:S01]  /*af30*/  @!P1 IMAD.MOV R179, RZ, RZ, -R179 ;  /* 0x000000ffffb39224 */ /* 0x000fe200078e0ab3 */
[----:B------:R-:W3:Y:S02]  /*af40*/  LDL R252, [R1+0x1bc0] ;  /* 0x001bc00001fc7983 */ /* 0x000ee40000100800 */
[----:B------:R-:W-:Y:S01]  /*af50*/  @!P5 IMAD.MOV R177, RZ, RZ, -R177 ;  /* 0x000000ffffb1d224 */ /* 0x000fe200078e0ab1 */
[C---:B------:R-:W-:Y:S02]  /*af60*/  ISETP.GT.U32.AND P5, PT, R23.reuse, R184, PT ;  /* 0x000000b81700720c */ /* 0x040fe40003fa4070 */
[----:B------:R-:W-:Y:S02]  /*af70*/  ISETP.GT.U32.AND P3, PT, R23, R186, PT ;  /* 0x000000ba1700720c */ /* 0x000fe40003f64070 */
[--C-:B------:R-:W-:Y:S01]  /*af80*/  @!P2 IMAD.IADD R187, R187, 0x1, -R23.reuse ;  /* 0x00000001bbbba824 */ /* 0x100fe200078e0a17 */
[----:B------:R-:W-:Y:S01]  /*af90*/  ISETP.GT.U32.AND P2, PT, R23, R193, PT ;  /* 0x000000c11700720c */ /* 0x000fe20003f44070 */
[----:B------:R-:W-:-:S07]  /*afa0*/  @!P0 IMAD.IADD R188, R188, 0x1, -R23 ;  /* 0x00000001bcbc8824 */ /* 0x000fce00078e0a17 */
[--C-:B------:R-:W-:Y:S01]  /*afb0*/  @!P5 IMAD.IADD R184, R184, 0x1, -R23.reuse ;  /* 0x00000001b8b8d824 */ /* 0x100fe200078e0a17 */
[C---:B------:R-:W-:Y:S01]  /*afc0*/  ISETP.GT.U32.AND P5, PT, R23.reuse, R190, PT ;  /* 0x000000be1700720c */ /* 0x040fe20003fa4070 */
[----:B------:R-:W-:Y:S01]  /*afd0*/  @!P4 IMAD.MOV R178, RZ, RZ, -R178 ;  /* 0x000000ffffb2c224 */ /* 0x000fe200078e0ab2 */
[C---:B------:R-:W-:Y:S01]  /*afe0*/  ISETP.GT.U32.AND P4, PT, R23.reuse, R188, PT ;  /* 0x000000bc1700720c */ /* 0x040fe20003f84070 */
[--C-:B------:R-:W-:Y:S01]  /*aff0*/  @!P3 IMAD.IADD R186, R186, 0x1, -R23.reuse ;  /* 0x00000001babab824 */ /* 0x100fe200078e0a17 */
[----:B------:R-:W-:Y:S01]  /*b000*/  ISETP.GT.U32.AND P3, PT, R23, R192, PT ;  /* 0x000000c01700720c */ /* 0x000fe20003f64070 */
[----:B------:R-:W-:-:S08]  /*b010*/  @!P2 IMAD.IADD R193, R193, 0x1, -R23 ;  /* 0x00000001c1c1a824 */ /* 0x000fd000078e0a17 */
[----:B------:R-:W-:Y:S02]  /*b020*/  @!P5 IADD3 R190, R190, -R23, RZ ;  /* 0x80000017bebed210 */ /* 0x000fe40007ffe0ff */
        /* <DEDUP_REMOVED lines=10> */
[C---:B------:R-:W-:Y:S02]  /*b0d0*/  ISETP.GT.U32.AND P1, PT, R23.reuse, R185, PT ;  /* 0x000000b91700720c */ /* 0x040fe40003f24070 */
[----:B------:R-:W-:-:S11]  /*b0e0*/  ISETP.GT.U32.AND P0, PT, R23, R183, PT ;  /* 0x000000b71700720c */ /* 0x000fd60003f04070 */
[----:B------:R-:W-:Y:S02]  /*b0f0*/  @!P1 IADD3 R185, R185, -R23, RZ ;  /* 0x80000017b9b99210 */ /* 0x000fe40007ffe0ff */
[----:B------:R-:W-:Y:S01]  /*b100*/  ISETP.GT.U32.AND P1, PT, R23, R191, PT ;  /* 0x000000bf1700720c */ /* 0x000fe20003f24070 */
[----:B------:R-:W-:Y:S02]  /*b110*/  @!P0 IMAD.IADD R183, R183, 0x1, -R23 ;  /* 0x00000001b7b78824 */ /* 0x000fe400078e0a17 */
[----:B------:R-:W-:Y:S01]  /*b120*/  @!P6 IMAD.MOV R182, RZ, RZ, -R182 ;  /* 0x000000ffffb6e224 */ /* 0x000fe200078e0ab6 */
[----:B------:R-:W-:-:S09]  /*b130*/  ISETP.GT.U32.AND P6, PT, R23, R189, PT ;  /* 0x000000bd1700720c */ /* 0x000fd20003fc4070 */
[--C-:B------:R-:W-:Y:S01]  /*b140*/  @!P1 IMAD.IADD R191, R191, 0x1, -R23.reuse ;  /* 0x00000001bfbf9824 */ /* 0x100fe200078e0a17 */
[----:B------:R-:W-:Y:S02]  /*b150*/  ISETP.GE.AND P1, PT, R20, RZ, PT ;  /* 0x000000ff1400720c */ /* 0x000fe40003f26270 */
[----:B------:R-:W-:Y:S02]  /*b160*/  ISETP.GE.AND P0, PT, R25, RZ, PT ;  /* 0x000000ff1900720c */ /* 0x000fe40003f06270 */
[----:B------:R-:W3:Y:S01]  /*b170*/  LDL R25, [R1+0x1bb8] ;  /* 0x001bb80001197983 */ /* 0x000ee20000100800 */
[----:B------:R-:W-:Y:S01]  /*b180*/  @!P4 IMAD.MOV R184, RZ, RZ, -R184 ;  /* 0x000000ffffb8c224 */ /* 0x000fe200078e0ab8 */
[----:B------:R-:W-:Y:S01]  /*b190*/  ISETP.GT.U32.AND P4, PT, R23, R190, PT ;  /* 0x000000be1700720c */ /* 0x000fe20003f84070 */
[----:B------:R-:W-:-:S06]  /*b1a0*/  @!P6 IMAD.IADD R189, R189, 0x1, -R23 ;  /* 0x00000001bdbde824 */ /* 0x000fcc00078e0a17 */
[----:B------:R-:W-:Y:S01]  /*b1b0*/  @!P1 IMAD.MOV R186, RZ, RZ, -R186 ;  /* 0x000000ffffba9224 */ /* 0x000fe200078e0aba */
[C---:B------:R-:W-:Y:S01]  /*b1c0*/  ISETP.GT.U32.AND P1, PT, R23.reuse, R192, PT ;  /* 0x000000c01700720c */ /* 0x040fe20003f24070 */
[----:B------:R-:W-:Y:S01]  /*b1d0*/  @!P5 IMAD.MOV R185, RZ, RZ, -R185 ;  /* 0x000000ffffb9d224 */ /* 0x000fe200078e0ab9 */
[C---:B------:R-:W-:Y:S01]  /*b1e0*/  ISETP.GT.U32.AND P5, PT, R23.reuse, R191, PT ;  /* 0x000000bf1700720c */ /* 0x040fe20003fa4070 */
[----:B------:R-:W-:Y:S01]  /*b1f0*/  @!P0 IMAD.MOV R183, RZ, RZ, -R183 ;  /* 0x000000ffffb78224 */ /* 0x000fe200078e0ab7 */
[C---:B------:R-:W-:Y:S01]  /*b200*/  ISETP.GT.U32.AND P0, PT, R23.reuse, R189, PT ;  /* 0x000000bd1700720c */ /* 0x040fe20003f04070 */
[----:B------:R-:W-:Y:S01]  /*b210*/  @!P4 IMAD.IADD R190, R190, 0x1, -R23 ;  /* 0x00000001bebec824 */ /* 0x000fe200078e0a17 */
[----:B------:R-:W-:-:S07]  /*b220*/  ISETP.GT.U32.AND P4, PT, R23, R197, PT ;  /* 0x000000c51700720c */ /* 0x000fce0003f84070 */
[----:B------:R-:W-:Y:S02]  /*b230*/  @!P1 IADD3 R192, R192, -R23, RZ ;  /* 0x80000017c0c09210 */ /* 0x000fe40007ffe0ff */
[----:B------:R-:W-:Y:S01]  /*b240*/  ISETP.GT.U32.AND P1, PT, R23, R199, PT ;  /* 0x000000c71700720c */ /* 0x000fe20003f24070 */
[--C-:B------:R-:W-:Y:S01]  /*b250*/  @!P5 IMAD.IADD R191, R191, 0x1, -R23.reuse ;  /* 0x00000001bfbfd824 */ /* 0x100fe200078e0a17 */
[----:B------:R-:W-:Y:S01]  /*b260*/  ISETP.GT.U32.AND P5, PT, R23, R198, PT ;  /* 0x000000c61700720c */ /* 0x000fe20003fa4070 */
[----:B------:R-:W-:Y:S01]  /*b270*/  @!P0 IMAD.IADD R189, R189, 0x1, -R23 ;  /* 0x00000001bdbd8824 */ /* 0x000fe200078e0a17 */
[----:B------:R-:W-:Y:S02]  /*b280*/  ISETP.GT.U32.AND P0, PT, R23, R196, PT ;  /* 0x000000c41700720c */ /* 0x000fe40003f04070 */
[----:B------:R-:W-:-:S07]  /*b290*/  @!P4 IADD3 R197, R197, -R23, RZ ;  /* 0x80000017c5c5c210 */ /* 0x000fce0007ffe0ff */
[--C-:B------:R-:W-:Y:S02]  /*b2a0*/  @!P1 IMAD.IADD R199, R199, 0x1, -R23.reuse ;  /* 0x00000001c7c79824 */ /* 0x100fe400078e0a17 */
        /* <DEDUP_REMOVED lines=11> */
[C---:B------:R-:W-:Y:S02]  /*b360*/  ISETP.GT.U32.AND P2, PT, R23.reuse, R195, PT ;  /* 0x000000c31700720c */ /* 0x040fe40003f44070 */
[----:B------:R-:W-:Y:S02]  /*b370*/  ISETP.GT.U32.AND P6, PT, R23, R194, PT ;  /* 0x000000c21700720c */ /* 0x000fe40003fc4070 */
[----:B------:R-:W-:Y:S02]  /*b380*/  @!P3 IADD3 R187, -R187, RZ, RZ ;  /* 0x000000ffbbbbb210 */ /* 0x000fe40007ffe1ff */
[----:B------:R-:W-:-:S07]  /*b390*/  ISETP.GT.U32.AND P3, PT, R23, R193, PT ;  /* 0x000000c11700720c */ /* 0x000fce0003f64070 */
[----:B------:R-:W-:Y:S02]  /*b3a0*/  @!P2 IMAD.IADD R195, R195, 0x1, -R23 ;  /* 0x00000001c3c3a824 */ /* 0x000fe400078e0a17 */
[----:B------:R-:W-:-:S04]  /*b3b0*/  @!P6 IADD3 R194, R194, -R23, RZ ;  /* 0x80000017c2c2e210 */ /* 0x000fc80007ffe0ff */
[----:B------:R-:W-:Y:S01]  /*b3c0*/  @!P3 IMAD.IADD R193, R193, 0x1, -R23 ;  /* 0x00000001c1c1b824 */ /* 0x000fe200078e0a17 */
[C---:B------:R-:W-:Y:S02]  /*b3d0*/  ISETP.GT.U32.AND P6, PT, R23.reuse, R194, PT ;  /* 0x000000c21700720c */ /* 0x040fe40003fc4070 */
[----:B------:R-:W-:Y:S02]  /*b3e0*/  ISETP.GT.U32.AND P3, PT, R23, R200, PT ;  /* 0x000000c81700720c */ /* 0x000fe40003f64070 */
[----:B------:R-:W-:Y:S02]  /*b3f0*/  ISETP.GE.AND P2, PT, R25, RZ, PT ;  /* 0x000000ff1900720c */ /* 0x000fe40003f46270 */
[----:B------:R-:W3:Y:S01]  /*b400*/  LDL R25, [R1+0x1b70] ;  /* 0x001b700001197983 */ /* 0x000ee20000100800 */
[----:B------:R-:W-:Y:S01]  /*b410*/  @!P4 IMAD.MOV R192, RZ, RZ, -R192 ;  /* 0x000000ffffc0c224 */ /* 0x000fe200078e0ac0 */
[----:B------:R-:W-:-:S09]  /*b420*/  ISETP.GT.U32.AND P4, PT, R23, R198, PT ;  /* 0x000000c61700720c */ /* 0x000fd20003f84070 */
[----:B------:R-:W-:Y:S02]  /*b430*/  @!P2 IADD3 R190, -R190, RZ, RZ ;  /* 0x000000ffbebea210 */ /* 0x000fe40007ffe1ff */
[C---:B------:R-:W-:Y:S01]  /*b440*/  ISETP.GT.U32.AND P2, PT, R23.reuse, R196, PT ;  /* 0x000000c41700720c */ /* 0x040fe20003f44070 */
[--C-:B------:R-:W-:Y:S01]  /*b450*/  @!P6 IMAD.IADD R194, R194, 0x1, -R23.reuse ;  /* 0x00000001c2c2e824 */ /* 0x100fe200078e0a17 */
[----:B------:R-:W-:Y:S01]  /*b460*/  ISETP.GE.AND P6, PT, R252, RZ, PT ;  /* 0x000000fffc00720c */ /* 0x000fe20003fc6270 */
[----:B------:R-:W-:Y:S01]  /*b470*/  @!P3 IMAD.IADD R200, R200, 0x1, -R23 ;  /* 0x00000001c8c8b824 */ /* 0x000fe200078e0a17 */
[C---:B------:R-:W-:Y:S01]  /*b480*/  ISETP.GT.U32.AND P3, PT, R23.reuse, R195, PT ;  /* 0x000000c31700720c */ /* 0x040fe20003f64070 */
[----:B------:R-:W-:Y:S01]  /*b490*/  @!P0 IMAD.MOV R191, RZ, RZ, -R191 ;  /* 0x000000ffffbf8224 */ /* 0x000fe200078e0abf */
[----:B------:R-:W-:Y:S01]  /*b4a0*/  ISETP.GT.U32.AND P0, PT, R23, R197, PT ;  /* 0x000000c51700720c */ /* 0x000fe20003f04070 */
[----:B------:R-:W3:Y:S01]  /*b4b0*/  LDL R252, [R1+0x1b80] ;  /* 0x001b800001fc7983 */ /* 0x000ee20000100800 */
[----:B------:R-:W-:-:S05]  /*b4c0*/  @!P4 IMAD.IADD R198, R198, 0x1, -R23 ;  /* 0x00000001c6c6c824 */ /* 0x000fca00078e0a17 */
[--C-:B------:R-:W-:Y:S01]  /*b4d0*/  @!P2 IMAD.IADD R196, R196, 0x1, -R23.reuse ;  /* 0x00000001c4c4a824 */ /* 0x100fe200078e0a17 */
[C---:B------:R-:W-:Y:S02]  /*b4e0*/  ISETP.GT.U32.AND P2, PT, R23.reuse, R203, PT ;  /* 0x000000cb1700720c */ /* 0x040fe40003f44070 */
[----:B------:R-:W-:Y:S02]  /*b4f0*/  ISETP.GT.U32.AND P4, PT, R23, R205, PT ;  /* 0x000000cd1700720c */ /* 0x000fe40003f84070 */
[----:B------:R-:W-:Y:S01]  /*b500*/  @!P3 IADD3 R195, R195, -R23, RZ ;  /* 0x80000017c3c3b210 */ /* 0x000fe20007ffe0ff */
[--C-:B------:R-:W-:Y:S01]  /*b510*/  @!P0 IMAD.IADD R197, R197, 0x1, -R23.reuse ;  /* 0x00000001c5c58824 */ /* 0x100fe200078e0a17 */
[----:B------:R-:W-:Y:S02]  /*b520*/  IADD3 R26, R241, 0xfc, RZ ;  /* 0x000000fcf11a7810 */ /* 0x000fe40007ffe0ff */
[C---:B------:R-:W-:Y:S02]  /*b530*/  ISETP.GT.U32.AND P3, PT, R23.reuse, R202, PT ;  /* 0x000000ca1700720c */ /* 0x040fe40003f64070 */
[----:B------:R-:W-:Y:S01]  /*b540*/  ISETP.GT.U32.AND P0, PT, R23, R204, PT ;  /* 0x000000cc1700720c */ /* 0x000fe20003f04070 */
[----:B------:R1:W-:Y:S02]  /*b550*/  STL [R1+0x18e4], R26 ;  /* 0x0018e41a01007387 */ /* 0x0003e40000100800 */
[----:B------:R-:W-:-:S02]  /*b560*/  @!P2 IMAD.IADD R203, R203, 0x1, -R23 ;  /* 0x00000001cbcba824 */ /* 0x000fc400078e0a17 */
[----:B------:R-:W-:-:S06]  /*b570*/  @!P4 IADD3 R205, R205, -R23, RZ ;  /* 0x80000017cdcdc210 */ /* 0x000fcc0007ffe0ff */
[--C-:B------:R-:W-:Y:S01]  /*b580*/  @!P3 IMAD.IADD R202, R202, 0x1, -R23.reuse ;  /* 0x00000001cacab824 */ /* 0x100fe200078e0a17 */
[----:B--2---:R-:W-:Y:S02]  /*b590*/  ISETP.GE.AND P2, PT, R4, RZ, PT ;  /* 0x000000ff0400720c */ /* 0x004fe40003f46270 */
[----:B------:R-:W2:Y:S01]  /*b5a0*/  LDL R4, [R1+0x1b38] ;  /* 0x001b380001047983 */ /* 0x000ea20000100800 */
        /* <DEDUP_REMOVED lines=13> */
[----:B------:R-:W-:Y:S01]  /*b680*/  ISETP.GT.U32.AND P6, PT, R23, R200, PT ;  /* 0x000000c81700720c */ /* 0x000fe20003fc4070 */
[----:B------:R-:W-:Y:S01]  /*b690*/  @!P5 IMAD.IADD R199, R199, 0x1, -R23 ;  /* 0x00000001c7c7d824 */ /* 0x000fe200078e0a17 */
[----:B------:R-:W-:Y:S02]  /*b6a0*/  ISETP.GT.U32.AND P5, PT, R23, R206, PT ;  /* 0x000000ce1700720c */ /* 0x000fe40003fa4070 */
[----:B------:R-:W-:Y:S02]  /*b6b0*/  ISETP.GE.AND P1, PT, R25, RZ, PT ;  /* 0x000000ff1900720c */ /* 0x000fe40003f26270 */
[----:B------:R-:W3:Y:S01]  /*b6c0*/  LDL R25, [R1+0x1b40] ;  /* 0x001b400001197983 */ /* 0x000ee20000100800 */
[----:B------:R-:W-:Y:S01]  /*b6d0*/  @!P0 IMAD.MOV R199, RZ, RZ, -R199 ;  /* 0x000000ffffc78224 */ /* 0x000fe200078e0ac7 */
[----:B------:R-:W-:-:S09]  /*b6e0*/  ISETP.GT.U32.AND P0, PT, R23, R205, PT ;  /* 0x000000cd1700720c */ /* 0x000fd20003f04070 */
[----:B------:R-:W-:Y:S01]  /*b6f0*/  @!P1 IMAD.MOV R196, RZ, RZ, -R196 ;  /* 0x000000ffffc49224 */ /* 0x000fe200078e0ac4 */
[C---:B------:R-:W-:Y:S02]  /*b700*/  ISETP.GT.U32.AND P1, PT, R23.reuse, R202, PT ;  /* 0x000000ca1700720c */ /* 0x040fe40003f24070 */
[----:B------:R-:W-:Y:S02]  /*b710*/  @!P6 IADD3 R200, R200, -R23, RZ ;  /* 0x80000017c8c8e210 */ /* 0x000fe40007ffe0ff */
[----:B------:R-:W-:Y:S02]  /*b720*/  @!P2 IADD3 R198, -R198, RZ, RZ ;  /* 0x000000ffc6c6a210 */ /* 0x000fe40007ffe1ff */
[----:B------:R-:W-:Y:S02]  /*b730*/  ISETP.GE.AND P6, PT, R252, RZ, PT ;  /* 0x000000fffc00720c */ /* 0x000fe40003fc6270 */
[----:B------:R-:W-:Y:S01]  /*b740*/  ISETP.GT.U32.AND P2, PT, R23, R204, PT ;  /* 0x000000cc1700720c */ /* 0x000fe20003f44070 */
[----:B------:R-:W-:-:S04]  /*b750*/  @!P0 IMAD.IADD R205, R205, 0x1, -R23 ;  /* 0x00000001cdcd8824 */ /* 0x000fc800078e0a17 */
[--C-:B------:R-:W-:Y:S01]  /*b760*/  @!P1 IMAD.IADD R202, R202, 0x1, -R23.reuse ;  /* 0x00000001caca9824 */ /* 0x100fe200078e0a17 */
[C---:B------:R-:W-:Y:S01]  /*b770*/  ISETP.GT.U32.AND P1, PT, R23.reuse, R208, PT ;  /* 0x000000d01700720c */ /* 0x040fe20003f24070 */
[----:B------:R-:W-:Y:S01]  /*b780*/  @!P5 IMAD.IADD R206, R206, 0x1, -R23 ;  /* 0x00000001ceced824 */ /* 0x000fe200078e0a17 */
[C---:B------:R-:W-:Y:S01]  /*b790*/  ISETP.GT.U32.AND P0, PT, R23.reuse, R211, PT ;  /* 0x000000d31700720c */ /* 0x040fe20003f04070 */
[----:B------:R-:W3:Y:S02]  /*b7a0*/  LDL R252, [R1+0x1b14] ;  /* 0x001b140001fc7983 */ /* 0x000ee40000100800 */
[----:B------:R-:W-:Y:S01]  /*b7b0*/  @!P6 IMAD.MOV R195, RZ, RZ, -R195 ;  /* 0x000000ffffc3e224 */ /* 0x000fe200078e0ac3 */
[C---:B------:R-:W-:Y:S01]  /*b7c0*/  ISETP.GT.U32.AND P6, PT, R23.reuse, R206, PT ;  /* 0x000000ce1700720c */ /* 0x040fe20003fc4070 */
[----:B------:R-:W-:Y:S01]  /*b7d0*/  @!P2 IMAD.IADD R204, R204, 0x1, -R23 ;  /* 0x00000001cccca824 */ /* 0x000fe200078e0a17 */
[----:B------:R-:W-:-:S05]  /*b7e0*/  ISETP.GT.U32.AND P2, PT, R23, R210, PT ;  /* 0x000000d21700720c */ /* 0x000fca0003f44070 */
[----:B------:R-:W-:Y:S02]  /*b7f0*/  @!P1 IADD3 R208, R208, -R23, RZ ;  /* 0x80000017d0d09210 */ /* 0x000fe40007ffe0ff */
[----:B------:R-:W-:-:S04]  /*b800*/  @!P0 IMAD.IADD R211, R211, 0x1, -R23 ;  /* 0x00000001d3d38824 */ /* 0x000fc800078e0a17 */
        /* <DEDUP_REMOVED lines=12> */
[----:B-1----:R-:W-:Y:S02]  /*b8d0*/  IABS R17, R17 ;  /* 0x0000001100117213 */ /* 0x002fe40000000000 */
[----:B------:R-:W-:-:S03]  /*b8e0*/  ISETP.GT.U32.AND P5, PT, R23, R201, PT ;  /* 0x000000c91700720c */ /* 0x000fc60003fa4070 */
[----:B------:R-:W-:-:S04]  /*b8f0*/  IMAD.HI.U32 R18, R22, R17, RZ ;  /* 0x0000001116127227 */ /* 0x000fc800078e00ff */
[----:B------:R-:W-:Y:S02]  /*b900*/  IMAD.MOV R18, RZ, RZ, -R18 ;  /* 0x000000ffff127224 */ /* 0x000fe400078e0a12 */
[----:B------:R-:W-:Y:S02]  /*b910*/  @!P3 IADD3 R203, R203, -R23, RZ ;  /* 0x80000017cbcbb210 */ /* 0x000fe40007ffe0ff */
[C---:B------:R-:W-:Y:S01]  /*b920*/  ISETP.GT.U32.AND P3, PT, R23.reuse, R209, PT ;  /* 0x000000d11700720c */ /* 0x040fe20003f64070 */
[C---:B------:R-:W-:Y:S01]  /*b930*/  IMAD R17, R23.reuse, R18, R17 ;  /* 0x0000001217117224 */ /* 0x040fe200078e0211 */
[----:B------:R-:W-:Y:S01]  /*b940*/  IABS R18, R28 ;  /* 0x0000001c00127213 */ /* 0x000fe20000000000 */
[----:B------:R-:W-:Y:S01]  /*b950*/  @!P4 IMAD.MOV R200, RZ, RZ, -R200 ;  /* 0x000000ffffc8c224 */ /* 0x000fe200078e0ac8 */
[----:B------:R-:W-:Y:S01]  /*b960*/  ISETP.GT.U32.AND P4, PT, R23, R207, PT ;  /* 0x000000cf1700720c */ /* 0x000fe20003f84070 */
[----:B------:R-:W-:Y:S02]  /*b970*/  @!P5 IMAD.IADD R201, R201, 0x1, -R23 ;  /* 0x00000001c9c9d824 */ /* 0x000fe400078e0a17 */
[----:B------:R-:W-:-:S04]  /*b980*/  IMAD.HI.U32 R19, R22, R18, RZ ;  /* 0x0000001216137227 */ /* 0x000fc800078e00ff */
[----:B------:R-:W-:Y:S02]  /*b990*/  IMAD.MOV R19, RZ, RZ, -R19 ;  /* 0x000000ffff137224 */ /* 0x000fe400078e0a13 */
[--C-:B------:R-:W-:Y:S01]  /*b9a0*/  @!P3 IMAD.IADD R209, R209, 0x1, -R23.reuse ;  /* 0x00000001d1d1b824 */ /* 0x100fe200078e0a17 */
[----:B------:R-:W-:Y:S02]  /*b9b0*/  ISETP.GE.AND P3, PT, R21, RZ, PT ;  /* 0x000000ff1500720c */ /* 0x000fe40003f66270 */
[----:B------:R-:W-:Y:S02]  /*b9c0*/  ISETP.GE.AND P5, PT, R25, RZ, PT ;  /* 0x000000ff1900720c */ /* 0x000fe40003fa6270 */
[----:B------:R-:W3:Y:S01]  /*b9d0*/  LDL R25, [R1+0x1b08] ;  /* 0x001b080001197983 */ /* 0x000ee20000100800 */
[----:B------:R-:W-:Y:S01]  /*b9e0*/  IMAD R18, R23, R19, R18 ;  /* 0x0000001317127224 */ /* 0x000fe200078e0212 */
[----:B------:R-:W-:Y:S01]  /*b9f0*/  IABS R19, R27 ;  /* 0x0000001b00137213 */ /* 0x000fe20000000000 */
[----:B------:R-:W-:Y:S01]  /*ba00*/  @!P4 IMAD.IADD R207, R207, 0x1, -R23 ;  /* 0x00000001cfcfc824 */ /* 0x000fe200078e0a17 */
[----:B------:R-:W-:-:S03]  /*ba10*/  ISETP.GT.U32.AND P4, PT, R23, R212, PT ;  /* 0x000000d41700720c */ /* 0x000fc60003f84070 */
[----:B------:R-:W-:-:S04]  /*ba20*/  IMAD.HI.U32 R20, R22, R19, RZ ;  /* 0x0000001316147227 */ /* 0x000fc800078e00ff */
[----:B------:R-:W-:Y:S01]  /*ba30*/  @!P5 IMAD.MOV R201, RZ, RZ, -R201 ;  /* 0x000000ffffc9d224 */ /* 0x000fe200078e0ac9 */
[C---:B------:R-:W-:Y:S01]  /*ba40*/  ISETP.GT.U32.AND P5, PT, R23.reuse, R208, PT ;  /* 0x000000d01700720c */ /* 0x040fe20003fa4070 */
[----:B------:R-:W-:Y:S01]  /*ba50*/  @!P3 IMAD.MOV R204, RZ, RZ, -R204 ;  /* 0x000000ffffccb224 */ /* 0x000fe200078e0acc */
[C---:B------:R-:W-:Y:S01]  /*ba60*/  ISETP.GT.U32.AND P3, PT, R23.reuse, R210, PT ;  /* 0x000000d21700720c */ /* 0x040fe20003f64070 */
[----:B------:R-:W-:Y:S02]  /*ba70*/  IMAD.MOV R20, RZ, RZ, -R20 ;  /* 0x000000ffff147224 */ /* 0x000fe400078e0a14 */
[----:B------:R-:W-:Y:S01]  /*ba80*/  @!P4 IADD3 R212, R212, -R23, RZ ;  /* 0x80000017d4d4c210 */ /* 0x000fe20007ffe0ff */
[----:B------:R-:W-:Y:S01]  /*ba90*/  @!P1 IMAD.MOV R203, RZ, RZ, -R203 ;  /* 0x000000ffffcb9224 */ /* 0x000fe200078e0acb */
[C---:B------:R-:W-:Y:S01]  /*baa0*/  ISETP.GT.U32.AND P4, PT, R23.reuse, R207, PT ;  /* 0x000000cf1700720c */ /* 0x040fe20003f84070 */
[----:B------:R-:W-:Y:S01]  /*bab0*/  IMAD R19, R23, R20, R19 ;  /* 0x0000001417137224 */ /* 0x000fe200078e0213 */
[----:B------:R-:W-:-:S02]  /*bac0*/  IABS R20, R26 ;  /* 0x0000001a00147213 */ /* 0x000fc40000000000 */
[C---:B------:R-:W-:Y:S02]  /*bad0*/  ISETP.GT.U32.AND P1, PT, R23.reuse, R209, PT ;  /* 0x000000d11700720c */ /* 0x040fe40003f24070 */
[----:B------:R-:W-:Y:S01]  /*bae0*/  @!P5 IMAD.IADD R208, R208, 0x1, -R23 ;  /* 0x00000001d0d0d824 */ /* 0x000fe200078e0a17 */
[C---:B------:R-:W-:Y:S01]  /*baf0*/  ISETP.GT.U32.AND P5, PT, R23.reuse, R215, PT ;  /* 0x000000d71700720c */ /* 0x040fe20003fa4070 */
[----:B------:R-:W-:Y:S01]  /*bb00*/  IMAD.HI.U32 R21, R22, R20, RZ ;  /* 0x0000001416157227 */ /* 0x000fe200078e00ff */
[----:B------:R-:W-:Y:S02]  /*bb10*/  @!P3 IADD3 R210, R210, -R23, RZ ;  /* 0x80000017d2d2b210 */ /* 0x000fe40007ffe0ff */
[C---:B------:R-:W-:Y:S01]  /*bb20*/  ISETP.GT.U32.AND P3, PT, R23.reuse, R217, PT ;  /* 0x000000d91700720c */ /* 0x040fe20003f64070 */
[----:B------:R-:W-:Y:S02]  /*bb30*/  IMAD.MOV R21, RZ, RZ, -R21 ;  /* 0x000000ffff157224 */ /* 0x000fe400078e0a15 */
[----:B------:R-:W-:Y:S01]  /*bb40*/  @!P6 IMAD.MOV R202, RZ, RZ, -R202 ;  /* 0x000000ffffcae224 */ /* 0x000fe200078e0aca */
[----:B------:R-:W-:Y:S01]  /*bb50*/  ISETP.GT.U32.AND P6, PT, R23, R212, PT ;  /* 0x000000d41700720c */ /* 0x000fe20003fc4070 */
[--C-:B------:R-:W-:Y:S01]  /*bb60*/  @!P4 IMAD.IADD R207, R207, 0x1, -R23.reuse ;  /* 0x00000001cfcfc824 */ /* 0x100fe200078e0a17 */
[----:B------:R-:W-:Y:S01]  /*bb70*/  ISETP.GT.U32.AND P4, PT, R23, R214, PT ;  /* 0x000000d61700720c */ /* 0x000fe20003f84070 */
[----:B------:R-:W-:Y:S01]  /*bb80*/  @!P1 IMAD.IADD R209, R209, 0x1, -R23 ;  /* 0x00000001d1d19824 */ /* 0x000fe200078e0a17 */
[C---:B------:R-:W-:Y:S01]  /*bb90*/  ISETP.GT.U32.AND P1, PT, R23.reuse, R216, PT ;  /* 0x000000d81700720c */ /* 0x040fe20003f24070 */
[----:B------:R-:W-:-:S02]  /*bba0*/  IMAD R20, R23, R21, R20 ;  /* 0x0000001517147224 */ /* 0x000fc400078e0214 */
[----:B------:R-:W3:Y:S01]  /*bbb0*/  LDL R21, [R1+0x1ad4] ;  /* 0x001ad40001157983 */ /* 0x000ee20000100800 */
[----:B------:R-:W-:Y:S01]  /*bbc0*/  @!P5 IADD3 R215, R215, -R23, RZ ;  /* 0x80000017d7d7d210 */ /* 0x000fe20007ffe0ff */
[----:B------:R-:W-:-:S04]  /*bbd0*/  @!P3 IMAD.IADD R217, R217, 0x1, -R23 ;  /* 0x00000001d9d9b824 */ /* 0x000fc800078e0a17 */
[--C-:B------:R-:W-:Y:S01]  /*bbe0*/  @!P6 IMAD.IADD R212, R212, 0x1, -R23.reuse ;  /* 0x00000001d4d4e824 */ /* 0x100fe200078e0a17 */
[----:B--2---:R-:W-:Y:S02]  /*bbf0*/  ISETP.GE.AND P5, PT, R4, RZ, PT ;  /* 0x000000ff0400720c */ /* 0x004fe40003fa6270 */
[----:B------:R-:W2:Y:S01]  /*bc00*/  LDL R4, [R1+0x1ab4] ;  /* 0x001ab40001047983 */ /* 0x000ea20000100800 */
[--C-:B------:R-:W-:Y:S01]  /*bc10*/  @!P4 IMAD.IADD R214, R214, 0x1, -R23.reuse ;  /* 0x00000001d6d6c824 */ /* 0x100fe200078e0a17 */
[----:B------:R-:W-:Y:S01]  /*bc20*/  ISETP.GE.AND P6, PT, R252, RZ, PT ;  /* 0x000000fffc00720c */ /* 0x000fe20003fc6270 */
[----:B------:R-:W-:Y:S01]  /*bc30*/  @!P1 IMAD.IADD R216, R216, 0x1, -R23 ;  /* 0x00000001d8d89824 */ /* 0x000fe200078e0a17 */
        /* <DEDUP_REMOVED lines=8> */
[----:B------:R-:W-:Y:S02]  /*bcc0*/  ISETP.GT.U32.AND P0, PT, R23, R213, PT ;  /* 0x000000d51700720c */ /* 0x000fe40003f04070 */
[----:B------:R-:W-:Y:S02]  /*bcd0*/  @!P2 IADD3 R205, -R205, RZ, RZ ;  /* 0x000000ffcdcda210 */ /* 0x000fe40007ffe1ff */
[----:B------:R-:W-:-:S09]  /*bce0*/  ISETP.GT.U32.AND P2, PT, R23, R211, PT ;  /* 0x000000d31700720c */ /* 0x000fd20003f44070 */
[----:B------:R-:W-:-:S04]  /*bcf0*/  @!P0 IMAD.IADD R213, R213, 0x1, -R23 ;  /* 0x00000001d5d58824 */ /* 0x000fc800078e0a17 */
[----:B------:R-:W-:Y:S01]  /*bd00*/  @!P2 IMAD.IADD R211, R211, 0x1, -R23 ;  /* 0x00000001d3d3a824 */ /* 0x000fe200078e0a17 */
[----:B------:R-:W-:Y:S02]  /*bd10*/  ISETP.GT.U32.AND P2, PT, R23, R218, PT ;  /* 0x000000da1700720c */ /* 0x000fe40003f44070 */
[----:B------:R-:W-:Y:S01]  /*bd20*/  ISETP.GE.AND P0, PT, R25, RZ, PT ;  /* 0x000000ff1900720c */ /* 0x000fe20003f06270 */
[----:B------:R-:W-:Y:S01]  /*bd30*/  @!P5 IMAD.MOV R210, RZ, RZ, -R210 ;  /* 0x000000ffffd2d224 */ /* 0x000fe200078e0ad2 */
[----:B------:R-:W-:-:S09]  /*bd40*/  ISETP.GT.U32.AND P5, PT, R23, R216, PT ;  /* 0x000000d81700720c */ /* 0x000fd20003fa4070 */
[----:B------:R-:W-:Y:S02]  /*bd50*/  @!P2 IMAD.IADD R218, R218, 0x1, -R23 ;  /* 0x00000001dadaa824 */ /* 0x000fe400078e0a17 */
[----:B------:R-:W-:Y:S02]  /*bd60*/  @!P0 IADD3 R208, -R208, RZ, RZ ;  /* 0x000000ffd0d08210 */ /* 0x000fe40007ffe1ff */
[C---:B------:R-:W-:Y:S01]  /*bd70*/  ISETP.GT.U32.AND P0, PT, R23.reuse, R214, PT ;  /* 0x000000d61700720c */ /* 0x040fe20003f04070 */
[----:B------:R-:W-:Y:S01]  /*bd80*/  @!P6 IMAD.MOV R207, RZ, RZ, -R207 ;  /* 0x000000ffffcfe224 */ /* 0x000fe200078e0acf */
[C---:B------:R-:W-:Y:S01]  /*bd90*/  ISETP.GT.U32.AND P2, PT, R23.reuse, R213, PT ;  /* 0x000000d51700720c */ /* 0x040fe20003f44070 */
[----:B------:R-:W-:Y:S01]  /*bda0*/  @!P4 IMAD.MOV R209, RZ, RZ, -R209 ;  /* 0x000000ffffd1c224 */ /* 0x000fe200078e0ad1 */
[C---:B------:R-:W-:Y:S02]  /*bdb0*/  ISETP.GT.U32.AND P4, PT, R23.reuse, R215, PT ;  /* 0x000000d71700720c */ /* 0x040fe40003f84070 */
[----:B------:R-:W-:Y:S01]  /*bdc0*/  ISETP.GT.U32.AND P6, PT, R23, R218, PT ;  /* 0x000000da1700720c */ /* 0x000fe20003fc4070 */
[----:B------:R-:W-:Y:S01]  /*bdd0*/  @!P5 IMAD.IADD R216, R216, 0x1, -R23 ;  /* 0x00000001d8d8d824 */ /* 0x000fe200078e0a17 */
[----:B------:R-:W-:-:S05]  /*bde0*/  IADD3 R25, R241, 0xfd, RZ ;  /* 0x000000fdf1197810 */ /* 0x000fca0007ffe0ff */
[--C-:B------:R-:W-:Y:S01]  /*bdf0*/  @!P0 IMAD.IADD R214, R214, 0x1, -R23.reuse ;  /* 0x00000001d6d68824 */ /* 0x100fe200078e0a17 */
[C---:B------:R-:W-:Y:S02]  /*be00*/  ISETP.GT.U32.AND P0, PT, R23.reuse, R221, PT ;  /* 0x000000dd1700720c */ /* 0x040fe40003f04070 */
[----:B------:R-:W-:Y:S01]  /*be10*/  ISETP.GT.U32.AND P5, PT, R23, R223, PT ;  /* 0x000000df1700720c */ /* 0x000fe20003fa4070 */
[----:B------:R-:W-:Y:S01]  /*be20*/  @!P3 IMAD.MOV R212, RZ, RZ, -R212 ;  /* 0x000000ffffd4b224 */ /* 0x000fe200078e0ad4 */
[-C--:B------:R-:W-:Y:S01]  /*be30*/  @!P2 IADD3 R213, R213, -R23.reuse, RZ ;  /* 0x80000017d5d5a210 */ /* 0x080fe20007ffe0ff */
[----:B------:R-:W-:Y:S01]  /*be40*/  @!P4 IMAD.IADD R215, R215, 0x1, -R23 ;  /* 0x00000001d7d7c824 */ /* 0x000fe200078e0a17 */
[----:B------:R-:W-:Y:S01]  /*be50*/  @!P6 IADD3 R218, R218, -R23, RZ ;  /* 0x80000017dadae210 */ /* 0x000fe20007ffe0ff */
[----:B------:R1:W-:Y:S01]  /*be60*/  STL [R1+0x18e0], R25 ;  /* 0x0018e01901007387 */ /* 0x0003e20000100800 */
[C---:B------:R-:W-:Y:S02]  /*be70*/  ISETP.GT.U32.AND P3, PT, R23.reuse, R219, PT ;  /* 0x000000db1700720c */ /* 0x040fe40003f64070 */
[----:B------:R-:W-:-:S02]  /*be80*/  ISETP.GT.U32.AND P2, PT, R23, R220, PT ;  /* 0x000000dc1700720c */ /* 0x000fc40003f44070 */
[----:B------:R-:W-:Y:S02]  /*be90*/  ISETP.GT.U32.AND P4, PT, R23, R222, PT ;  /* 0x000000de1700720c */ /* 0x000fe40003f84070 */
[----:B------:R-:W-:Y:S02]  /*bea0*/  ISETP.GE.AND P6, PT, R21, RZ, PT ;  /* 0x000000ff1500720c */ /* 0x000fe40003fc6270 */
[----:B------:R-:W3:Y:S01]  /*beb0*/  LDL R21, [R1+0x1aa8] ;  /* 0x001aa80001157983 */ /* 0x000ee20000100800 */
[----:B------:R-:W-:Y:S01]  /*bec0*/  @!P0 IMAD.IADD R221, R221, 0x1, -R23 ;  /* 0x00000001dddd8824 */ /* 0x000fe200078e0a17 */
[----:B------:R-:W-:-:S03]  /*bed0*/  @!P5 IADD3 R223, R223, -R23, RZ ;  /* 0x80000017dfdfd210 */ /* 0x000fc60007ffe0ff */
        /* <DEDUP_REMOVED lines=17> */
[----:B------:R-:W-:Y:S01]  /*bff0*/  @!P1 IMAD.IADD R217, R217, 0x1, -R23 ;  /* 0x00000001d9d99824 */ /* 0x000fe200078e0a17 */
[----:B------:R-:W-:-:S03]  /*c000*/  ISETP.GT.U32.AND P1, PT, R23, R224, PT ;  /* 0x000000e01700720c */ /* 0x000fc60003f24070 */
[----:B------:R-:W-:Y:S01]  /*c010*/  @!P4 IMAD.MOV R217, RZ, RZ, -R217 ;  /* 0x000000ffffd9c224 */ /* 0x000fe200078e0ad9 */
[C---:B------:R-:W-:Y:S01]  /*c020*/  ISETP.GT.U32.AND P4, PT, R23.reuse, R223, PT ;  /* 0x000000df1700720c */ /* 0x040fe20003f84070 */
[----:B------:R-:W-:Y:S01]  /*c030*/  @!P3 IMAD.MOV R214, RZ, RZ, -R214 ;  /* 0x000000ffffd6b224 */ /* 0x000fe200078e0ad6 */
[----:B------:R-:W-:Y:S02]  /*c040*/  @!P0 IADD3 R216, -R216, RZ, RZ ;  /* 0x000000ffd8d88210 */ /* 0x000fe40007ffe1ff */
[C---:B------:R-:W-:Y:S02]  /*c050*/  ISETP.GT.U32.AND P3, PT, R23.reuse, R220, PT ;  /* 0x000000dc1700720c */ /* 0x040fe40003f64070 */
[----:B------:R-:W-:-:S03]  /*c060*/  ISETP.GT.U32.AND P0, PT, R23, R222, PT ;  /* 0x000000de1700720c */ /* 0x000fc60003f04070 */
[--C-:B------:R-:W-:Y:S01]  /*c070*/  @!P1 IMAD.IADD R224, R224, 0x1, -R23.reuse ;  /* 0x00000001e0e09824 */ /* 0x100fe200078e0a17 */
[----:B------:R-:W-:Y:S02]  /*c080*/  ISETP.GT.U32.AND P1, PT, R23, R219, PT ;  /* 0x000000db1700720c */ /* 0x000fe40003f24070 */
[----:B------:R-:W-:Y:S02]  /*c090*/  @!P2 IADD3 R221, R221, -R23, RZ ;  /* 0x80000017dddda210 */ /* 0x000fe40007ffe0ff */
[----:B------:R-:W-:Y:S01]  /*c0a0*/  ISETP.GT.U32.AND P2, PT, R23, R227, PT ;  /* 0x000000e31700720c */ /* 0x000fe20003f44070 */
[----:B------:R-:W-:Y:S01]  /*c0b0*/  @!P4 IMAD.IADD R223, R223, 0x1, -R23 ;  /* 0x00000001dfdfc824 */ /* 0x000fe200078e0a17 */
[C---:B------:R-:W-:Y:S01]  /*c0c0*/  ISETP.GT.U32.AND P4, PT, R23.reuse, R229, PT ;  /* 0x000000e51700720c */ /* 0x040fe20003f84070 */
[----:B------:R-:W-:Y:S01]  /*c0d0*/  @!P6 IMAD.MOV R213, RZ, RZ, -R213 ;  /* 0x000000ffffd5e224 */ /* 0x000fe200078e0ad5 */
[C---:B------:R-:W-:Y:S01]  /*c0e0*/  ISETP.GT.U32.AND P6, PT, R23.reuse, R224, PT ;  /* 0x000000e01700720c */ /* 0x040fe20003fc4070 */
[--C-:B------:R-:W-:Y:S01]  /*c0f0*/  @!P3 IMAD.IADD R220, R220, 0x1, -R23.reuse ;  /* 0x00000001dcdcb824 */ /* 0x100fe200078e0a17 */
[C---:B------:R-:W-:Y:S01]  /*c100*/  ISETP.GT.U32.AND P3, PT, R23.reuse, R226, PT ;  /* 0x000000e21700720c */ /* 0x040fe20003f64070 */
[--C-:B------:R-:W-:Y:S01]  /*c110*/  @!P0 IMAD.IADD R222, R222, 0x1, -R23.reuse ;  /* 0x00000001dede8824 */ /* 0x100fe200078e0a17 */
[----:B------:R-:W-:Y:S01]  /*c120*/  ISETP.GT.U32.AND P0, PT, R23, R228, PT ;  /* 0x000000e41700720c */ /* 0x000fe20003f04070 */
[----:B------:R-:W-:-:S04]  /*c130*/  @!P1 IMAD.IADD R219, R219, 0x1, -R23 ;  /* 0x00000001dbdb9824 */ /* 0x000fc800078e0a17 */
[--C-:B------:R-:W-:Y:S02]  /*c140*/  @!P2 IMAD.IADD R227, R227, 0x1, -R23.reuse ;  /* 0x00000001e3e3a824 */ /* 0x100fe400078e0a17 */
[--C-:B------:R-:W-:Y:S02]  /*c150*/  @!P4 IMAD.IADD R229, R229, 0x1, -R23.reuse ;  /* 0x00000001e5e5c824 */ /* 0x100fe400078e0a17 */
[--C-:B------:R-:W-:Y:S02]  /*c160*/  @!P6 IMAD.IADD R224, R224, 0x1, -R23.reuse ;  /* 0x00000001e0e0e824 */ /* 0x100fe400078e0a17 */
[----:B------:R-:W-:Y:S02]  /*c170*/  @!P3 IADD3 R226, R226, -R23, RZ ;  /* 0x80000017e2e2b210 */ /* 0x000fe40007ffe0ff */
[----:B------:R-:W-:Y:S01]  /*c180*/  @!P0 IMAD.IADD R228, R228, 0x1, -R23 ;  /* 0x00000001e4e48824 */ /* 0x000fe200078e0a17 */
[----:B------:R-:W-:Y:S02]  /*c190*/  ISETP.GE.AND P1, PT, R21, RZ, PT ;  /* 0x000000ff1500720c */ /* 0x000fe40003f26270 */
[----:B------:R-:W-:-:S02]  /*c1a0*/  IABS R21, R25 ;  /* 0x0000001900157213 */ /* 0x000fc40000000000 */
[----:B--2---:R-:W-:-:S03]  /*c1b0*/  ISETP.GE.AND P2, PT, R4, RZ, PT ;  /* 0x000000ff0400720c */ /* 0x004fc60003f46270 */
[----:B------:R-:W-:Y:S01]  /*c1c0*/  IMAD.HI.U32 R4, R22, R21, RZ ;  /* 0x0000001516047227 */ /* 0x000fe200078e00ff */
[----:B------:R-:W-:Y:S02]  /*c1d0*/  ISETP.GE.AND P6, PT, R252, RZ, PT ;  /* 0x000000fffc00720c */ /* 0x000fe40003fc6270 */
[----:B------:R-:W2:Y:S01]  /*c1e0*/  LDL R252, [R1+0x1a4c] ;  /* 0x001a4c0001fc7983 */ /* 0x000ea20000100800 */
[----:B------:R-:W-:-:S03]  /*c1f0*/  ISETP.GE.AND P3, PT, R24, RZ, PT ;  /* 0x000000ff1800720c */ /* 0x000fc60003f66270 */
[----:B------:R-:W2:Y:S01]  /*c200*/  LDL R24, [R1+0x1a48] ;  /* 0x001a480001187983 */ /* 0x000ea20000100800 */
[----:B----4-:R-:W-:Y:S01]  /*c210*/  ISETP.GE.AND P4, PT, R231, RZ, PT ;  /* 0x000000ffe700720c */ /* 0x010fe20003f86270 */
[----:B------:R-:W-:Y:S02]  /*c220*/  IMAD.MOV R231, RZ, RZ, -R4 ;  /* 0x000000ffffe77224 */ /* 0x000fe400078e0a04 */
[----:B------:R-:W4:Y:S01]  /*c230*/  LDL R4, [R1+0x1a44] ;  /* 0x001a440001047983 */ /* 0x000f220000100800 */
[----:B---3--:R-:W-:Y:S01]  /*c240*/  ISETP.GE.AND P0, PT, R249, RZ, PT ;  /* 0x000000fff900720c */ /* 0x008fe20003f06270 */
[C---:B------:R-:W-:Y:S02]  /*c250*/  IMAD R21, R23.reuse, R231, R21 ;  /* 0x000000e717157224 */ /* 0x040fe400078e0215 */
[----:B------:R-:W3:Y:S04]  /*c260*/  LDL R249, [R1+0x1a40] ;  /* 0x001a400001f97983 */ /* 0x000ee80000100800 */
[----:B------:R-:W2:Y:S01]  /*c270*/  LDL.LU R231, [R1+0x212c] ;  /* 0x00212c0001e77983 */ /* 0x000ea20000300800 */
[----:B------:R-:W-:Y:S01]  /*c280*/  @!P5 IMAD.MOV R218, RZ, RZ, -R218 ;  /* 0x000000ffffdad224 */ /* 0x000fe200078e0ada */
[----:B------:R-:W-:-:S13]  /*c290*/  ISETP.GT.U32.AND P5, PT, R23, R225, PT ;  /* 0x000000e11700720c */ /* 0x000fda0003fa4070 */
[----:B------:R-:W-:Y:S01]  /*c2a0*/  @!P5 IMAD.IADD R225, R225, 0x1, -R23 ;  /* 0x00000001e1e1d824 */ /* 0x000fe200078e0a17 */
[----:B------:R-:W-:Y:S01]  /*c2b0*/  ISETP.GT.U32.AND P5, PT, R23, R230, PT ;  /* 0x000000e61700720c */ /* 0x000fe20003fa4070 */
[----:B------:R-:W-:Y:S01]  /*c2c0*/  @!P1 IMAD.MOV R219, RZ, RZ, -R219 ;  /* 0x000000ffffdb9224 */ /* 0x000fe200078e0adb */
[----:B------:R-:W-:Y:S01]  /*c2d0*/  @!P0 IADD3 R223, -R223, RZ, RZ ;  /* 0x000000ffdfdf8210 */ /* 0x000fe20007ffe1ff */
[----:B------:R-:W-:Y:S01]  /*c2e0*/  @!P3 IMAD.MOV R221, RZ, RZ, -R221 ;  /* 0x000000ffffddb224 */ /* 0x000fe200078e0add */
[C---:B------:R-:W-:Y:S01]  /*c2f0*/  ISETP.GT.U32.AND P1, PT, R23.reuse, R225, PT ;  /* 0x000000e11700720c */ /* 0x040fe20003f24070 */
[----:B------:R-:W-:Y:S01]  /*c300*/  @!P2 IMAD.MOV R222, RZ, RZ, -R222 ;  /* 0x000000ffffdea224 */ /* 0x000fe200078e0ade */
[C---:B------:R-:W-:Y:S01]  /*c310*/  ISETP.GT.U32.AND P3, PT, R23.reuse, R227, PT ;  /* 0x000000e31700720c */ /* 0x040fe20003f64070 */
[----:B------:R-:W-:Y:S01]  /*c320*/  @!P6 IMAD.MOV R220, RZ, RZ, -R220 ;  /* 0x000000ffffdce224 */ /* 0x000fe200078e0adc */
[C---:B------:R-:W-:Y:S02]  /*c330*/  ISETP.GT.U32.AND P2, PT, R23.reuse, R228, PT ;  /* 0x000000e41700720c */ /* 0x040fe40003f44070 */
[----:B------:R-:W-:-:S03]  /*c340*/  ISETP.GT.U32.AND P0, PT, R23, R229, PT ;  /* 0x000000e51700720c */ /* 0x000fc60003f04070 */
[-C--:B------:R-:W-:Y:S02]  /*c350*/  @!P5 IADD3 R230, R230, -R23.reuse, RZ ;  /* 0x80000017e6e6d210 */ /* 0x080fe40007ffe0ff */
[C---:B------:R-:W-:Y:S02]  /*c360*/  ISETP.GT.U32.AND P5, PT, R23.reuse, R226, PT ;  /* 0x000000e21700720c */ /* 0x040fe40003fa4070 */
[----:B------:R-:W-:Y:S01]  /*c370*/  ISETP.GT.U32.AND P6, PT, R23, R230, PT ;  /* 0x000000e61700720c */ /* 0x000fe20003fc4070 */
[----:B------:R-:W-:Y:S02]  /*c380*/  @!P4 IMAD.MOV R224, RZ, RZ, -R224 ;  /* 0x000000ffffe0c224 */ /* 0x000fe400078e0ae0 */
[--C-:B------:R-:W-:Y:S01]  /*c390*/  @!P1 IMAD.IADD R225, R225, 0x1, -R23.reuse ;  /* 0x00000001e1e19824 */ /* 0x100fe200078e0a17 */
[----:B------:R-:W-:Y:S01]  /*c3a0*/  @!P2 IADD3 R228, R228, -R23, RZ ;  /* 0x80000017e4e4a210 */ /* 0x000fe20007ffe0ff */
[--C-:B------:R-:W-:Y:S01]  /*c3b0*/  @!P3 IMAD.IADD R227, R227, 0x1, -R23.reuse ;  /* 0x00000001e3e3b824 */ /* 0x100fe200078e0a17 */
[----:B------:R-:W-:Y:S01]  /*c3c0*/  ISETP.GT.U32.AND P1, PT, R23, R232, PT ;  /* 0x000000e81700720c */ /* 0x000fe20003f24070 */
[----:B------:R-:W-:Y:S01]  /*c3d0*/  @!P0 IMAD.IADD R229, R229, 0x1, -R23 ;  /* 0x00000001e5e58824 */ /* 0x000fe200078e0a17 */
[----:B------:R-:W-:-:S02]  /*c3e0*/  ISETP.GT.U32.AND P3, PT, R23, R234, PT ;  /* 0x000000ea1700720c */ /* 0x000fc40003f64070 */
[C---:B------:R-:W-:Y:S01]  /*c3f0*/  ISETP.GT.U32.AND P2, PT, R23.reuse, R235, PT ;  /* 0x000000eb1700720c */ /* 0x040fe20003f44070 */
[--C-:B------:R-:W-:Y:S01]  /*c400*/  @!P5 IMAD.IADD R226, R226, 0x1, -R23.reuse ;  /* 0x00000001e2e2d824 */ /* 0x100fe200078e0a17 */
[C---:B------:R-:W-:Y:S01]  /*c410*/  ISETP.GT.U32.AND P5, PT, R23.reuse, R233, PT ;  /* 0x000000e91700720c */ /* 0x040fe20003fa4070 */
[----:B------:R-:W-:Y:S01]  /*c420*/  @!P6 IMAD.IADD R230, R230, 0x1, -R23 ;  /* 0x00000001e6e6e824 */ /* 0x000fe200078e0a17 */
[C---:B------:R-:W-:Y:S02]  /*c430*/  ISETP.GT.U32.AND P0, PT, R23.reuse, R236, PT ;  /* 0x000000ec1700720c */ /* 0x040fe40003f04070 */
[----:B--2---:R-:W-:Y:S02]  /*c440*/  ISETP.GT.U32.AND P4, PT, R23, R231, PT ;  /* 0x000000e71700720c */ /* 0x004fe40003f84070 */
[----:B------:R-:W2:Y:S02]  /*c450*/  LDL R23, [R1+0x1a68] ;  /* 0x001a680001177983 */ /* 0x000ea40000100800 */
[----:B--2---:R-:W-:-:S02]  /*c460*/  ISETP.GE.AND P6, PT, R23, RZ, PT ;  /* 0x000000ff1700720c */ /* 0x004fc40003fc6270 */
[----:B------:R-:W-:-:S07]  /*c470*/  IABS R23, c[0x0][0x17c] ;  /* 0x00005f0000177a13 */ /* 0x000fce0000000000 */
[----:B------:R-:W-:Y:S02]  /*c480*/  @!P4 IMAD.IADD R231, R231, 0x1, -R23 ;  /* 0x00000001e7e7c824 */ /* 0x000fe400078e0a17 */
[----:B------:R-:W2:Y:S02]  /*c490*/  LDL R23, [R1+0x1a58] ;  /* 0x001a580001177983 */ /* 0x000ea40000100800 */
[----:B------:R-:W-:Y:S01]  /*c4a0*/  @!P6 IMAD.MOV R225, RZ, RZ, -R225 ;  /* 0x000000ffffe1e224 */ /* 0x000fe200078e0ae1 */
[----:B--2---:R-:W-:Y:S02]  /*c4b0*/  ISETP.GE.AND P4, PT, R23, RZ, PT ;  /* 0x000000ff1700720c */ /* 0x004fe40003f86270 */
[----:B------:R-:W-:-:S04]  /*c4c0*/  IABS R23, c[0x0][0x17c] ;  /* 0x00005f0000177a13 */ /* 0x000fc80000000000 */
[----:B------:R-:W-:Y:S01]  /*c4d0*/  @!P5 IADD3 R233, R233, -R23, RZ ;  /* 0x80000017e9e9d210 */ /* 0x000fe20007ffe0ff */
[--C-:B------:R-:W-:Y:S01]  /*c4e0*/  @!P1 IMAD.IADD R232, R232, 0x1, -R23.reuse ;  /* 0x00000001e8e89824 */ /* 0x100fe200078e0a17 */
[----:B------:R-:W-:Y:S01]  /*c4f0*/  ISETP.GE.AND P1, PT, R252, RZ, PT ;  /* 0x000000fffc00720c */ /* 0x000fe20003f26270 */
[--C-:B------:R-:W-:Y:S01]  /*c500*/  @!P3 IMAD.IADD R234, R234, 0x1, -R23.reuse ;  /* 0x00000001eaeab824 */ /* 0x100fe200078e0a17 */
[----:B------:R-:W-:Y:S01]  /*c510*/  ISETP.GE.AND P5, PT, R24, RZ, PT ;  /* 0x000000ff1800720c */ /* 0x000fe20003fa6270 */
[--C-:B------:R-:W-:Y:S01]  /*c520*/  @!P2 IMAD.IADD R235, R235, 0x1, -R23.reuse ;  /* 0x00000001ebeba824 */ /* 0x100fe200078e0a17 */
[----:B----4-:R-:W-:Y:S01]  /*c530*/  ISETP.GE.AND P3, PT, R4, RZ, PT ;  /* 0x000000ff0400720c */ /* 0x010fe20003f66270 */
[----:B------:R-:W2:Y:S01]  /*c540*/  LDL R252, [R1+0x1a14] ;  /* 0x001a140001fc7983 */ /* 0x000ea20000100800 */
[----:B---3--:R-:W-:Y:S02]  /*c550*/  ISETP.GE.AND P2, PT, R249, RZ, PT ;  /* 0x000000fff900720c */ /* 0x008fe40003f46270 */
[----:B------:R-:W-:Y:S01]  /*c560*/  IADD3 R24, R241, 0xfe, RZ ;  /* 0x000000fef1187810 */ /* 0x000fe20007ffe0ff */
[----:B------:R-:W3:Y:S04]  /*c570*/  LDL R249, [R1+0x1a24] ;  /* 0x001a240001f97983 */ /* 0x000ee80000100800 */
[----:B------:R-:W4:Y:S04]  /*c580*/  LDL R4, [R1+0x1a00] ;  /* 0x001a000001047983 */ /* 0x000f280000100800 */
[----:B------:R-:W2:Y:S01]  /*c590*/  LDL.LU R241, [R1+0x2128] ;  /* 0x0021280001f17983 */ /* 0x000ea20000300800 */
[----:B------:R-:W-:Y:S01]  /*c5a0*/  @!P0 IMAD.IADD R236, R236, 0x1, -R23 ;  /* 0x00000001ecec8824 */ /* 0x000fe200078e0a17 */
[----:B------:R-:W-:Y:S01]  /*c5b0*/  @!P4 IADD3 R226, -R226, RZ, RZ ;  /* 0x000000ffe2e2c210 */ /* 0x000fe20007ffe1ff */
[----:B------:R-:W-:Y:S01]  /*c5c0*/  @!P1 IMAD.MOV R227, RZ, RZ, -R227 ;  /* 0x000000ffffe39224 */ /* 0x000fe200078e0ae3 */
[C---:B------:R-:W-:Y:S01]  /*c5d0*/  ISETP.GT.U32.AND P0, PT, R23.reuse, R231, PT ;  /* 0x000000e71700720c */ /* 0x040fe20003f04070 */
[----:B------:R-:W-:Y:S01]  /*c5e0*/  @!P5 IMAD.MOV R228, RZ, RZ, -R228 ;  /* 0x000000ffffe4d224 */ /* 0x000fe200078e0ae4 */
[C---:B------:R-:W-:Y:S01]  /*c5f0*/  ISETP.GT.U32.AND P4, PT, R23.reuse, R232, PT ;  /* 0x000000e81700720c */ /* 0x040fe20003f84070 */
[----:B------:R-:W-:Y:S01]  /*c600*/  @!P3 IMAD.MOV R229, RZ, RZ, -R229 ;  /* 0x000000ffffe5b224 */ /* 0x000fe200078e0ae5 */
[----:B------:R-:W-:-:S02]  /*c610*/  ISETP.GT.U32.AND P1, PT, R23, R233, PT ;  /* 0x000000e91700720c */ /* 0x000fc40003f24070 */
[C---:B------:R-:W-:Y:S02]  /*c620*/  ISETP.GT.U32.AND P5, PT, R23.reuse, R234, PT ;  /* 0x000000ea1700720c */ /* 0x040fe40003fa4070 */
[C---:B------:R-:W-:Y:S02]  /*c630*/  ISETP.GT.U32.AND P3, PT, R23.reuse, R235, PT ;  /* 0x000000eb1700720c */ /* 0x040fe40003f64070 */
[C---:B------:R-:W-:Y:S01]  /*c640*/  ISETP.GT.U32.AND P6, PT, R23.reuse, R236, PT ;  /* 0x000000ec1700720c */ /* 0x040fe20003fc4070 */
[----:B------:R-:W-:Y:S01]  /*c650*/  @!P2 IMAD.MOV R230, RZ, RZ, -R230 ;  /* 0x000000ffffe6a224 */ /* 0x000fe200078e0ae6 */
[----:B------:R-:W-:Y:S01]  /*c660*/  ISETP.GT.U32.AND P2, PT, R23, R237, PT ;  /* 0x000000ed1700720c */ /* 0x000fe20003f44070 */
[----:B------:R1:W-:Y:S01]  /*c670*/  STL [R1+0x18dc], R24 ;  /* 0x0018dc1801007387 */ /* 0x0003e20000100800 */
[----:B------:R-:W-:Y:S01]  /*c680*/  @!P0 IADD3 R231, R231, -R23, RZ ;  /* 0x80000017e7e78210 */ /* 0x000fe20007ffe0ff */
[--C-:B------:R-:W-:Y:S01]  /*c690*/  @!P4 IMAD.IADD R232, R232, 0x1, -R23.reuse ;  /* 0x00000001e8e8c824 */ /* 0x100fe200078e0a17 */
[----:B------:R-:W-:Y:S01]  /*c6a0*/  ISETP.GT.U32.AND P0, PT, R23, R238, PT ;  /* 0x000000ee1700720c */ /* 0x000fe20003f04070 */
[--C-:B------:R-:W-:Y:S01]  /*c6b0*/  @!P1 IMAD.IADD R233, R233, 0x1, -R23.reuse ;  /* 0x00000001e9e99824 */ /* 0x100fe200078e0a17 */
[C---:B------:R-:W-:Y:S01]  /*c6c0*/  ISETP.GT.U32.AND P4, PT, R23.reuse, R239, PT ;  /* 0x000000ef1700720c */ /* 0x040fe20003f84070 */
[--C-:B------:R-:W-:Y:S01]  /*c6d0*/  @!P5 IMAD.IADD R234, R234, 0x1, -R23.reuse ;  /* 0x00000001eaead824 */ /* 0x100fe200078e0a17 */
[----:B------:R-:W-:Y:S01]  /*c6e0*/  ISETP.GT.U32.AND P1, PT, R23, R240, PT ;  /* 0x000000f01700720c */ /* 0x000fe20003f24070 */
[----:B------:R-:W-:Y:S01]  /*c6f0*/  @!P3 IMAD.IADD R235, R235, 0x1, -R23 ;  /* 0x00000001ebebb824 */ /* 0x000fe200078e0a17 */
[----:B------:R-:W-:-:S02]  /*c700*/  ISETP.GT.U32.AND P3, PT, R23, R242, PT ;  /* 0x000000f21700720c */ /* 0x000fc40003f64070 */
[----:B------:R-:W-:Y:S02]  /*c710*/  @!P6 IADD3 R236, R236, -R23, RZ ;  /* 0x80000017ecece210 */ /* 0x000fe40007ffe0ff */
[----:B--2---:R-:W-:Y:S02]  /*c720*/  ISETP.GT.U32.AND P5, PT, R23, R241, PT ;  /* 0x000000f11700720c */ /* 0x004fe40003fa4070 */
[----:B------:R-:W2:Y:S02]  /*c730*/  LDL R23, [R1+0x1a28] ;  /* 0x001a280001177983 */ /* 0x000ea40000100800 */
[----:B--2---:R-:W-:Y:S02]  /*c740*/  ISETP.GE.AND P6, PT, R23, RZ, PT ;  /* 0x000000ff1700720c */ /* 0x004fe40003fc6270 */
[----:B------:R-:W-:-:S05]  /*c750*/  IABS R23, c[0x0][0x17c] ;  /* 0x00005f0000177a13 */ /* 0x000fca0000000000 */
[--C-:B------:R-:W-:Y:S02]  /*c760*/  @!P2 IMAD.IADD R237, R237, 0x1, -R23.reuse ;  /* 0x00000001ededa824 */ /* 0x100fe400078e0a17 */
[----:B------:R-:W-:Y:S02]  /*c770*/  @!P0 IMAD.IADD R238, R238, 0x1, -R23 ;  /* 0x00000001eeee8824 */ /* 0x000fe400078e0a17 */
[----:B------:R-:W2:Y:S02]  /*c780*/  LDL R23, [R1+0x1a20] ;  /* 0x001a200001177983 */ /* 0x000ea40000100800 */
[----:B--2---:R-:W-:Y:S02]  /*c790*/  ISETP.GE.AND P0, PT, R23, RZ, PT ;  /* 0x000000ff1700720c */ /* 0x004fe40003f06270 */
[----:B------:R-:W-:-:S05]  /*c7a0*/  IABS R23, c[0x0][0x17c] ;  /* 0x00005f0000177a13 */ /* 0x000fca0000000000 */
[----:B------:R-:W-:Y:S02]  /*c7b0*/  @!P4 IMAD.IADD R239, R239, 0x1, -R23 ;  /* 0x00000001efefc824 */ /* 0x000fe400078e0a17 */
[----:B------:R-:W2:Y:S01]  /*c7c0*/  LDL R23, [R1+0x1a1c] ;  /* 0x001a1c0001177983 */ /* 0x000ea20000100800 */
[----:B---3--:R-:W-:Y:S01]  /*c7d0*/  ISETP.GE.AND P2, PT, R249, RZ, PT ;  /* 0x000000fff900720c */ /* 0x008fe20003f46270 */
[----:B------:R-:W-:Y:S02]  /*c7e0*/  @!P6 IMAD.MOV R231, RZ, RZ, -R231 ;  /* 0x000000ffffe7e224 */ /* 0x000fe400078e0ae7 */
[----:B------:R-:W-:Y:S01]  /*c7f0*/  @!P0 IMAD.MOV R233, RZ, RZ, -R233 ;  /* 0x000000ffffe98224 */ /* 0x000fe200078e0ae9 */
[----:B------:R-:W3:Y:S09]  /*c800*/  LDL R249, [R1+0x19fc] ;  /* 0x0019fc0001f97983 */ /* 0x000ef20000100800 */
[----:B------:R-:W-:Y:S01]  /*c810*/  @!P2 IMAD.MOV R232, RZ, RZ, -R232 ;  /* 0x000000ffffe8a224 */ /* 0x000fe200078e0ae8 */
[----:B--2---:R-:W-:-:S02]  /*c820*/  ISETP.GE.AND P4, PT, R23, RZ, PT ;  /* 0x000000ff1700720c */ /* 0x004fc40003f86270 */
[----:B------:R-:W-:-:S05]  /*c830*/  IABS R23, c[0x0][0x17c] ;  /* 0x00005f0000177a13 */ /* 0x000fca0000000000 */
[--C-:B------:R-:W-:Y:S01]  /*c840*/  @!P1 IMAD.IADD R240, R240, 0x1, -R23.reuse ;  /* 0x00000001f0f09824 */ /* 0x100fe200078e0a17 */
[----:B------:R-:W-:Y:S01]  /*c850*/  ISETP.GE.AND P1, PT, R252, RZ, PT ;  /* 0x000000fffc00720c */ /* 0x000fe20003f26270 */
[----:B------:R-:W-:Y:S01]  /*c860*/  @!P3 IMAD.IADD R242, R242, 0x1, -R23 ;  /* 0x00000001f2f2b824 */ /* 0x000fe200078e0a17 */
[----:B------:R-:W-:Y:S01]  /*c870*/  @!P5 IADD3 R241, R241, -R23, RZ ;  /* 0x80000017f1f1d210 */ /* 0x000fe20007ffe0ff */
[----:B------:R-:W2:Y:S01]  /*c880*/  LDL R252, [R1+0x19d8] ;  /* 0x0019d80001fc7983 */ /* 0x000ea20000100800 */
[----:B----4-:R-:W-:Y:S02]  /*c890*/  ISETP.GE.AND P5, PT, R4, RZ, PT ;  /* 0x000000ff0400720c */ /* 0x010fe40003fa6270 */
[----:B------:R-:W-:Y:S01]  /*c8a0*/  @!P4 IADD3 R234, -R234, RZ, RZ ;  /* 0x000000ffeaeac210 */ /* 0x000fe20007ffe1ff */
[----:B------:R-:W4:Y:S01]  /*c8b0*/  LDL R4, [R1+0x19c4] ;  /* 0x0019c40001047983 */ /* 0x000f220000100800 */
[C---:B------:R-:W-:Y:S02]  /*c8c0*/  ISETP.GT.U32.AND P2, PT, R23.reuse, R238, PT ;  /* 0x000000ee1700720c */ /* 0x040fe40003f44070 */
[----:B------:R-:W-:-:S02]  /*c8d0*/  ISETP.GT.U32.AND P0, PT, R23, R239, PT ;  /* 0x000000ef1700720c */ /* 0x000fc40003f04070 */
[C---:B------:R-:W-:Y:S01]  /*c8e0*/  ISETP.GT.U32.AND P4, PT, R23.reuse, R240, PT ;  /* 0x000000f01700720c */ /* 0x040fe20003f84070 */
[----:B------:R-:W-:Y:S01]  /*c8f0*/  @!P1 IMAD.MOV R235, RZ, RZ, -R235 ;  /* 0x000000ffffeb9224 */ /* 0x000fe200078e0aeb */
[C---:B------:R-:W-:Y:S02]  /*c900*/  ISETP.GT.U32.AND P6, PT, R23.reuse, R241, PT ;  /* 0x000000f11700720c */ /* 0x040fe40003fc4070 */
[C---:B------:R-:W-:Y:S02]  /*c910*/  ISETP.GT.U32.AND P3, PT, R23.reuse, R237, PT ;  /* 0x000000ed1700720c */ /* 0x040fe40003f64070 */
[C---:B------:R-:W-:Y:S01]  /*c920*/  ISETP.GT.U32.AND P1, PT, R23.reuse, R242, PT ;  /* 0x000000f21700720c */ /* 0x040fe20003f24070 */
[----:B------:R-:W-:Y:S01]  /*c930*/  @!P5 IMAD.MOV R236, RZ, RZ, -R236 ;  /* 0x000000ffffecd224 */ /* 0x000fe200078e0aec */
[C---:B------:R-:W-:Y:S01]  /*c940*/  ISETP.GT.U32.AND P5, PT, R23.reuse, R243, PT ;  /* 0x000000f31700720c */ /* 0x040fe20003fa4070 */
[----:B------:R-:W-:Y:S01]  /*c950*/  @!P2 IMAD.IADD R238, R238, 0x1, -R23 ;  /* 0x00000001eeeea824 */ /* 0x000fe200078e0a17 */
[----:B------:R-:W-:-:S02]  /*c960*/  ISETP.GT.U32.AND P2, PT, R23, R244, PT ;  /* 0x000000f41700720c */ /* 0x000fc40003f44070 */
[----:B------:R-:W-:Y:S01]  /*c970*/  @!P0 IADD3 R239, R239, -R23, RZ ;  /* 0x80000017efef8210 */ /* 0x000fe20007ffe0ff */
[--C-:B------:R-:W-:Y:S01]  /*c980*/  @!P4 IMAD.IADD R240, R240, 0x1, -R23.reuse ;  /* 0x00000001f0f0c824 */ /* 0x100fe200078e0a17 */
[----:B------:R-:W-:Y:S01]  /*c990*/  ISETP.GT.U32.AND P0, PT, R23, R245, PT ;  /* 0x000000f51700720c */ /* 0x000fe20003f04070 */
[--C-:B------:R-:W-:Y:S01]  /*c9a0*/  @!P6 IMAD.IADD R241, R241, 0x1, -R23.reuse ;  /* 0x00000001f1f1e824 */ /* 0x100fe200078e0a17 */
[----:B------:R-:W-:Y:S01]  /*c9b0*/  ISETP.GT.U32.AND P4, PT, R23, R246, PT ;  /* 0x000000f61700720c */ /* 0x000fe20003f84070 */
[--C-:B------:R-:W-:Y:S01]  /*c9c0*/  @!P3 IMAD.IADD R237, R237, 0x1, -R23.reuse ;  /* 0x00000001ededb824 */ /* 0x100fe200078e0a17 */
[----:B------:R-:W-:Y:S01]  /*c9d0*/  ISETP.GT.U32.AND P6, PT, R23, R247, PT ;  /* 0x000000f71700720c */ /* 0x000fe20003fc4070 */
[----:B------:R-:W-:Y:S02]  /*c9e0*/  @!P1 IMAD.IADD R242, R242, 0x1, -R23 ;  /* 0x00000001f2f29824 */ /* 0x000fe400078e0a17 */
[----:B------:R-:W2:Y:S02]  /*c9f0*/  LDL R23, [R1+0x19f0] ;  /* 0x0019f00001177983 */ /* 0x000ea40000100800 */
[----:B--2---:R-:W-:-:S02]  /*ca00*/  ISETP.GE.AND P1, PT, R23, RZ, PT ;  /* 0x000000ff1700720c */ /* 0x004fc40003f26270 */
[----:B------:R-:W-:-:S04]  /*ca10*/  IABS R23, c[0x0][0x17c] ;  /* 0x00005f0000177a13 */ /* 0x000fc80000000000 */
[----:B------:R-:W-:Y:S01]  /*ca20*/  @!P2 IADD3 R244, R244, -R23, RZ ;  /* 0x80000017f4f4a210 */ /* 0x000fe20007ffe0ff */
[----:B------:R-:W-:Y:S01]  /*ca30*/  @!P5 IMAD.IADD R243, R243, 0x1, -R23 ;  /* 0x00000001f3f3d824 */ /* 0x000fe200078e0a17 */
[----:B------:R-:W-:Y:S02]  /*ca40*/  ISETP.GT.U32.AND P5, PT, R23, R248, PT ;  /* 0x000000f81700720c */ /* 0x000fe40003fa4070 */
[----:B------:R-:W2:Y:S02]  /*ca50*/  LDL R23, [R1+0x19e4] ;  /* 0x0019e40001177983 */ /* 0x000ea40000100800 */
[----:B--2---:R-:W-:Y:S02]  /*ca60*/  ISETP.GE.AND P2, PT, R23, RZ, PT ;  /* 0x000000ff1700720c */ /* 0x004fe40003f46270 */
[----:B------:R-:W-:-:S05]  /*ca70*/  IABS R23, c[0x0][0x17c] ;  /* 0x00005f0000177a13 */ /* 0x000fca0000000000 */
[----:B------:R-:W-:Y:S02]  /*ca80*/  @!P0 IMAD.IADD R245, R245, 0x1, -R23 ;  /* 0x00000001f5f58824 */ /* 0x000fe400078e0a17 */
[----:B------:R-:W2:Y:S01]  /*ca90*/  LDL R23, [R1+0x19dc] ;  /* 0x0019dc0001177983 */ /* 0x000ea20000100800 */
[----:B---3--:R-:W-:Y:S02]  /*caa0*/  ISETP.GE.AND P3, PT, R249, RZ, PT ;  /* 0x000000fff900720c */ /* 0x008fe40003f66270 */
[----:B------:R-:W-:-:S05]  /*cab0*/  IABS R249, R24 ;  /* 0x0000001800f97213 */ /* 0x000fca0000000000 */
[----:B------:R-:W-:-:S04]  /*cac0*/  IMAD.HI.U32 R22, R22, R249, RZ ;  /* 0x000000f916167227 */ /* 0x000fc800078e00ff */
[----:B------:R-:W-:Y:S01]  /*cad0*/  IMAD.MOV R22, RZ, RZ, -R22 ;  /* 0x000000ffff167224 */ /* 0x000fe200078e0a16 */
[----:B--2---:R-:W-:Y:S02]  /*cae0*/  ISETP.GE.AND P0, PT, R23, RZ, PT ;  /* 0x000000ff1700720c */ /* 0x004fe40003f06270 */
[----:B------:R-:W-:-:S05]  /*caf0*/  IABS R23, c[0x0][0x17c] ;  /* 0x00005f0000177a13 */ /* 0x000fca0000000000 */
[--C-:B------:R-:W-:Y:S01]  /*cb00*/  @!P4 IMAD.IADD R246, R246, 0x1, -R23.reuse ;  /* 0x00000001f6f6c824 */ /* 0x100fe200078e0a17 */
[----:B------:R-:W-:Y:S01]  /*cb10*/  ISETP.GE.AND P4, PT, R252, RZ, PT ;  /* 0x000000fffc00720c */ /* 0x000fe20003f86270 */
[----:B------:R-:W-:Y:S01]  /*cb20*/  @!P6 IMAD.IADD R247, R247, 0x1, -R23 ;  /* 0x00000001f7f7e824 */ /* 0x000fe200078e0a17 */
[----:B----4-:R-:W-:Y:S01]  /*cb30*/  ISETP.GE.AND P6, PT, R4, RZ, PT ;  /* 0x000000ff0400720c */ /* 0x010fe20003fc6270 */
[----:B------:R-:W2:Y:S01]  /*cb40*/  LDL R252, [R1+0x1998] ;  /* 0x0019980001fc7983 */ /* 0x000ea20000100800 */
[----:B------:R-:W-:-:S03]  /*cb50*/  IMAD R22, R23, R22, R249 ;  /* 0x0000001617167224 */ /* 0x000fc600078e02f9 */
[----:B------:R-:W3:Y:S04]  /*cb60*/  LDL R4, [R1+0x1994] ;  /* 0x0019940001047983 */ /* 0x000ee80000100800 */
[----:B------:R-:W4:Y:S01]  /*cb70*/  LDL.LU R249, [R1+0x2124] ;  /* 0x0021240001f97983 */ /* 0x000f220000300800 */
[----:B------:R-:W-:Y:S01]  /*cb80*/  @!P5 IADD3 R248, R248, -R23, RZ ;  /* 0x80000017f8f8d210 */ /* 0x000fe20007ffe0ff */
[----:B------:R-:W-:Y:S01]  /*cb90*/  @!P3 IMAD.MOV R237, RZ, RZ, -R237 ;  /* 0x000000ffffedb224 */ /* 0x000fe200078e0aed */
[C---:B------:R-:W-:Y:S01]  /*cba0*/  ISETP.GT.U32.AND P3, PT, R23.reuse, R243, PT ;  /* 0x000000f31700720c */ /* 0x040fe20003f64070 */
[----:B------:R-:W-:Y:S01]  /*cbb0*/  @!P1 IMAD.MOV R238, RZ, RZ, -R238 ;  /* 0x000000ffffee9224 */ /* 0x000fe200078e0aee */
[C---:B------:R-:W-:Y:S01]  /*cbc0*/  ISETP.GT.U32.AND P1, PT, R23.reuse, R244, PT ;  /* 0x000000f41700720c */ /* 0x040fe20003f24070 */
[----:B------:R-:W-:Y:S01]  /*cbd0*/  @!P2 IMAD.MOV R239, RZ, RZ, -R239 ;  /* 0x000000ffffefa224 */ /* 0x000fe200078e0aef */
[C---:B------:R-:W-:Y:S01]  /*cbe0*/  ISETP.GT.U32.AND P2, PT, R23.reuse, R245, PT ;  /* 0x000000f51700720c */ /* 0x040fe20003f44070 */
[----:B------:R-:W-:Y:S01]  /*cbf0*/  @!P0 IMAD.MOV R240, RZ, RZ, -R240 ;  /* 0x000000fffff08224 */ /* 0x000fe200078e0af0 */
[----:B------:R-:W-:-:S02]  /*cc00*/  ISETP.GT.U32.AND P0, PT, R23, R246, PT ;  /* 0x000000f61700720c */ /* 0x000fc40003f04070 */
[----:B------:R-:W-:Y:S02]  /*cc10*/  @!P4 IADD3 R241, -R241, RZ, RZ ;  /* 0x000000fff1f1c210 */ /* 0x000fe40007ffe1ff */
[C---:B------:R-:W-:Y:S02]  /*cc20*/  ISETP.GT.U32.AND P5, PT, R23.reuse, R247, PT ;  /* 0x000000f71700720c */ /* 0x040fe40003fa4070 */
[----:B------:R-:W-:Y:S01]  /*cc30*/  ISETP.GT.U32.AND P4, PT, R23, R248, PT ;  /* 0x000000f81700720c */ /* 0x000fe20003f84070 */
[----:B------:R-:W-:Y:S02]  /*cc40*/  @!P6 IMAD.MOV R242, RZ, RZ, -R242 ;  /* 0x000000fffff2e224 */ /* 0x000fe400078e0af2 */
[--C-:B------:R-:W-:Y:S01]  /*cc50*/  @!P3 IMAD.IADD R243, R243, 0x1, -R23.reuse ;  /* 0x00000001f3f3b824 */ /* 0x100fe200078e0a17 */
[C---:B------:R-:W-:Y:S01]  /*cc60*/  ISETP.GT.U32.AND P3, PT, R23.reuse, R250, PT ;  /* 0x000000fa1700720c */ /* 0x040fe20003f64070 */
[--C-:B------:R-:W-:Y:S01]  /*cc70*/  @!P1 IMAD.IADD R244, R244, 0x1, -R23.reuse ;  /* 0x00000001f4f49824 */ /* 0x100fe200078e0a17 */
[----:B------:R-:W-:Y:S01]  /*cc80*/  ISETP.GT.U32.AND P1, PT, R23, R251, PT ;  /* 0x000000fb1700720c */ /* 0x000fe20003f24070 */
[----:B------:R-:W-:Y:S01]  /*cc90*/  @!P2 IMAD.IADD R245, R245, 0x1, -R23 ;  /* 0x00000001f5f5a824 */ /* 0x000fe200078e0a17 */
[----:B------:R-:W-:-:S02]  /*cca0*/  @!P0 IADD3 R246, R246, -R23, RZ ;  /* 0x80000017f6f68210 */ /* 0x000fc40007ffe0ff */
[----:B------:R-:W-:Y:S01]  /*ccb0*/  ISETP.GT.U32.AND P2, PT, R23, R0, PT ;  /* 0x000000001700720c */ /* 0x000fe20003f44070 */
[--C-:B------:R-:W-:Y:S01]  /*ccc0*/  @!P5 IMAD.IADD R247, R247, 0x1, -R23.reuse ;  /* 0x00000001f7f7d824 */ /* 0x100fe200078e0a17 */
[C---:B------:R-:W-:Y:S01]  /*ccd0*/  ISETP.GT.U32.AND P0, PT, R23.reuse, R2, PT ;  /* 0x000000021700720c */ /* 0x040fe20003f04070 */
[----:B------:R-:W-:Y:S01]  /*cce0*/  @!P4 IMAD.IADD R248, R248, 0x1, -R23 ;  /* 0x00000001f8f8c824 */ /* 0x000fe200078e0a17 */
[C---:B------:R-:W-:Y:S02]  /*ccf0*/  ISETP.GT.U32.AND P5, PT, R23.reuse, R3, PT ;  /* 0x000000031700720c */ /* 0x040fe40003fa4070 */
[----:B----4-:R-:W-:Y:S02]  /*cd00*/  ISETP.GT.U32.AND P6, PT, R23, R249, PT ;  /* 0x000000f91700720c */ /* 0x010fe40003fc4070 */
[----:B------:R-:W4:Y:S02]  /*cd10*/  LDL R23, [R1+0x19bc] ;  /* 0x0019bc0001177983 */ /* 0x000f240000100800 */
[----:B----4-:R-:W-:-:S02]  /*cd20*/  ISETP.GE.AND P4, PT, R23, RZ, PT ;  /* 0x000000ff1700720c */ /* 0x010fc40003f86270 */
[----:B------:R-:W-:-:S07]  /*cd30*/  IABS R23, c[0x0][0x17c] ;  /* 0x00005f0000177a13 */ /* 0x000fce0000000000 */
[----:B------:R-:W-:Y:S02]  /*cd40*/  @!P6 IMAD.IADD R249, R249, 0x1, -R23 ;  /* 0x00000001f9f9e824 */ /* 0x000fe400078e0a17 */
[----:B------:R-:W4:Y:S02]  /*cd50*/  LDL R23, [R1+0x19b8] ;  /* 0x0019b80001177983 */ /* 0x000f240000100800 */
[----:B----4-:R-:W-:Y:S02]  /*cd60*/  ISETP.GE.AND P6, PT, R23, RZ, PT ;  /* 0x000000ff1700720c */ /* 0x010fe40003fc6270 */
[----:B------:R-:W-:-:S05]  /*cd70*/  IABS R23, c[0x0][0x17c] ;  /* 0x00005f0000177a13 */ /* 0x000fca0000000000 */
[----:B------:R-:W-:Y:S02]  /*cd80*/  @!P3 IMAD.IADD R250, R250, 0x1, -R23 ;  /* 0x00000001fafab824 */ /* 0x000fe400078e0a17 */
[----:B------:R-:W4:Y:S02]  /*cd90*/  LDL R23, [R1+0x19b4] ;  /* 0x0019b40001177983 */ /* 0x000f240000100800 */
[----:B----4-:R-:W-:Y:S02]  /*cda0*/  ISETP.GE.AND P3, PT, R23, RZ, PT ;  /* 0x000000ff1700720c */ /* 0x010fe40003f66270 */
[----:B------:R-:W-:-:S04]  /*cdb0*/  IABS R23, c[0x0][0x17c] ;  /* 0x00005f0000177a13 */ /* 0x000fc80000000000 */
[----:B------:R-:W-:Y:S02]  /*cdc0*/  @!P1 IADD3 R251, R251, -R23, RZ ;  /* 0x80000017fbfb9210 */ /* 0x000fe40007ffe0ff */
[----:B------:R-:W4:Y:S01]  /*cdd0*/  LDL R23, [R1+0x19a4] ;  /* 0x0019a40001177983 */ /* 0x000f220000100800 */
[----:B------:R-:W-:Y:S01]  /*cde0*/  @!P4 IMAD.MOV R243, RZ, RZ, -R243 ;  /* 0x000000fffff3c224 */ /* 0x000fe200078e0af3 */
[----:B------:R-:W-:-:S03]  /*cdf0*/  @!P6 IADD3 R244, -R244, RZ, RZ ;  /* 0x000000fff4f4e210 */ /* 0x000fc60007ffe1ff */
[----:B------:R-:W-:Y:S01]  /*ce00*/  @!P3 IMAD.MOV R245, RZ, RZ, -R245 ;  /* 0x000000fffff5b224 */ /* 0x000fe200078e0af5 */
[----:B----4-:R-:W-:Y:S02]  /*ce10*/  ISETP.GE.AND P1, PT, R23, RZ, PT ;  /* 0x000000ff1700720c */ /* 0x010fe40003f26270 */
[----:B------:R-:W-:-:S05]  /*ce20*/  IABS R23, c[0x0][0x17c] ;  /* 0x00005f0000177a13 */ /* 0x000fca0000000000 */
[--C-:B------:R-:W-:Y:S01]  /*ce30*/  @!P2 IMAD.IADD R0, R0, 0x1, -R23.reuse ;  /* 0x000000010000a824 */ /* 0x100fe200078e0a17 */
[----:B--2---:R-:W-:Y:S01]  /*ce40*/  ISETP.GE.AND P2, PT, R252, RZ, PT ;  /* 0x000000fffc00720c */ /* 0x004fe20003f46270 */
[--C-:B------:R-:W-:Y:S02]  /*ce50*/  @!P0 IMAD.IADD R2, R2, 0x1, -R23.reuse ;  /* 0x0000000102028824 */ /* 0x100fe400078e0a17 */
[----:B------:R-:W-:Y:S01]  /*ce60*/  @!P5 IMAD.IADD R3, R3, 0x1, -R23 ;  /* 0x000000010303d824 */ /* 0x000fe200078e0a17 */
[----:B---3--:R-:W-:Y:S01]  /*ce70*/  ISETP.GE.AND P0, PT, R4, RZ, PT ;  /* 0x000000ff0400720c */ /* 0x008fe20003f06270 */
[----:B------:R-:W-:Y:S01]  /*ce80*/  @!P1 IMAD.MOV R246, RZ, RZ, -R246 ;  /* 0x000000fffff69224 */ /* 0x000fe200078e0af6 */
[C---:B------:R-:W-:Y:S01]  /*ce90*/  ISETP.GT.U32.AND P4, PT, R23.reuse, R249, PT ;  /* 0x000000f91700720c */ /* 0x040fe20003f84070 */
[----:B------:R-:W2:Y:S01]  /*cea0*/  LDL R252, [R1+0x195c] ;  /* 0x00195c0001fc7983 */ /* 0x000ea20000100800 */
[C---:B------:R-:W-:Y:S02]  /*ceb0*/  ISETP.GT.U32.AND P5, PT, R23.reuse, R250, PT ;  /* 0x000000fa1700720c */ /* 0x040fe40003fa4070 */
[----:B------:R-:W-:-:S02]  /*cec0*/  ISETP.GT.U32.AND P3, PT, R23, R251, PT ;  /* 0x000000fb1700720c */ /* 0x000fc40003f64070 */
[C---:B------:R-:W-:Y:S01]  /*ced0*/  ISETP.GT.U32.AND P1, PT, R23.reuse, R0, PT ;  /* 0x000000001700720c */ /* 0x040fe20003f24070 */
[----:B------:R-:W-:Y:S01]  /*cee0*/  @!P2 IMAD.MOV R247, RZ, RZ, -R247 ;  /* 0x000000fffff7a224 */ /* 0x000fe200078e0af7 */
[C---:B------:R-:W-:Y:S02]  /*cef0*/  ISETP.GT.U32.AND P6, PT, R23.reuse, R2, PT ;  /* 0x000000021700720c */ /* 0x040fe40003fc4070 */
[----:B------:R-:W-:Y:S02]  /*cf00*/  ISETP.GT.U32.AND P2, PT, R23, R3, PT ;  /* 0x000000031700720c */ /* 0x000fe40003f44070 */
[----:B------:R-:W-:Y:S01]  /*cf10*/  @!P0 IADD3 R248, -R248, RZ, RZ ;  /* 0x000000fff8f88210 */ /* 0x000fe20007ffe1ff */
[--C-:B------:R-:W-:Y:S01]  /*cf20*/  @!P4 IMAD.IADD R249, R249, 0x1, -R23.reuse ;  /* 0x00000001f9f9c824 */ /* 0x100fe200078e0a17 */
[C---:B------:R-:W-:Y:S01]  /*cf30*/  ISETP.GT.U32.AND P0, PT, R23.reuse, R5, PT ;  /* 0x000000051700720c */ /* 0x040fe20003f04070 */
[--C-:B------:R-:W-:Y:S01]  /*cf40*/  @!P5 IMAD.IADD R250, R250, 0x1, -R23.reuse ;  /* 0x00000001fafad824 */ /* 0x100fe200078e0a17 */
[----:B------:R-:W-:Y:S01]  /*cf50*/  ISETP.GT.U32.AND P4, PT, R23, R6, PT ;  /* 0x000000061700720c */ /* 0x000fe20003f84070 */
[--C-:B------:R-:W-:Y:S01]  /*cf60*/  @!P3 IMAD.IADD R251, R251, 0x1, -R23.reuse ;  /* 0x00000001fbfbb824 */ /* 0x100fe200078e0a17 */
[C---:B------:R-:W-:Y:S01]  /*cf70*/  ISETP.GT.U32.AND P5, PT, R23.reuse, R7, PT ;  /* 0x000000071700720c */ /* 0x040fe20003fa4070 */
[----:B------:R-:W-:Y:S01]  /*cf80*/  @!P1 IMAD.IADD R0, R0, 0x1, -R23 ;  /* 0x0000000100009824 */ /* 0x000fe200078e0a17 */
[----:B------:R-:W-:-:S02]  /*cf90*/  ISETP.GT.U32.AND P3, PT, R23, R8, PT ;  /* 0x000000081700720c */ /* 0x000fc40003f64070 */
[----:B------:R-:W-:Y:S01]  /*cfa0*/  @!P6 IADD3 R2, R2, -R23, RZ ;  /* 0x800000170202e210 */ /* 0x000fe20007ffe0ff */
[----:B------:R-:W-:Y:S01]  /*cfb0*/  @!P2 IMAD.IADD R3, R3, 0x1, -R23 ;  /* 0x000000010303a824 */ /* 0x000fe200078e0a17 */
[C---:B------:R-:W-:Y:S02]  /*cfc0*/  ISETP.GT.U32.AND P1, PT, R23.reuse, R9, PT ;  /* 0x000000091700720c */ /* 0x040fe40003f24070 */
[----:B------:R-:W-:Y:S02]  /*cfd0*/  ISETP.GT.U32.AND P6, PT, R23, R10, PT ;  /* 0x0000000a1700720c */ /* 0x000fe40003fc4070 */
[----:B------:R-:W3:Y:S02]  /*cfe0*/  LDL R23, [R1+0x198c] ;  /* 0x00198c0001177983 */ /* 0x000ee40000100800 */
[----:B---3--:R-:W-:Y:S02]  /*cff0*/  ISETP.GE.AND P2, PT, R23, RZ, PT ;  /* 0x000000ff1700720c */ /* 0x008fe40003f46270 */
[----:B------:R-:W-:-:S05]  /*d000*/  IABS R23, c[0x0][0x17c] ;  /* 0x00005f0000177a13 */ /* 0x000fca0000000000 */
[----:B------:R-:W-:Y:S02]  /*d010*/  @!P0 IMAD.IADD R5, R5, 0x1, -R23 ;  /* 0x0000000105058824 */ /* 0x000fe400078e0a17 */
        /* <DEDUP_REMOVED lines=10> */
[----:B------:R-:W-:-:S04]  /*d0c0*/  IABS R23, c[0x0][0x17c] ;  /* 0x00005f0000177a13 */ /* 0x000fc80000000000 */
[----:B------:R-:W-:Y:S02]  /*d0d0*/  @!P3 IADD3 R8, R8, -R23, RZ ;  /* 0x800000170808b210 */ /* 0x000fe40007ffe0ff */
[----:B------:R-:W3:Y:S01]  /*d0e0*/  LDL R23, [R1+0x1964] ;  /* 0x0019640001177983 */ /* 0x000ee20000100800 */
[----:B------:R-:W-:Y:S01]  /*d0f0*/  @!P2 IMAD.MOV R249, RZ, RZ, -R249 ;  /* 0x000000fffff9a224 */ /* 0x000fe200078e0af9 */
[----:B------:R-:W-:Y:S01]  /*d100*/  @!P4 IADD3 R251, -R251, RZ, RZ ;  /* 0x000000fffbfbc210 */ /* 0x000fe20007ffe1ff */
[----:B------:R-:W-:Y:S02]  /*d110*/  @!P0 IMAD.MOV R250, RZ, RZ, -R250 ;  /* 0x000000fffffa8224 */ /* 0x000fe400078e0afa */
[----:B------:R-:W-:Y:S01]  /*d120*/  @!P5 IMAD.MOV R0, RZ, RZ, -R0 ;  /* 0x000000ffff00d224 */ /* 0x000fe200078e0a00 */
[----:B---3--:R-:W-:Y:S02]  /*d130*/  ISETP.GE.AND P3, PT, R23, RZ, PT ;  /* 0x000000ff1700720c */ /* 0x008fe40003f66270 */
[----:B------:R-:W-:-:S05]  /*d140*/  IABS R23, c[0x0][0x17c] ;  /* 0x00005f0000177a13 */ /* 0x000fca0000000000 */
[--C-:B------:R-:W-:Y:S02]  /*d150*/  @!P1 IMAD.IADD R9, R9, 0x1, -R23.reuse ;  /* 0x0000000109099824 */ /* 0x100fe400078e0a17 */
[----:B------:R-:W-:Y:S01]  /*d160*/  @!P6 IMAD.IADD R10, R10, 0x1, -R23 ;  /* 0x000000010a0ae824 */ /* 0x000fe200078e0a17 */
[----:B--2---:R-:W-:Y:S02]  /*d170*/  ISETP.GE.AND P1, PT, R252, RZ, PT ;  /* 0x000000fffc00720c */ /* 0x004fe40003f26270 */
[C---:B------:R-:W-:Y:S01]  /*d180*/  ISETP.GT.U32.AND P2, PT, R23.reuse, R5, PT ;  /* 0x000000051700720c */ /* 0x040fe20003f44070 */
[----:B------:R-:W-:Y:S01]  /*d190*/  @!P3 IMAD.MOV R2, RZ, RZ, -R2 ;  /* 0x000000ffff02b224 */ /* 0x000fe200078e0a02 */
[C---:B------:R-:W-:Y:S01]  /*d1a0*/  ISETP.GT.U32.AND P0, PT, R23.reuse, R6, PT ;  /* 0x000000061700720c */ /* 0x040fe20003f04070 */
[----:B------:R-:W2:Y:S01]  /*d1b0*/  LDL R252, [R1+0x191c] ;  /* 0x00191c0001fc7983 */ /* 0x000ea20000100800 */
[C---:B------:R-:W-:Y:S02]  /*d1c0*/  ISETP.GT.U32.AND P4, PT, R23.reuse, R7, PT ;  /* 0x000000071700720c */ /* 0x040fe40003f84070 */
[----:B------:R-:W-:-:S02]  /*d1d0*/  ISETP.GT.U32.AND P5, PT, R23, R8, PT ;  /* 0x000000081700720c */ /* 0x000fc40003fa4070 */
[C---:B------:R-:W-:Y:S02]  /*d1e0*/  ISETP.GT.U32.AND P6, PT, R23.reuse, R9, PT ;  /* 0x000000091700720c */ /* 0x040fe40003fc4070 */
[C---:B------:R-:W-:Y:S01]  /*d1f0*/  ISETP.GT.U32.AND P3, PT, R23.reuse, R10, PT ;  /* 0x0000000a1700720c */ /* 0x040fe20003f64070 */
[----:B------:R-:W-:Y:S01]  /*d200*/  @!P1 IMAD.MOV R3, RZ, RZ, -R3 ;  /* 0x000000ffff039224 */ /* 0x000fe200078e0a03 */
[----:B------:R-:W-:Y:S01]  /*d210*/  ISETP.GT.U32.AND P1, PT, R23, R11, PT ;  /* 0x0000000b1700720c */ /* 0x000fe20003f24070 */
[--C-:B------:R-:W-:Y:S01]  /*d220*/  @!P2 IMAD.IADD R5, R5, 0x1, -R23.reuse ;  /* 0x000000010505a824 */ /* 0x100fe200078e0a17 */
[----:B------:R-:W-:Y:S02]  /*d230*/  ISETP.GT.U32.AND P2, PT, R23, R12, PT ;  /* 0x0000000c1700720c */ /* 0x000fe40003f44070 */
[----:B------:R-:W-:Y:S01]  /*d240*/  @!P0 IADD3 R6, R6, -R23, RZ ;  /* 0x8000001706068210 */ /* 0x000fe20007ffe0ff */
        /* <DEDUP_REMOVED lines=8> */
[----:B------:R-:W3:Y:S02]  /*d2d0*/  LDL R23, [R1+0x1954] ;  /* 0x0019540001177983 */ /* 0x000ee40000100800 */
[----:B---3--:R-:W-:Y:S02]  /*d2e0*/  ISETP.GE.AND P3, PT, R23, RZ, PT ;  /* 0x000000ff1700720c */ /* 0x008fe40003f66270 */
[----:B------:R-:W-:-:S04]  /*d2f0*/  IABS R23, c[0x0][0x17c] ;  /* 0x00005f0000177a13 */ /* 0x000fc80000000000 */
[----:B------:R-:W-:Y:S02]  /*d300*/  @!P1 IADD3 R11, R11, -R23, RZ ;  /* 0x800000170b0b9210 */ /* 0x000fe40007ffe0ff */
        /* <DEDUP_REMOVED lines=12> */
[----:B------:R-:W3:Y:S01]  /*d3d0*/  LDL R23, [R1+0x1930] ;  /* 0x0019300001177983 */ /* 0x000ee20000100800 */
[----:B------:R-:W-:Y:S02]  /*d3e0*/  @!P3 IMAD.MOV R5, RZ, RZ, -R5 ;  /* 0x000000ffff05b224 */ /* 0x000fe400078e0a05 */
[----:B------:R-:W-:Y:S02]  /*d3f0*/  @!P1 IMAD.MOV R6, RZ, RZ, -R6 ;  /* 0x000000ffff069224 */ /* 0x000fe400078e0a06 */
[----:B------:R-:W-:Y:S02]  /*d400*/  @!P2 IMAD.MOV R7, RZ, RZ, -R7 ;  /* 0x000000ffff07a224 */ /* 0x000fe400078e0a07 */
[----:B------:R-:W-:Y:S01]  /*d410*/  @!P0 IMAD.MOV R8, RZ, RZ, -R8 ;  /* 0x000000ffff088224 */ /* 0x000fe200078e0a08 */
[----:B---3--:R-:W-:-:S02]  /*d420*/  ISETP.GE.AND P4, PT, R23, RZ, PT ;  /* 0x000000ff1700720c */ /* 0x008fc40003f86270 */
[----:B------:R-:W-:-:S04]  /*d430*/  IABS R23, c[0x0][0x17c] ;  /* 0x00005f0000177a13 */ /* 0x000fc80000000000 */
[----:B------:R-:W-:Y:S01]  /*d440*/  ISETP.GT.U32.AND P3, PT, R23, R11, PT ;  /* 0x0000000b1700720c */ /* 0x000fe20003f64070 */
[----:B------:R-:W-:Y:S01]  /*d450*/  @!P5 IMAD.IADD R15, R15, 0x1, -R23 ;  /* 0x000000010f0fd824 */ /* 0x000fe200078e0a17 */
[----:B--2---:R-:W-:Y:S02]  /*d460*/  ISETP.GE.AND P5, PT, R252, RZ, PT ;  /* 0x000000fffc00720c */ /* 0x004fe40003fa6270 */
[C---:B------:R-:W-:Y:S02]  /*d470*/  ISETP.GT.U32.AND P1, PT, R23.reuse, R12, PT ;  /* 0x0000000c1700720c */ /* 0x040fe40003f24070 */
[C---:B------:R-:W-:Y:S02]  /*d480*/  ISETP.GT.U32.AND P2, PT, R23.reuse, R13, PT ;  /* 0x0000000d1700720c */ /* 0x040fe40003f44070 */
[----:B------:R-:W-:Y:S02]  /*d490*/  ISETP.GT.U32.AND P0, PT, R23, R14, PT ;  /* 0x0000000e1700720c */ /* 0x000fe40003f04070 */
[----:B------:R-:W-:-:S02]  /*d4a0*/  @!P6 IADD3 R16, R16, -R23, RZ ;  /* 0x800000171010e210 */ /* 0x000fc40007ffe0ff */
[----:B------:R-:W-:Y:S01]  /*d4b0*/  @!P4 IADD3 R9, -R9, RZ, RZ ;  /* 0x000000ff0909c210 */ /* 0x000fe20007ffe1ff */
[--C-:B------:R-:W-:Y:S01]  /*d4c0*/  @!P3 IMAD.IADD R11, R11, 0x1, -R23.reuse ;  /* 0x000000010b0bb824 */ /* 0x100fe200078e0a17 */
[C---:B------:R-:W-:Y:S01]  /*d4d0*/  ISETP.GT.U32.AND P6, PT, R23.reuse, R15, PT ;  /* 0x0000000f1700720c */ /* 0x040fe20003fc4070 */
[----:B------:R-:W-:Y:S01]  /*d4e0*/  @!P5 IMAD.MOV R10, RZ, RZ, -R10 ;  /* 0x000000ffff0ad224 */ /* 0x000fe200078e0a0a */
[C---:B------:R-:W-:Y:S01]  /*d4f0*/  ISETP.GT.U32.AND P4, PT, R23.reuse, R16, PT ;  /* 0x000000101700720c */ /* 0x040fe20003f84070 */
[--C-:B------:R-:W-:Y:S01]  /*d500*/  @!P1 IMAD.IADD R12, R12, 0x1, -R23.reuse ;  /* 0x000000010c0c9824 */ /* 0x100fe200078e0a17 */
[----:B------:R-:W-:Y:S01]  /*d510*/  ISETP.GT.U32.AND P5, PT, R23, R17, PT ;  /* 0x000000111700720c */ /* 0x000fe20003fa4070 */
[----:B------:R-:W-:Y:S01]  /*d520*/  @!P2 IMAD.IADD R13, R13, 0x1, -R23 ;  /* 0x000000010d0da824 */ /* 0x000fe200078e0a17 */
[C---:B------:R-:W-:Y:S02]  /*d530*/  ISETP.GT.U32.AND P3, PT, R23.reuse, R18, PT ;  /* 0x000000121700720c */ /* 0x040fe40003f64070 */
[----:B------:R-:W-:-:S02]  /*d540*/  ISETP.GT.U32.AND P1, PT, R23, R19, PT ;  /* 0x000000131700720c */ /* 0x000fc40003f24070 */
[----:B------:R-:W-:Y:S02]  /*d550*/  ISETP.GT.U32.AND P2, PT, R23, R20, PT ;  /* 0x000000141700720c */ /* 0x000fe40003f44070 */
[----:B------:R-:W-:Y:S02]  /*d560*/  @!P0 IADD3 R14, R14, -R23, RZ ;  /* 0x800000170e0e8210 */ /* 0x000fe40007ffe0ff */
[----:B------:R-:W2:Y:S02]  /*d570*/  LDL R23, [R1+0x190c] ;  /* 0x00190c0001177983 */ /* 0x000ea40000100800 */
[----:B--2---:R-:W-:Y:S02]  /*d580*/  ISETP.GE.AND P0, PT, R23, RZ, PT ;  /* 0x000000ff1700720c */ /* 0x004fe40003f06270 */
[----:B------:R-:W-:-:S05]  /*d590*/  IABS R23, c[0x0][0x17c] ;  /* 0x00005f0000177a13 */ /* 0x000fca0000000000 */
[----:B------:R-:W-:Y:S02]  /*d5a0*/  @!P6 IMAD.IADD R15, R15, 0x1, -R23 ;  /* 0x000000010f0fe824 */ /* 0x000fe400078e0a17 */
        /* <DEDUP_REMOVED lines=14> */
[----:B------:R-:W-:-:S04]  /*d690*/  IABS R23, c[0x0][0x17c] ;  /* 0x00005f0000177a13 */ /* 0x000fc80000000000 */
[----:B------:R-:W-:Y:S02]  /*d6a0*/  @!P1 IADD3 R19, R19, -R23, RZ ;  /* 0x8000001713139210 */ /* 0x000fe40007ffe0ff */
[----:B------:R-:W2:Y:S01]  /*d6b0*/  LDL R23, [R1+0x18f4] ;  /* 0x0018f40001177983 */ /* 0x000ea20000100800 */
[----:B------:R-:W-:Y:S01]  /*d6c0*/  @!P0 IMAD.MOV R11, RZ, RZ, -R11 ;  /* 0x000000ffff0b8224 */ /* 0x000fe200078e0a0b */
[----:B------:R-:W-:Y:S01]  /*d6d0*/  @!P5 IADD3 R14, -R14, RZ, RZ ;  /* 0x000000ff0e0ed210 */ /* 0x000fe20007ffe1ff */
[----:B------:R-:W-:Y:S02]  /*d6e0*/  @!P6 IMAD.MOV R12, RZ, RZ, -R12 ;  /* 0x000000ffff0ce224 */ /* 0x000fe400078e0a0c */
[----:B------:R-:W-:Y:S02]  /*d6f0*/  @!P4 IMAD.MOV R13, RZ, RZ, -R13 ;  /* 0x000000ffff0dc224 */ /* 0x000fe400078e0a0d */
[----:B------:R-:W-:Y:S01]  /*d700*/  @!P3 IMAD.MOV R15, RZ, RZ, -R15 ;  /* 0x000000ffff0fb224 */ /* 0x000fe200078e0a0f */
[----:B--2---:R-:W-:-:S02]  /*d710*/  ISETP.GE.AND P1, PT, R23, RZ, PT ;  /* 0x000000ff1700720c */ /* 0x004fc40003f26270 */
[----:B------:R-:W-:-:S05]  /*d720*/  IABS R23, c[0x0][0x17c] ;  /* 0x00005f0000177a13 */ /* 0x000fca0000000000 */
[----:B------:R-:W-:Y:S01]  /*d730*/  @!P2 IMAD.IADD R20, R20, 0x1, -R23 ;  /* 0x000000011414a824 */ /* 0x000fe200078e0a17 */
[C---:B------:R-:W-:Y:S02]  /*d740*/  ISETP.GT.U32.AND P0, PT, R23.reuse, R17, PT ;  /* 0x000000111700720c */ /* 0x040fe40003f04070 */
[C---:B------:R-:W-:Y:S02]  /*d750*/  ISETP.GT.U32.AND P2, PT, R23.reuse, R18, PT ;  /* 0x000000121700720c */ /* 0x040fe40003f44070 */
[C---:B------:R-:W-:Y:S02]  /*d760*/  ISETP.GT.U32.AND P4, PT, R23.reuse, R19, PT ;  /* 0x000000131700720c */ /* 0x040fe40003f84070 */
[C---:B------:R-:W-:Y:S02]  /*d770*/  ISETP.GT.U32.AND P6, PT, R23.reuse, R20, PT ;  /* 0x000000141700720c */ /* 0x040fe40003fc4070 */
[C---:B------:R-:W-:Y:S02]  /*d780*/  ISETP.GT.U32.AND P5, PT, R23.reuse, R21, PT ;  /* 0x000000151700720c */ /* 0x040fe40003fa4070 */
[----:B------:R-:W-:-:S02]  /*d790*/  ISETP.GT.U32.AND P3, PT, R23, R22, PT ;  /* 0x000000161700720c */ /* 0x000fc40003f64070 */
[----:B------:R-:W2:Y:S01]  /*d7a0*/  LDL R23, [R1+0x18f0] ;  /* 0x0018f00001177983 */ /* 0x000ea20000100800 */
[----:B------:R-:W-:Y:S02]  /*d7b0*/  @!P1 IMAD.MOV R16, RZ, RZ, -R16 ;  /* 0x000000ffff109224 */ /* 0x000fe400078e0a10 */
[----:B------:R-:W-:-:S05]  /*d7c0*/  IMAD.MOV.U32 R4, RZ, RZ, c[0x0][0x180] ;  /* 0x00006000ff047624 */ /* 0x000fca00078e00ff */
[----:B------:R-:W-:Y:S02]  /*d7d0*/  IADD3 R252, R4, -0x5, RZ ;  /* 0xfffffffb04fc7810 */ /* 0x000fe40007ffe0ff */
[----:B--2---:R-:W-:Y:S02]  /*d7e0*/  ISETP.GE.AND P1, PT, R23, RZ, PT ;  /* 0x000000ff1700720c */ /* 0x004fe40003f26270 */
[----:B------:R-:W-:-:S05]  /*d7f0*/  IABS R23, c[0x0][0x17c] ;  /* 0x00005f0000177a13 */ /* 0x000fca0000000000 */
[----:B------:R-:W-:Y:S01]  /*d800*/  @!P0 IMAD.IADD R17, R17, 0x1, -R23 ;  /* 0x0000000111118824 */ /* 0x000fe200078e0a17 */
[----:B------:R-:W-:-:S04]  /*d810*/  IADD3 R23, R4, -0x1, RZ ;  /* 0xffffffff04177810 */ /* 0x000fc80007ffe0ff */
[----:B------:R-:W-:Y:S02]  /*d820*/  ISETP.GE.U32.AND P0, PT, R23, 0x7fffff80, PT ;  /* 0x7fffff801700780c */ /* 0x000fe40003f06070 */
[----:B------:R-:W-:-:S05]  /*d830*/  IABS R23, c[0x0][0x17c] ;  /* 0x00005f0000177a13 */ /* 0x000fca0000000000 */
[--C-:B------:R-:W-:Y:S01]  /*d840*/  @!P5 IMAD.IADD R21, R21, 0x1, -R23.reuse ;  /* 0x000000011515d824 */ /* 0x100fe200078e0a17 */
[----:B------:R-:W-:Y:S01]  /*d850*/  ISETP.GE.AND P5, PT, R26, RZ, PT ;  /* 0x000000ff1a00720c */ /* 0x000fe20003fa6270 */
[----:B------:R-:W-:Y:S02]  /*d860*/  @!P3 IMAD.IADD R22, R22, 0x1, -R23 ;  /* 0x000000011616b824 */ /* 0x000fe400078e0a17 */
[----:B------:R-:W-:Y:S01]  /*d870*/  @!P1 IMAD.MOV R17, RZ, RZ, -R17 ;  /* 0x000000ffff119224 */ /* 0x000fe200078e0a11 */
[----:B------:R-:W-:Y:S01]  /*d880*/  ISETP.GT.U32.AND P1, PT, R23, R21, PT ;  /* 0x000000151700720c */ /* 0x000fe20003f24070 */
[--C-:B------:R-:W-:Y:S01]  /*d890*/  @!P2 IMAD.IADD R18, R18, 0x1, -R23.reuse ;  /* 0x000000011212a824 */ /* 0x100fe200078e0a17 */
[----:B------:R-:W-:Y:S01]  /*d8a0*/  @!P4 IADD3 R19, R19, -R23, RZ ;  /* 0x800000171313c210 */ /* 0x000fe20007ffe0ff */
[----:B------:R-:W-:Y:S01]  /*d8b0*/  @!P6 IMAD.IADD R20, R20, 0x1, -R23 ;  /* 0x000000011414e824 */ /* 0x000fe200078e0a17 */
[----:B------:R-:W-:Y:S02]  /*d8c0*/  ISETP.GT.U32.AND P3, PT, R23, R22, PT ;  /* 0x000000161700720c */ /* 0x000fe40003f64070 */
[----:B------:R-:W-:-:S03]  /*d8d0*/  IADD3 R23, R4, -0x9, RZ ;  /* 0xfffffff704177810 */ /* 0x000fc60007ffe0ff */
[----:B------:R-:W-:Y:S01]  /*d8e0*/  @!P5 IMAD.MOV R20, RZ, RZ, -R20 ;  /* 0x000000ffff14d224 */ /* 0x000fe200078e0a14 */
[----:B------:R-:W-:Y:S02]  /*d8f0*/  ISETP.GE.U32.AND P5, PT, R23, 0x7fffff78, PT ;  /* 0x7fffff781700780c */ /* 0x000fe40003fa6070 */
[----:B------:R-:W-:Y:S02]  /*d900*/  ISETP.GE.AND P4, PT, R28, RZ, PT ;  /* 0x000000ff1c00720c */ /* 0x000fe40003f86270 */
[----:B------:R-:W-:Y:S01]  /*d910*/  IABS R23, c[0x0][0x17c] ;  /* 0x00005f0000177a13 */ /* 0x000fe20000000000 */
[----:B------:R-:W2:Y:S01]  /*d920*/  LDL.LU R28, [R1+0x18] ;  /* 0x00001800011c7983 */ /* 0x000ea20000300800 */
[----:B------:R-:W-:-:S03]  /*d930*/  ISETP.GE.AND P6, PT, R27, RZ, PT ;  /* 0x000000ff1b00720c */ /* 0x000fc60003fc6270 */
[----:B------:R-:W-:Y:S01]  /*d940*/  @!P1 IMAD.IADD R21, R21, 0x1, -R23 ;  /* 0x0000000115159824 */ /* 0x000fe200078e0a17 */
[----:B------:R-:W-:Y:S01]  /*d950*/  IADD3 R23, R4, -0xd, RZ ;  /* 0xfffffff304177810 */ /* 0x000fe20007ffe0ff */
[----:B------:R-:W3:Y:S03]  /*d960*/  LDL.LU R27, [R1+0x14] ;  /* 0x00001400011b7983 */ /* 0x000ee60000300800 */
[----:B------:R-:W-:Y:S01]  /*d970*/  ISETP.GE.U32.AND P1, PT, R23, 0x7fffff74, PT ;  /* 0x7fffff741700780c */ /* 0x000fe20003f26070 */
[----:B------:R-:W4:Y:S01]  /*d980*/  LDL.LU R26, [R1+0x10] ;  /* 0x00001000011a7983 */ /* 0x000f220000300800 */
[----:B------:R-:W-:Y:S02]  /*d990*/  IABS R23, c[0x0][0x17c] ;  /* 0x00005f0000177a13 */ /* 0x000fe40000000000 */
[----:B------:R-:W-:Y:S01]  /*d9a0*/  ISETP.GE.U32.AND P2, PT, R252, 0x7fffff7c, PT ;  /* 0x7fffff7cfc00780c */ /* 0x000fe20003f46070 */
[----:B------:R-:W-:Y:S01]  /*d9b0*/  @!P6 IMAD.MOV R19, RZ, RZ, -R19 ;  /* 0x000000ffff13e224 */ /* 0x000fe200078e0a13 */
[----:B------:R-:W-:Y:S01]  /*d9c0*/  @!P4 IADD3 R18, -R18, RZ, RZ ;  /* 0x000000ff1212c210 */ /* 0x000fe20007ffe1ff */
[----:B------:R-:W2:Y:S01]  /*d9d0*/  LDL.LU R252, [R1+0xc] ;  /* 0x00000c0001fc7983 */ /* 0x000ea20000300800 */
[----:B------:R-:W-:Y:S01]  /*d9e0*/  ISETP.GE.AND P4, PT, R25, RZ, PT ;  /* 0x000000ff1900720c */ /* 0x000fe20003f86270 */
[----:B------:R-:W-:Y:S01]  /*d9f0*/  @!P3 IMAD.IADD R22, R22, 0x1, -R23 ;  /* 0x000000011616b824 */ /* 0x000fe200078e0a17 */
[----:B------:R-:W-:Y:S01]  /*da00*/  ISETP.GE.AND P6, PT, R24, RZ, PT ;  /* 0x000000ff1800720c */ /* 0x000fe20003fc6270 */
[----:B-1----:R-:W2:Y:S04]  /*da10*/  LDL.LU R25, [R1+0x2120] ;  /* 0x0021200001197983 */ /* 0x002ea80000300800 */
[----:B------:R-:W2:Y:S04]  /*da20*/  LDL.LU R24, [R1+0x211c] ;  /* 0x00211c0001187983 */ /* 0x000ea80000300800 */
[----:B------:R-:W2:Y:S01]  /*da30*/  LDL R23, [R1+0x18d8] ;  /* 0x0018d80001177983 */ /* 0x000ea20000100800 */
[----:B------:R-:W-:-:S03]  /*da40*/  ISETP.NE.AND P3, PT, RZ, c[0x0][0x17c], PT ;  /* 0x00005f00ff007a0c */ /* 0x000fc60003f65270 */
[----:B------:R-:W-:Y:S01]  /*da50*/  @!P6 IMAD.MOV R22, RZ, RZ, -R22 ;  /* 0x000000ffff16e224 */ /* 0x000fe200078e0a16 */
[----:B------:R-:W-:Y:S02]  /*da60*/  IADD3 R4, R4, -0x11, RZ ;  /* 0xffffffef04047810 */ /* 0x000fe40007ffe0ff */
[----:B------:R-:W-:Y:S02]  /*da70*/  @!P4 IADD3 R21, -R21, RZ, RZ ;  /* 0x000000ff1515c210 */ /* 0x000fe40007ffe1ff */
[----:B------:R-:W-:Y:S02]  /*da80*/  ISETP.GE.U32.AND P4, PT, R4, 0x7fffff70, PT ;  /* 0x7fffff700400780c */ /* 0x000fe40003f86070 */
[----:B------:R-:W3:Y:S01]  /*da90*/  LDL.LU R4, [R1+0x2118] ;  /* 0x0021180001047983 */ /* 0x000ee20000300800 */
[----:B--2---:R-:W-:Y:S02]  /*daa0*/  ISETP.GE.AND P6, PT, R23, RZ, PT ;  /* 0x000000ff1700720c */ /* 0x004fe40003fc6270 */
[----:B------:R-:W-:-:S04]  /*dab0*/  LOP3.LUT R23, RZ, c[0x0][0x17c], RZ, 0x33, !PT ;  /* 0x00005f00ff177a12 */ /* 0x000fc800078e33ff */
[C---:B------:R-:W-:Y:S02]  /*dac0*/  SEL R24, R23.reuse, R24, !P3 ;  /* 0x0000001817187207 */ /* 0x040fe40005800000 */
[C---:B------:R-:W-:Y:S02]  /*dad0*/  SEL R25, R23.reuse, R25, !P3 ;  /* 0x0000001917197207 */ /* 0x040fe40005800000 */
[C---:B------:R-:W-:Y:S01]  /*dae0*/  SEL R28, R23.reuse, R28, !P3 ;  /* 0x0000001c171c7207 */ /* 0x040fe20005800000 */
[----:B------:R1:W-:Y:S01]  /*daf0*/  STL [R1+0x230], R24 ;  /* 0x0002301801007387 */ /* 0x0003e20000100800 */
[C---:B---3--:R-:W-:Y:S02]  /*db00*/  SEL R27, R23.reuse, R27, !P3 ;  /* 0x0000001b171b7207 */ /* 0x048fe40005800000 */
[C---:B----4-:R-:W-:Y:S02]  /*db10*/  SEL R26, R23.reuse, R26, !P3 ;  /* 0x0000001a171a7207 */ /* 0x050fe40005800000 */
[C---:B------:R-:W-:Y:S01]  /*db20*/  SEL R252, R23.reuse, R252, !P3 ;  /* 0x000000fc17fc7207 */ /* 0x040fe20005800000 */
[----:B-1----:R-:W2:Y:S04]  /*db30*/  LDL.LU R24, [R1] ;  /* 0x0000000001187983 */ /* 0x002ea80000300800 */
[----:B------:R1:W-:Y:S04]  /*db40*/  STL [R1+0x42c], R25 ;  /* 0x00042c1901007387 */ /* 0x0003e80000100800 */
[----:B-1----:R-:W3:Y:S04]  /*db50*/  LDL.LU R25, [R1+0x8] ;  /* 0x0000080001197983 */ /* 0x002ee80000300800 */
[----:B------:R1:W-:Y:S04]  /*db60*/  STL [R1+0x428], R28 ;  /* 0x0004281c01007387 */ /* 0x0003e80000100800 */
[----:B-1----:R-:W4:Y:S04]  /*db70*/  LDL.LU R28, [R1+0x2114] ;  /* 0x00211400011c7983 */ /* 0x002f280000300800 */
[----:B------:R1:W-:Y:S04]  /*db80*/  STL [R1+0x424], R27 ;  /* 0x0004241b01007387 */ /* 0x0003e80000100800 */
[----:B-1----:R-:W4:Y:S04]  /*db90*/  LDL.LU R27, [R1+0x2110] ;  /* 0x00211000011b7983 */ /* 0x002f280000300800 */
[----:B------:R1:W-:Y:S04]  /*dba0*/  STL [R1+0x420], R26 ;  /* 0x0004201a01007387 */ /* 0x0003e80000100800 */
[----:B-1----:R-:W4:Y:S04]  /*dbb0*/  LDL.LU R26, [R1+0x210c] ;  /* 0x00210c00011a7983 */ /* 0x002f280000300800 */
[----:B------:R1:W-:Y:S04]  /*dbc0*/  STL [R1+0x41c], R252 ;  /* 0x00041cfc01007387 */ /* 0x0003e80000100800 */
[----:B-1----:R-:W4:Y:S01]  /*dbd0*/  LDL.LU R252, [R1+0x2108] ;  /* 0x0021080001fc7983 */ /* 0x002f220000300800 */
[----:B--2---:R-:W-:-:S02]  /*dbe0*/  SEL R24, R23, R24, !P3 ;  /* 0x0000001817187207 */ /* 0x004fc40005800000 */
[----:B---3--:R-:W-:-:S05]  /*dbf0*/  SEL R25, R23, R25, !P3 ;  /* 0x0000001917197207 */ /* 0x008fca0005800000 */
[----:B------:R-:W-:Y:S04]  /*dc00*/  STL [R1+0x418], R25 ;  /* 0x0004181901007387 */ /* 0x000fe80000100800 */
[----:B------:R4:W-:Y:S02]  /*dc10*/  STL [R1+0x414], R24 ;  /* 0x0004141801007387 */ /* 0x0009e40000100800 */
[C---:B----4-:R-:W-:Y:S02]  /*dc20*/  SEL R24, R23.reuse, R27, !P3 ;  /* 0x0000001b17187207 */ /* 0x050fe40005800000 */
[C---:B------:R-:W-:Y:S02]  /*dc30*/  SEL R25, R23.reuse, R26, !P3 ;  /* 0x0000001a17197207 */ /* 0x040fe40005800000 */
[----:B------:R-:W-:-:S02]  /*dc40*/  SEL R26, R23, R28, !P3 ;  /* 0x0000001c171a7207 */ /* 0x000fc40005800000 */
[----:B------:R-:W-:-:S05]  /*dc50*/  SEL R252, R23, R252, !P3 ;  /* 0x000000fc17fc7207 */ /* 0x000fca0005800000 */
[----:B------:R-:W-:Y:S04]  /*dc60*/  STL [R1+0x410], R252 ;  /* 0x000410fc01007387 */ /* 0x000fe80000100800 */
[----:B------:R1:W-:Y:S04]  /*dc70*/  STL [R1+0x40c], R25 ;  /* 0x00040c1901007387 */ /* 0x0003e80000100800 */
[----:B------:R2:W-:Y:S01]  /*dc80*/  STL [R1+0x408], R24 ;  /* 0x0004081801007387 */ /* 0x0005e20000100800 */
[----:B-1----:R-:W-:-:S03]  /*dc90*/  SEL R25, R23, R29, !P3 ;  /* 0x0000001d17197207 */ /* 0x002fc60005800000 */
[----:B------:R1:W-:Y:S01]  /*dca0*/  STL [R1+0x404], R26 ;  /* 0x0004041a01007387 */ /* 0x0003e20000100800 */
[----:B--2---:R-:W-:-:S03]  /*dcb0*/  SEL R24, R23, R30, !P3 ;  /* 0x0000001e17187207 */ /* 0x004fc60005800000 */
[----:B------:R2:W-:Y:S04]  /*dcc0*/  STL [R1+0x400], R25 ;  /* 0x0004001901007387 */ /* 0x0005e80000100800 */
[----:B------:R3:W-:Y:S01]  /*dcd0*/  STL [R1+0x3fc], R24 ;  /* 0x0003fc1801007387 */ /* 0x0007e20000100800 */
[C---:B-1----:R-:W-:Y:S02]  /*dce0*/  SEL R26, R23.reuse, R31, !P3 ;  /* 0x0000001f171a7207 */ /* 0x042fe40005800000 */
[----:B--2---:R-:W-:-:S03]  /*dcf0*/  SEL R25, R23, R32, !P3 ;  /* 0x0000002017197207 */ /* 0x004fc60005800000 */
[----:B------:R1:W-:Y:S01]  /*dd00*/  STL [R1+0x3f8], R26 ;  /* 0x0003f81a01007387 */ /* 0x0003e20000100800 */
[----:B---3--:R-:W-:-:S03]  /*dd10*/  SEL R24, R23, R33, !P3 ;  /* 0x0000002117187207 */ /* 0x008fc60005800000 */
        /* <DEDUP_REMOVED lines=436> */
[----:B------:R-:W-:Y:S01]  /*f860*/  STL [R1+0x88], R26 ;  /* 0x0000881a01007387 */ /* 0x000fe20000100800 */
[C---:B---3--:R-:W-:Y:S02]  /*f870*/  SEL R24, R23.reuse, R0, !P3 ;  /* 0x0000000017187207 */ /* 0x048fe40005800000 */
[C---:B------:R-:W-:Y:S01]  /*f880*/  SEL R0, R23.reuse, R2, !P3 ;  /* 0x0000000217007207 */ /* 0x040fe20005800000 */
[----:B------:R-:W-:Y:S01]  /*f890*/  STL [R1+0x84], R25 ;  /* 0x0000841901007387 */ /* 0x000fe20000100800 */
[C---:B------:R-:W-:Y:S02]  /*f8a0*/  SEL R3, R23.reuse, R3, !P3 ;  /* 0x0000000317037207 */ /* 0x040fe40005800000 */
[C---:B------:R-:W-:Y:S01]  /*f8b0*/  SEL R2, R23.reuse, R5, !P3 ;  /* 0x0000000517027207 */ /* 0x040fe20005800000 */
[----:B------:R-:W-:Y:S04]  /*f8c0*/  STL [R1+0x80], R24 ;  /* 0x0000801801007387 */ /* 0x000fe80000100800 */
[----:B------:R1:W-:Y:S04]  /*f8d0*/  STL [R1+0x7c], R0 ;  /* 0x00007c0001007387 */ /* 0x0003e80000100800 */
[----:B------:R2:W-:Y:S01]  /*f8e0*/  STL [R1+0x78], R3 ;  /* 0x0000780301007387 */ /* 0x0005e20000100800 */
[----:B-1----:R-:W-:-:S03]  /*f8f0*/  SEL R0, R23, R6, !P3 ;  /* 0x0000000617007207 */ /* 0x002fc60005800000 */
[----:B------:R1:W-:Y:S01]  /*f900*/  STL [R1+0x74], R2 ;  /* 0x0000740201007387 */ /* 0x0003e20000100800 */
[----:B--2---:R-:W-:-:S03]  /*f910*/  SEL R3, R23, R7, !P3 ;  /* 0x0000000717037207 */ /* 0x004fc60005800000 */
        /* <DEDUP_REMOVED lines=22> */
[----:B------:R2:W-:Y:S01]  /*fa80*/  STL [R1+0x10], R2 ;  /* 0x0000100201007387 */ /* 0x0005e20000100800 */
[----:B------:R-:W-:-:S03]  /*fa90*/  SEL R252, R23, R22, !P3 ;  /* 0x0000001617fc7207 */ /* 0x000fc60005800000 */
[----:B------:R3:W-:Y:S01]  /*faa0*/  STL [R1+0xc], R0 ;  /* 0x00000c0001007387 */ /* 0x0007e20000100800 */
[C---:B-1----:R-:W-:Y:S02]  /*fab0*/  SEL R3, R23.reuse, R19, !P3 ;  /* 0x0000001317037207 */ /* 0x042fe40005800000 */
[C---:B--2---:R-:W-:Y:S02]  /*fac0*/  SEL R2, R23.reuse, R20, !P3 ;  /* 0x0000001417027207 */ /* 0x044fe40005800000 */
[----:B---3--:R-:W-:Y:S02]  /*fad0*/  SEL R0, R23, R21, !P3 ;  /* 0x0000001517007207 */ /* 0x008fe40005800000 */
[----:B------:R-:W-:Y:S01]  /*fae0*/  ISETP.NE.AND P3, PT, RZ, c[0x0][0x178], PT ;  /* 0x00005e00ff007a0c */ /* 0x000fe20003f65270 */
[----:B------:R-:W-:Y:S01]  /*faf0*/  @!P6 IMAD.MOV R4, RZ, RZ, -R4 ;  /* 0x000000ffff04e224 */ /* 0x000fe200078e0a04 */
[----:B------:R-:W-:Y:S04]  /*fb00*/  STL [R1+0x8], R3 ;  /* 0x0000080301007387 */ /* 0x000fe80000100800 */
[----:B------:R-:W-:Y:S07]  /*fb10*/  STL [R1+0x4], R2 ;  /* 0x0000040201007387 */ /* 0x000fee0000100800 */
[----:B------:R-:W-:Y:S01]  /*fb20*/  @!P3 LOP3.LUT R4, RZ, c[0x0][0x178], RZ, 0x33, !PT ;  /* 0x00005e00ff04ba12 */ /* 0x000fe200078e33ff */
[----:B------:R-:W-:Y:S04]  /*fb30*/  STL [R1+0x20f0], R252 ;  /* 0x0020f0fc01007387 */ /* 0x000fe80000100800 */
[----:B------:R-:W-:Y:S01]  /*fb40*/  IMAD R4, R4, c[0x0][0x184], RZ ;  /* 0x0000610004047a24 */ /* 0x000fe200078e02ff */
[----:B------:R1:W-:Y:S04]  /*fb50*/  STL [R1], R0 ;  /* 0x0000000001007387 */ /* 0x0003e80000100800 */
[----:B------:R-:W-:Y:S01]  /*fb60*/  LEA R244, P3, R4, c[0x0][0x160], 0x2 ;  /* 0x0000580004f47a11 */ /* 0x000fe200078610ff */
[----:B-1----:R-:W-:-:S03]  /*fb70*/  IMAD.MOV.U32 R0, RZ, RZ, c[0x0][0x188] ;  /* 0x00006200ff007624 */ /* 0x002fc600078e00ff */
[----:B------:R-:W-:Y:S01]  /*fb80*/  LEA.HI.X.SX32 R245, R4, c[0x0][0x164], 0x2, P3 ;  /* 0x0000590004f57a11 */ /* 0x000fe200018f16ff */
[C---:B------:R-:W-:Y:S01]  /*fb90*/  IMAD.SHL.U32 R26, R0.reuse, 0x2, RZ ;  /* 0x00000002001a7824 */ /* 0x040fe200078e00ff */
[CC--:B------:R-:W-:Y:S02]  /*fba0*/  LEA R242, P6, R0.reuse, R244.reuse, 0x3 ;  /* 0x000000f400f27211 */ /* 0x0c0fe400078c18ff */
[C---:B------:R-:W-:Y:S01]  /*fbb0*/  SHF.L.U32 R2, R0.reuse, 0x2, RZ ;  /* 0x0000000200027819 */ /* 0x040fe200000006ff */
[----:B------:R-:W-:Y:S01]  /*fbc0*/  IMAD R5, R0, 0x14, RZ ;  /* 0x0000001400057824 */ /* 0x000fe200078e02ff */
[-C--:B------:R-:W-:Y:S02]  /*fbd0*/  LEA.HI.X.SX32 R243, R26, R245.reuse, 0x2, P6 ;  /* 0x000000f51af37211 */ /* 0x080fe400030f16ff */
[----:B------:R-:W-:Y:S01]  /*fbe0*/  IADD3 R238, P6, R2, R244, RZ ;  /* 0x000000f402ee7210 */ /* 0x000fe20007fde0ff */
[C---:B------:R-:W-:Y:S02]  /*fbf0*/  IMAD R28, R0.reuse, 0x5, RZ ;  /* 0x00000005001c7824 */ /* 0x040fe400078e02ff */
[C---:B------:R-:W-:Y:S01]  /*fc00*/  IMAD R7, R0.reuse, 0x1c, RZ ;  /* 0x0000001c00077824 */ /* 0x040fe200078e02ff */
[----:B------:R-:W-:-:S02]  /*fc10*/  LEA.HI.X.SX32 R239, R0, R245, 0x2, P6 ;  /* 0x000000f500ef7211 */ /* 0x000fc400030f16ff */
[-C--:B------:R-:W-:Y:S01]  /*fc20*/  IADD3 R234, P6, R5, R244.reuse, RZ ;  /* 0x000000f405ea7210 */ /* 0x080fe20007fde0ff */
[C---:B------:R-:W-:Y:S02]  /*fc30*/  IMAD R30, R0.reuse, 0x7, RZ ;  /* 0x00000007001e7824 */ /* 0x040fe400078e02ff */
[----:B------:R-:W-:Y:S01]  /*fc40*/  IMAD R8, R0, 0x24, RZ ;  /* 0x0000002400087824 */ /* 0x000fe200078e02ff */
[-C--:B------:R-:W-:Y:S02]  /*fc50*/  LEA.HI.X.SX32 R235, R28, R245.reuse, 0x2, P6 ;  /* 0x000000f51ceb7211 */ /* 0x080fe400030f16ff */
[-C--:B------:R-:W-:Y:S01]  /*fc60*/  IADD3 R230, P6, R7, R244.reuse, RZ ;  /* 0x000000f407e67210 */ /* 0x080fe20007fde0ff */
[C---:B------:R-:W-:Y:S02]  /*fc70*/  IMAD R3, R0.reuse, 0xc, RZ ;  /* 0x0000000c00037824 */ /* 0x040fe400078e02ff */
[----:B------:R-:W-:Y:S01]  /*fc80*/  IMAD R32, R0, 0x9, RZ ;  /* 0x0000000900207824 */ /* 0x000fe200078e02ff */
[-C--:B------:R-:W-:Y:S01]  /*fc90*/  LEA.HI.X.SX32 R231, R30, R245.reuse, 0x2, P6 ;  /* 0x000000f51ee77211 */ /* 0x080fe200030f16ff */
[----:B------:R-:W-:Y:S01]  /*fca0*/  IMAD R10, R0, 0x2c, RZ ;  /* 0x0000002c000a7824 */ /* 0x000fe200078e02ff */
[-C--:B------:R-:W-:Y:S01]  /*fcb0*/  IADD3 R226, P6, R8, R244.reuse, RZ ;  /* 0x000000f408e27210 */ /* 0x080fe20007fde0ff */
[C---:B------:R-:W-:Y:S01]  /*fcc0*/  IMAD R27, R0.reuse, 0x3, RZ ;  /* 0x00000003001b7824 */ /* 0x040fe200078e02ff */
[-C--:B------:R-:W-:Y:S01]  /*fcd0*/  IADD3 R240, P3, R3, R244.reuse, RZ ;  /* 0x000000f403f07210 */ /* 0x080fe20007f7e0ff */
[----:B------:R-:W-:Y:S01]  /*fce0*/  IMAD R34, R0, 0xb, RZ ;  /* 0x0000000b00227824 */ /* 0x000fe200078e02ff */
[-C--:B------:R-:W-:Y:S01]  /*fcf0*/  LEA.HI.X.SX32 R227, R32, R245.reuse, 0x2, P6 ;  /* 0x000000f520e37211 */ /* 0x080fe200030f16ff */
[----:B------:R-:W-:Y:S01]  /*fd00*/  IMAD R12, R0, 0x34, RZ ;  /* 0x00000034000c7824 */ /* 0x000fe200078e02ff */
[-C--:B------:R-:W-:Y:S01]  /*fd10*/  IADD3 R222, P6, R10, R244.reuse, RZ ;  /* 0x000000f40ade7210 */ /* 0x080fe20007fde0ff */
[C---:B------:R-:W-:Y:S01]  /*fd20*/  IMAD R6, R0.reuse, 0x18, RZ ;  /* 0x0000001800067824 */ /* 0x040fe200078e02ff */
[-C--:B------:R-:W-:Y:S01]  /*fd30*/  LEA.HI.X.SX32 R241, R27, R245.reuse, 0x2, P3 ;  /* 0x000000f51bf17211 */ /* 0x080fe200018f16ff */
[C---:B------:R-:W-:Y:S01]  /*fd40*/  IMAD R35, R0.reuse, 0xd, RZ ;  /* 0x0000000d00237824 */ /* 0x040fe200078e02ff */
[C---:B------:R-:W-:Y:S01]  /*fd50*/  LEA R236, P3, R0.reuse, R244, 0x4 ;  /* 0x000000f400ec7211 */ /* 0x040fe200078620ff */
[----:B------:R-:W-:Y:S01]  /*fd60*/  IMAD R14, R0, 0x3c, RZ ;  /* 0x0000003c000e7824 */ /* 0x000fe200078e02ff */
[----:B------:R-:W-:-:S02]  /*fd70*/  LEA.HI.X.SX32 R223, R34, R245, 0x2, P6 ;  /* 0x000000f522df7211 */ /* 0x000fc400030f16ff */
[-C--:B------:R-:W-:Y:S01]  /*fd80*/  IADD3 R218, P6, R12, R244.reuse, RZ ;  /* 0x000000f40cda7210 */ /* 0x080fe20007fde0ff */
[----:B------:R-:W-:Y:S01]  /*fd90*/  IMAD R29, R0, 0x6, RZ ;  /* 0x00000006001d7824 */ /* 0x000fe200078e02ff */
[-C--:B------:R-:W-:Y:S01]  /*fda0*/  LEA.HI.X.SX32 R237, R2, R245.reuse, 0x2, P3 ;  /* 0x000000f502ed7211 */ /* 0x080fe200018f16ff */
[----:B------:R-:W-:Y:S01]  /*fdb0*/  IMAD R37, R0, 0xf, RZ ;  /* 0x0000000f00257824 */ /* 0x000fe200078e02ff */
[-C--:B------:R-:W-:Y:S01]  /*fdc0*/  IADD3 R232, P3, R6, R244.reuse, RZ ;  /* 0x000000f406e87210 */ /* 0x080fe20007f7e0ff */
[----:B------:R-:W-:Y:S01]  /*fdd0*/  IMAD R15, R0, 0x44, RZ ;  /* 0x00000044000f7824 */ /* 0x000fe200078e02ff */
[-C--:B------:R-:W-:Y:S02]  /*fde0*/  LEA.HI.X.SX32 R219, R35, R245.reuse, 0x2, P6 ;  /* 0x000000f523db7211 */ /* 0x080fe400030f16ff */
[-C--:B------:R-:W-:Y:S01]  /*fdf0*/  IADD3 R214, P6, R14, R244.reuse, RZ ;  /* 0x000000f40ed67210 */ /* 0x080fe20007fde0ff */
[C---:B------:R-:W-:Y:S01]  /*fe00*/  IMAD.SHL.U32 R31, R0.reuse, 0x8, RZ ;  /* 0x00000008001f7824 */ /* 0x040fe200078e00ff */
[-C--:B------:R-:W-:Y:S01]  /*fe10*/  LEA.HI.X.SX32 R233, R29, R245.reuse, 0x2, P3 ;  /* 0x000000f51de97211 */ /* 0x080fe200018f16ff */
[C---:B------:R-:W-:Y:S01]  /*fe20*/  IMAD R9, R0.reuse, 0x28, RZ ;  /* 0x0000002800097824 */ /* 0x040fe200078e02ff */
[CC--:B------:R-:W-:Y:S01]  /*fe30*/  LEA R228, P3, R0.reuse, R244.reuse, 0x5 ;  /* 0x000000f400e47211 */ /* 0x0c0fe200078628ff */
[C---:B------:R-:W-:Y:S01]  /*fe40*/  IMAD R39, R0.reuse, 0x11, RZ ;  /* 0x0000001100277824 */ /* 0x040fe200078e02ff */
[-C--:B------:R-:W-:Y:S01]  /*fe50*/  LEA.HI.X.SX32 R215, R37, R245.reuse, 0x2, P6 ;  /* 0x000000f525d77211 */ /* 0x080fe200030f16ff */
[C---:B------:R-:W-:Y:S01]  /*fe60*/  IMAD R17, R0.reuse, 0x4c, RZ ;  /* 0x0000004c00117824 */ /* 0x040fe200078e02ff */
[-C--:B------:R-:W-:Y:S01]  /*fe70*/  IADD3 R210, P6, R15, R244.reuse, RZ ;  /* 0x000000f40fd27210 */ /* 0x080fe20007fde0ff */
        /* <DEDUP_REMOVED lines=11> */
[----:B------:R-:W-:Y:S01]  /*ff30*/  IADD3 R220, P3, R11, R244, RZ ;  /* 0x000000f40bdc7210 */ /* 0x000fe20007f7e0ff */
[----:B------:R-:W-:Y:S01]  /*ff40*/  IMAD R21, R0, 0x5c, RZ ;  /* 0x0000005c00157824 */ /* 0x000fe200078e02ff */
[----:B------:R-:W-:-:S02]  /*ff50*/  LEA.HI.X.SX32 R207, R41, R245, 0x2, P6 ;  /* 0x000000f529cf7211 */ /* 0x000fc400030f16ff */
[-C--:B------:R-:W-:Y:S01]  /*ff60*/  IADD3 R202, P6, R19, R244.reuse, RZ ;  /* 0x000000f413ca7210 */ /* 0x080fe20007fde0ff */
[C---:B------:R-:W-:Y:S01]  /*ff70*/  IMAD R36, R0.reuse, 0xe, RZ ;  /* 0x0000000e00247824 */ /* 0x040fe200078e02ff */
[-C--:B------:R-:W-:Y:S01]  /*ff80*/  LEA.HI.X.SX32 R221, R3, R245.reuse, 0x2, P3 ;  /* 0x000000f503dd7211 */ /* 0x080fe200018f16ff */
[C---:B------:R-:W-:Y:S01]  /*ff90*/  IMAD R44, R0.reuse, 0x17, RZ ;  /* 0x00000017002c7824 */ /* 0x040fe200078e02ff */
[-C--:B------:R-:W-:Y:S01]  /*ffa0*/  IADD3 R216, P3, R13, R244.reuse, RZ ;  /* 0x000000f40dd87210 */ /* 0x080fe20007f7e0ff */
[----:B------:R-:W-:Y:S01]  /*ffb0*/  IMAD R23, R0, 0x64, RZ ;  /* 0x0000006400177824 */ /* 0x000fe200078e02ff */
[-C--:B------:R-:W-:Y:S02]  /*ffc0*/  LEA.HI.X.SX32 R203, R42, R245.reuse, 0x2, P6 ;  /* 0x000000f52acb7211 */ /* 0x080fe400030f16ff */
[-C--:B------:R-:W-:Y:S01]  /*ffd0*/  IADD3 R198, P6, R21, R244.reuse, RZ ;  /* 0x000000f415c67210 */ /* 0x080fe20007fde0ff */
[----:B------:R-:W-:Y:S01]  /*ffe0*/  IMAD.SHL.U32 R38, R0, 0x10, RZ ;  /* 0x0000001000267824 */ /* 0x000fe200078e00ff */
[-C--:B------:R-:W-:Y:S01]  /*fff0*/  LEA.HI.X.SX32 R217, R36, R245.reuse, 0x2, P3 ;  /* 0x000000f524d97211 */ /* 0x080fe200018f16ff */
[C---:B------:R-:W-:Y:S01]  /*10000*/  IMAD R16, R0.reuse, 0x48, RZ ;  /* 0x0000004800107824 */ /* 0x040fe200078e02ff */
[CC--:B------:R-:W-:Y:S01]  /*10010*/  LEA R212, P3, R0.reuse, R244.reuse, 0x6 ;  /* 0x000000f400d47211 */ /* 0x0c0fe200078630ff */
[----:B------:R-:W-:Y:S01]  /*10020*/  IMAD R45, R0, 0x19, RZ ;  /* 0x00000019002d7824 */ /* 0x000fe200078e02ff */
[-C--:B------:R-:W-:Y:S01]  /*10030*/  LEA.HI.X.SX32 R199, R44, R245.reuse, 0x2, P6 ;  /* 0x000000f52cc77211 */ /* 0x080fe200030f16ff */
        /* <DEDUP_REMOVED lines=9> */
[-C--:B------:R-:W-:Y:S01]  /*100d0*/  IADD3 R190, P6, R25, R244.reuse, RZ ;  /* 0x000000f419be7210 */ /* 0x080fe20007fde0ff */
[----:B------:R-:W-:Y:S01]  /*100e0*/  IMAD R20, R0, 0x58, RZ ;  /* 0x0000005800147824 */ /* 0x000fe200078e02ff */
[-C--:B------:R-:W-:Y:S01]  /*100f0*/  LEA.HI.X.SX32 R209, R40, R245.reuse, 0x2, P3 ;  /* 0x000000f528d17211 */ /* 0x080fe200018f16ff */
[----:B------:R-:W-:Y:S01]  /*10100*/  IMAD R48, R0, 0x1d, RZ ;  /* 0x0000001d00307824 */ /* 0x000fe200078e02ff */
[----:B------:R-:W-:Y:S01]  /*10110*/  IADD3 R204, P3, R18, R244, RZ ;  /* 0x000000f412cc7210 */ /* 0x000fe20007f7e0ff */
[----:B------:R-:W-:Y:S01]  /*10120*/  IMAD R249, R0, 0x7c, RZ ;  /* 0x0000007c00f97824 */ /* 0x000fe200078e02ff */
[----:B------:R-:W-:-:S02]  /*10130*/  LEA.HI.X.SX32 R191, R47, R245, 0x2, P6 ;  /* 0x000000f52fbf7211 */ /* 0x000fc400030f16ff */
[-C--:B------:R-:W-:Y:S01]  /*10140*/  IADD3 R186, P6, R247, R244.reuse, RZ ;  /* 0x000000f4f7ba7210 */ /* 0x080fe20007fde0ff */
[C---:B------:R-:W-:Y:S01]  /*10150*/  IMAD R43, R0.reuse, 0x16, RZ ;  /* 0x00000016002b7824 */ /* 0x040fe200078e02ff */
[-C--:B------:R-:W-:Y:S01]  /*10160*/  LEA.HI.X.SX32 R205, R5, R245.reuse, 0x2, P3 ;  /* 0x000000f505cd7211 */ /* 0x080fe200018f16ff */
[----:B------:R-:W-:Y:S01]  /*10170*/  IMAD R22, R0, 0x60, RZ ;  /* 0x0000006000167824 */ /* 0x000fe200078e02ff */
[-C--:B------:R-:W-:Y:S01]  /*10180*/  IADD3 R200, P3, R20, R244.reuse, RZ ;  /* 0x000000f414c87210 */ /* 0x080fe20007f7e0ff */
[----:B------:R-:W-:Y:S01]  /*10190*/  IMAD R50, R0, 0x1f, RZ ;  /* 0x0000001f00327824 */ /* 0x000fe200078e02ff */
[-C--:B------:R-:W-:Y:S01]  /*101a0*/  LEA.HI.X.SX32 R187, R48, R245.reuse, 0x2, P6 ;  /* 0x000000f530bb7211 */ /* 0x080fe200030f16ff */
[C---:B------:R-:W-:Y:S01]  /*101b0*/  IMAD R178, R0.reuse, 0x84, RZ ;  /* 0x0000008400b27824 */ /* 0x040fe200078e02ff */
[-C--:B------:R-:W-:Y:S01]  /*101c0*/  IADD3 R182, P6, R249, R244.reuse, RZ ;  /* 0x000000f4f9b67210 */ /* 0x080fe20007fde0ff */
[C---:B------:R-:W-:Y:S01]  /*101d0*/  IMAD R24, R0.reuse, 0x68, RZ ;  /* 0x0000006800187824 */ /* 0x040fe200078e02ff */
[-C--:B------:R-:W-:Y:S01]  /*101e0*/  LEA.HI.X.SX32 R201, R43, R245.reuse, 0x2, P3 ;  /* 0x000000f52bc97211 */ /* 0x080fe200018f16ff */
[----:B------:R-:W-:Y:S01]  /*101f0*/  IMAD R52, R0, 0x21, RZ ;  /* 0x0000002100347824 */ /* 0x000fe200078e02ff */
[----:B------:R-:W-:Y:S01]  /*10200*/  IADD3 R196, P3, R22, R244, RZ ;  /* 0x000000f416c47210 */ /* 0x000fe20007f7e0ff */
        /* <DEDUP_REMOVED lines=31> */
[----:B------:R-:W-:Y:S01]  /*10400*/  IMAD R158, R0, 0xac, RZ ;  /* 0x000000ac009e7824 */ /* 0x000fe200078e02ff */
[-C--:B------:R-:W-:Y:S01]  /*10410*/  IADD3 R162, P6, R162, R244.reuse, RZ ;  /* 0x000000f4a2a27210 */ /* 0x080fe20007fde0ff */
[C---:B------:R-:W-:Y:S01]  /*10420*/  IMAD R53, R0.reuse, 0x22, RZ ;  /* 0x0000002200357824 */ /* 0x040fe200078e02ff */
[-C--:B------:R-:W-:Y:S01]  /*10430*/  LEA.HI.X.SX32 R181, R51, R245.reuse, 0x2, P3 ;  /* 0x000000f533b57211 */ /* 0x080fe200018f16ff */
[----:B------:R-:W-:Y:S01]  /*10440*/  IMAD R172, R0, 0x90, RZ ;  /* 0x0000009000ac7824 */ /* 0x000fe200078e02ff */
[-C--:B------:R-:W-:Y:S01]  /*10450*/  IADD3 R176, P3, R176, R244.reuse, RZ ;  /* 0x000000f4b0b07210 */ /* 0x080fe20007f7e0ff */
[----:B------:R-:W-:Y:S01]  /*10460*/  IMAD R60, R0, 0x2b, RZ ;  /* 0x0000002b003c7824 */ /* 0x000fe200078e02ff */
[-C--:B------:R-:W-:Y:S01]  /*10470*/  LEA.HI.X.SX32 R163, R58, R245.reuse, 0x2, P6 ;  /* 0x000000f53aa37211 */ /* 0x080fe200030f16ff */
[----:B------:R-:W-:Y:S01]  /*10480*/  IMAD R154, R0, 0xb4, RZ ;  /* 0x000000b4009a7824 */ /* 0x000fe200078e02ff */
        /* <DEDUP_REMOVED lines=128> */
[----:B------:R-:W-:Y:S01]  /*10c90*/  STL.64 [R1+0x20f8], R242 ;  /* 0x0020f8f201007387 */ /* 0x000fe20000100a00 */
[C---:B------:R-:W-:Y:S01]  /*10ca0*/  IMAD R83, R0.reuse, 0x46, RZ ;  /* 0x0000004600537824 */ /* 0x040fe200078e02ff */
[-C--:B------:R-:W-:Y:S01]  /*10cb0*/  LEA.HI.X.SX32 R109, R15, R245.reuse, 0x2, P3 ;  /* 0x000000f50f6d7211 */ /* 0x080fe200018f16ff */
[----:B------:R-:W-:Y:S01]  /*10cc0*/  IMAD R100, R0, 0x120, RZ ;  /* 0x0000012000647824 */ /* 0x000fe200078e02ff */
[----:B------:R1:W-:Y:S01]  /*10cd0*/  STL.64 [R1+0x2100], R240 ;  /* 0x002100f001007387 */ /* 0x0003e20000100a00 */
[-C--:B------:R-:W-:Y:S02]  /*10ce0*/  IADD3 R104, P3, R104, R244.reuse, RZ ;  /* 0x000000f468687210 */ /* 0x080fe40007f7e0ff */
[-C--:B------:R-:W-:Y:S01]  /*10cf0*/  LEA.HI.X.SX32 R91, R250, R245.reuse, 0x2, P6 ;  /* 0x000000f5fa5b7211 */ /* 0x080fe200030f16ff */
[----:B------:R-:W-:Y:S01]  /*10d00*/  IMAD R82, R0, 0x144, RZ ;  /* 0x0000014400527824 */ /* 0x000fe200078e02ff */
[-C--:B------:R-:W-:Y:S01]  /*10d10*/  IADD3 R86, P6, R86, R244.reuse, RZ ;  /* 0x000000f456567210 */ /* 0x080fe20007fde0ff */
[C---:B------:R-:W-:Y:S01]  /*10d20*/  IMAD R96, R0.reuse, 0x128, RZ ;  /* 0x0000012800607824 */ /* 0x040fe200078e02ff */
[----:B------:R-:W-:Y:S01]  /*10d30*/  LEA.HI.X.SX32 R105, R83, R245, 0x2, P3 ;  /* 0x000000f553697211 */ /* 0x000fe200018f16ff */
[----:B-1----:R-:W-:Y:S01]  /*10d40*/  IMAD R241, R0, 0x4f, RZ ;  /* 0x0000004f00f17824 */ /* 0x002fe200078e02ff */
[----:B------:R-:W-:Y:S01]  /*10d50*/  IADD3 R100, P3, R100, R244, RZ ;  /* 0x000000f464647210 */ /* 0x000fe20007f7e0ff */
[----:B------:R-:W-:-:S03]  /*10d60*/  IMAD R28, R0, 0x14c, RZ ;  /* 0x0000014c001c7824 */ /* 0x000fc600078e02ff */
[-C--:B------:R-:W-:Y:S01]  /*10d70*/  LEA.HI.X.SX32 R87, R241, R245.reuse, 0x2, P6 ;  /* 0x000000f5f1577211 */ /* 0x080fe200030f16ff */
[----:B------:R-:W-:Y:S01]  /*10d80*/  IMAD R241, R0, 0x51, RZ ;  /* 0x0000005100f17824 */ /* 0x000fe200078e02ff */
[-C--:B------:R-:W-:Y:S01]  /*10d90*/  IADD3 R82, P6, R82, R244.reuse, RZ ;  /* 0x000000f452527210 */ /* 0x080fe20007fde0ff */
[----:B------:R-:W-:Y:S01]  /*10da0*/  IMAD R89, R0, 0x4a, RZ ;  /* 0x0000004a00597824 */ /* 0x000fe200078e02ff */
[-C--:B------:R-:W-:Y:S01]  /*10db0*/  LEA.HI.X.SX32 R101, R16, R245.reuse, 0x2, P3 ;  /* 0x000000f510657211 */ /* 0x080fe200018f16ff */
[----:B------:R-:W-:Y:S01]  /*10dc0*/  IMAD R92, R0, 0x130, RZ ;  /* 0x00000130005c7824 */ /* 0x000fe200078e02ff */
[-C--:B------:R-:W-:Y:S02]  /*10dd0*/  IADD3 R96, P3, R96, R244.reuse, RZ ;  /* 0x000000f460607210 */ /* 0x080fe40007f7e0ff */
[-C--:B------:R-:W-:Y:S01]  /*10de0*/  LEA.HI.X.SX32 R83, R241, R245.reuse, 0x2, P6 ;  /* 0x000000f5f1537211 */ /* 0x080fe200030f16ff */
[----:B------:R-:W-:Y:S01]  /*10df0*/  IMAD R241, R0, 0x53, RZ ;  /* 0x0000005300f17824 */ /* 0x000fe200078e02ff */
[-C--:B------:R-:W-:Y:S01]  /*10e00*/  IADD3 R78, P6, R28, R244.reuse, RZ ;  /* 0x000000f41c4e7210 */ /* 0x080fe20007fde0ff */
[C---:B------:R-:W-:Y:S01]  /*10e10*/  IMAD R26, R0.reuse, 0x154, RZ ;  /* 0x00000154001a7824 */ /* 0x040fe200078e02ff */
[----:B------:R-:W-:Y:S01]  /*10e20*/  LEA.HI.X.SX32 R97, R89, R245, 0x2, P3 ;  /* 0x000000f559617211 */ /* 0x000fe200018f16ff */
[----:B------:R-:W-:Y:S01]  /*10e30*/  IMAD R88, R0, 0x138, RZ ;  /* 0x0000013800587824 */ /* 0x000fe200078e02ff */
[----:B------:R-:W-:-:S02]  /*10e40*/  IADD3 R92, P3, R92, R244, RZ ;  /* 0x000000f45c5c7210 */ /* 0x000fc40007f7e0ff */
[-C--:B------:R-:W-:Y:S01]  /*10e50*/  LEA.HI.X.SX32 R79, R241, R245.reuse, 0x2, P6 ;  /* 0x000000f5f14f7211 */ /* 0x080fe200030f16ff */
[C---:B------:R-:W-:Y:S01]  /*10e60*/  IMAD R241, R0.reuse, 0x55, RZ ;  /* 0x0000005500f17824 */ /* 0x040fe200078e02ff */
[-C--:B------:R-:W-:Y:S01]  /*10e70*/  LEA.HI.X.SX32 R93, R17, R245.reuse, 0x2, P3 ;  /* 0x000000f5115d7211 */ /* 0x080fe200018f16ff */
[----:B------:R-:W-:Y:S01]  /*10e80*/  IMAD R251, R0, 0x4e, RZ ;  /* 0x0000004e00fb7824 */ /* 0x000fe200078e02ff */
[-C--:B------:R-:W-:Y:S01]  /*10e90*/  IADD3 R74, P6, R26, R244.reuse, RZ ;  /* 0x000000f41a4a7210 */ /* 0x080fe20007fde0ff */
[----:B------:R-:W-:Y:S01]  /*10ea0*/  IMAD R84, R0, 0x140, RZ ;  /* 0x0000014000547824 */ /* 0x000fe200078e02ff */
[-C--:B------:R-:W-:Y:S01]  /*10eb0*/  IADD3 R88, P3, R88, R244.reuse, RZ ;  /* 0x000000f458587210 */ /* 0x080fe20007f7e0ff */
[C---:B------:R-:W-:Y:S01]  /*10ec0*/  IMAD R6, R0.reuse, 0x15c, RZ ;  /* 0x0000015c00067824 */ /* 0x040fe200078e02ff */
[-C--:B------:R-:W-:Y:S01]  /*10ed0*/  LEA.HI.X.SX32 R75, R241, R245.reuse, 0x2, P6 ;  /* 0x000000f5f14b7211 */ /* 0x080fe200030f16ff */
[C---:B------:R-:W-:Y:S01]  /*10ee0*/  IMAD R241, R0.reuse, 0x57, RZ ;  /* 0x0000005700f17824 */ /* 0x040fe200078e02ff */
[-C--:B------:R-:W-:Y:S01]  /*10ef0*/  LEA.HI.X.SX32 R89, R251, R245.reuse, 0x2, P3 ;  /* 0x000000f5fb597211 */ /* 0x080fe200018f16ff */
[----:B------:R-:W-:Y:S01]  /*10f00*/  IMAD R80, R0, 0x148, RZ ;  /* 0x0000014800507824 */ /* 0x000fe200078e02ff */
[-C--:B------:R-:W-:Y:S01]  /*10f10*/  IADD3 R84, P3, R84, R244.reuse, RZ ;  /* 0x000000f454547210 */ /* 0x080fe20007f7e0ff */
[----:B------:R-:W-:Y:S01]  /*10f20*/  IMAD R4, R0, 0x164, RZ ;  /* 0x0000016400047824 */ /* 0x000fe200078e02ff */
[-C--:B------:R-:W-:Y:S01]  /*10f30*/  IADD3 R70, P6, R6, R244.reuse, RZ ;  /* 0x000000f406467210 */ /* 0x080fe20007fde0ff */
[----:B------:R-:W-:Y:S01]  /*10f40*/  IMAD R29, R0, 0x52, RZ ;  /* 0x00000052001d7824 */ /* 0x000fe200078e02ff */
[-C--:B------:R-:W-:Y:S01]  /*10f50*/  LEA.HI.X.SX32 R85, R18, R245.reuse, 0x2, P3 ;  /* 0x000000f512557211 */ /* 0x080fe200018f16ff */
[C---:B------:R-:W-:Y:S01]  /*10f60*/  IMAD R27, R0.reuse, 0x150, RZ ;  /* 0x00000150001b7824 */ /* 0x040fe200078e02ff */
[-C--:B------:R-:W-:Y:S01]  /*10f70*/  LEA.HI.X.SX32 R71, R241, R245.reuse, 0x2, P6 ;  /* 0x000000f5f1477211 */ /* 0x080fe200030f16ff */
[----:B------:R-:W-:Y:S01]  /*10f80*/  IMAD R241, R0, 0x59, RZ ;  /* 0x0000005900f17824 */ /* 0x000fe200078e02ff */
[-C--:B------:R-:W-:Y:S01]  /*10f90*/  IADD3 R80, P3, R80, R244.reuse, RZ ;  /* 0x000000f450507210 */ /* 0x080fe20007f7e0ff */
[----:B------:R-:W-:Y:S01]  /*10fa0*/  IMAD R62, R0, 0x16c, RZ ;  /* 0x0000016c003e7824 */ /* 0x000fe200078e02ff */
[----:B------:R-:W-:Y:S01]  /*10fb0*/  IADD3 R66, P6, R4, R244, RZ ;  /* 0x000000f404427210 */ /* 0x000fe20007fde0ff */
[----:B------:R-:W-:Y:S01]  /*10fc0*/  IMAD R7, R0, 0x158, RZ ;  /* 0x0000015800077824 */ /* 0x000fe200078e02ff */
[----:B------:R-:W-:-:S02]  /*10fd0*/  LEA.HI.X.SX32 R81, R29, R245, 0x2, P3 ;  /* 0x000000f51d517211 */ /* 0x000fc400018f16ff */
[-C--:B------:R-:W-:Y:S02]  /*10fe0*/  IADD3 R76, P3, R27, R244.reuse, RZ ;  /* 0x000000f41b4c7210 */ /* 0x080fe40007f7e0ff */
[-C--:B------:R-:W-:Y:S01]  /*10ff0*/  LEA.HI.X.SX32 R67, R241, R245.reuse, 0x2, P6 ;  /* 0x000000f5f1437211 */ /* 0x080fe200030f16ff */
[----:B------:R-:W-:Y:S01]  /*11000*/  IMAD R241, R0, 0x5b, RZ ;  /* 0x0000005b00f17824 */ /* 0x000fe200078e02ff */
[-C--:B------:R-:W-:Y:S01]  /*11010*/  IADD3 R62, P6, R62, R244.reuse, RZ ;  /* 0x000000f43e3e7210 */ /* 0x080fe20007fde0ff */
[C---:B------:R-:W-:Y:S01]  /*11020*/  IMAD R58, R0.reuse, 0x174, RZ ;  /* 0x00000174003a7824 */ /* 0x040fe200078e02ff */
[-C--:B------:R-:W-:Y:S01]  /*11030*/  LEA.HI.X.SX32 R77, R19, R245.reuse, 0x2, P3 ;  /* 0x000000f5134d7211 */ /* 0x080fe200018f16ff */
[C---:B------:R-:W-:Y:S01]  /*11040*/  IMAD R29, R0.reuse, 0x56, RZ ;  /* 0x00000056001d7824 */ /* 0x040fe200078e02ff */
[-C--:B------:R-:W-:Y:S01]  /*11050*/  IADD3 R72, P3, R7, R244.reuse, RZ ;  /* 0x000000f407487210 */ /* 0x080fe20007f7e0ff */
[C---:B------:R-:W-:Y:S01]  /*11060*/  IMAD R5, R0.reuse, 0x160, RZ ;  /* 0x0000016000057824 */ /* 0x040fe200078e02ff */
        /* <DEDUP_REMOVED lines=8> */
[----:B------:R-:W-:Y:S01]  /*110f0*/  IMAD R241, R0, 0x5f, RZ ;  /* 0x0000005f00f17824 */ /* 0x000fe200078e02ff */
[-C--:B------:R-:W-:Y:S01]  /*11100*/  LEA.HI.X.SX32 R69, R20, R245.reuse, 0x2, P3 ;  /* 0x000000f514457211 */ /* 0x080fe200018f16ff */
[----:B------:R-:W-:Y:S01]  /*11110*/  IMAD R29, R0, 0x5a, RZ ;  /* 0x0000005a001d7824 */ /* 0x000fe200078e02ff */
[-C--:B------:R-:W-:Y:S01]  /*11120*/  IADD3 R54, P6, R54, R244.reuse, RZ ;  /* 0x000000f436367210 */ /* 0x080fe20007fde0ff */
[C---:B------:R-:W-:Y:S01]  /*11130*/  IMAD R60, R0.reuse, 0x170, RZ ;  /* 0x00000170003c7824 */ /* 0x040fe200078e02ff */
        /* <DEDUP_REMOVED lines=52> */
[-C--:B------:R-:W-:Y:S01]  /*11480*/  LEA.HI.X.SX32 R9, R241, R245.reuse, 0x2, P6 ;  /* 0x000000f5f1097211 */ /* 0x080fe200030f16ff */
[----:B------:R-:W-:Y:S01]  /*11490*/  IMAD R241, R0, 0x6d, RZ ;  /* 0x0000006d00f17824 */ /* 0x000fe200078e02ff */
[-C--:B------:R-:W-:Y:S01]  /*114a0*/  IADD3 R32, P3, R32, R244.reuse, RZ ;  /* 0x000000f420207210 */ /* 0x080fe20007f7e0ff */
[----:B------:R-:W-:Y:S01]  /*114b0*/  IMAD R7, R0, 0x1bc, RZ ;  /* 0x000001bc00077824 */ /* 0x000fe200078e02ff */
[-C--:B------:R-:W-:Y:S02]  /*114c0*/  IADD3 R28, P6, R28, R244.reuse, RZ ;  /* 0x000000f41c1c7210 */ /* 0x080fe40007fde0ff */
[-C--:B------:R-:W-:Y:S02]  /*114d0*/  LEA.HI.X.SX32 R33, R29, R245.reuse, 0x2, P3 ;  /* 0x000000f51d217211 */ /* 0x080fe400018f16ff */
[----:B------:R-:W-:Y:S01]  /*114e0*/  LEA.HI.X.SX32 R29, R241, R245, 0x2, P6 ;  /* 0x000000f5f11d7211 */ /* 0x000fe200030f16ff */
[C---:B------:R-:W-:Y:S01]  /*114f0*/  IMAD R241, R0.reuse, 0x6f, RZ ;  /* 0x0000006f00f17824 */ /* 0x040fe200078e02ff */
[----:B------:R-:W-:Y:S01]  /*11500*/  IADD3 R22, P6, R7, R244, RZ ;  /* 0x000000f407167210 */ /* 0x000fe20007fde0ff */
[----:B------:R-:W-:-:S02]  /*11510*/  IMAD R30, R0, 0x1b0, RZ ;  /* 0x000001b0001e7824 */ /* 0x000fc400078e02ff */
[C---:B------:R-:W-:Y:S01]  /*11520*/  IMAD R6, R0.reuse, 0x1c4, RZ ;  /* 0x000001c400067824 */ /* 0x040fe200078e02ff */
[----:B------:R-:W-:Y:S01]  /*11530*/  LEA.HI.X.SX32 R23, R241, R245, 0x2, P6 ;  /* 0x000000f5f1177211 */ /* 0x000fe200030f16ff */
[----:B------:R-:W-:Y:S01]  /*11540*/  IMAD R26, R0, 0x1b8, RZ ;  /* 0x000001b8001a7824 */ /* 0x000fe200078e02ff */
[----:B------:R-:W-:Y:S01]  /*11550*/  IADD3 R30, P3, R30, R244, RZ ;  /* 0x000000f41e1e7210 */ /* 0x000fe20007f7e0ff */
[----:B------:R1:W-:Y:S01]  /*11560*/  STL.64 [R1+0x30], R8 ;  /* 0x0000300801007387 */ /* 0x0003e20000100a00 */
[----:B------:R-:W-:-:S03]  /*11570*/  IMAD R241, R0, 0x71, RZ ;  /* 0x0000007100f17824 */ /* 0x000fc600078e02ff */
[----:B------:R2:W-:Y:S01]  /*11580*/  STL.64 [R1+0x38], R22 ;  /* 0x0000381601007387 */ /* 0x0005e20000100a00 */
[C---:B------:R-:W-:Y:S01]  /*11590*/  IMAD R5, R0.reuse, 0x1cc, RZ ;  /* 0x000001cc00057824 */ /* 0x040fe200078e02ff */
[----:B------:R-:W-:Y:S01]  /*115a0*/  LEA.HI.X.SX32 R31, R25, R245, 0x2, P3 ;  /* 0x000000f5191f7211 */ /* 0x000fe200018f16ff */
[----:B------:R-:W-:Y:S01]  /*115b0*/  IMAD R4, R0, 0x1c0, RZ ;  /* 0x000001c000047824 */ /* 0x000fe200078e02ff */
[-C--:B------:R-:W-:Y:S01]  /*115c0*/  IADD3 R26, P3, R26, R244.reuse, RZ ;  /* 0x000000f41a1a7210 */ /* 0x080fe20007f7e0ff */
[----:B-1----:R-:W-:Y:S01]  /*115d0*/  IMAD R9, R0, 0x6e, RZ ;  /* 0x0000006e00097824 */ /* 0x002fe200078e02ff */
[----:B--2---:R-:W-:Y:S01]  /*115e0*/  IADD3 R22, P6, R6, R244, RZ ;  /* 0x000000f406167210 */ /* 0x004fe20007fde0ff */
[----:B------:R-:W-:-:S03]  /*115f0*/  IMAD R20, R0, 0x1c8, RZ ;  /* 0x000001c800147824 */ /* 0x000fc600078e02ff */
[-C--:B------:R-:W-:Y:S02]  /*11600*/  LEA.HI.X.SX32 R27, R9, R245.reuse, 0x2, P3 ;  /* 0x000000f5091b7211 */ /* 0x080fe400018f16ff */
[-C--:B------:R-:W-:Y:S01]  /*11610*/  LEA.HI.X.SX32 R23, R241, R245.reuse, 0x2, P6 ;  /* 0x000000f5f1177211 */ /* 0x080fe200030f16ff */
[C---:B------:R-:W-:Y:S01]  /*11620*/  IMAD R241, R0.reuse, 0x73, RZ ;  /* 0x0000007300f17824 */ /* 0x040fe200078e02ff */
[-C--:B------:R-:W-:Y:S01]  /*11630*/  IADD3 R250, P6, R5, R244.reuse, RZ ;  /* 0x000000f405fa7210 */ /* 0x080fe20007fde0ff */
[----:B------:R-:W-:Y:S01]  /*11640*/  IMAD R16, R0, 0x1d4, RZ ;  /* 0x000001d400107824 */ /* 0x000fe200078e02ff */
[-C--:B------:R-:W-:Y:S01]  /*11650*/  IADD3 R24, P3, R4, R244.reuse, RZ ;  /* 0x000000f404187210 */ /* 0x080fe20007f7e0ff */
[C---:B------:R-:W-:Y:S01]  /*11660*/  IMAD R9, R0.reuse, 0x72, RZ ;  /* 0x0000007200097824 */ /* 0x040fe200078e02ff */
[-C--:B------:R-:W-:Y:S01]  /*11670*/  LEA.HI.X.SX32 R251, R241, R245.reuse, 0x2, P6 ;  /* 0x000000f5f1fb7211 */ /* 0x080fe200030f16ff */
[----:B------:R-:W-:Y:S01]  /*11680*/  IMAD R241, R0, 0x75, RZ ;  /* 0x0000007500f17824 */ /* 0x000fe200078e02ff */
[----:B------:R-:W-:Y:S01]  /*11690*/  LEA.HI.X.SX32 R25, R246, R245, 0x2, P3 ;  /* 0x000000f5f6197211 */ /* 0x000fe200018f16ff */
[----:B------:R-:W-:Y:S01]  /*116a0*/  IMAD R18, R0, 0x1d0, RZ ;  /* 0x000001d000127824 */ /* 0x000fe200078e02ff */
[-C--:B------:R-:W-:Y:S01]  /*116b0*/  IADD3 R20, P3, R20, R244.reuse, RZ ;  /* 0x000000f414147210 */ /* 0x080fe20007f7e0ff */
[----:B------:R-:W-:Y:S01]  /*116c0*/  IMAD R3, R0, 0x1dc, RZ ;  /* 0x000001dc00037824 */ /* 0x000fe200078e02ff */
[----:B------:R-:W-:-:S02]  /*116d0*/  IADD3 R16, P6, R16, R244, RZ ;  /* 0x000000f410107210 */ /* 0x000fc40007fde0ff */
[-C--:B------:R-:W-:Y:S02]  /*116e0*/  LEA.HI.X.SX32 R21, R9, R245.reuse, 0x2, P3 ;  /* 0x000000f509157211 */ /* 0x080fe400018f16ff */
[-C--:B------:R-:W-:Y:S01]  /*116f0*/  LEA.HI.X.SX32 R17, R241, R245.reuse, 0x2, P6 ;  /* 0x000000f5f1117211 */ /* 0x080fe200030f16ff */
[----:B------:R-:W-:Y:S01]  /*11700*/  IMAD R241, R0, 0x77, RZ ;  /* 0x0000007700f17824 */ /* 0x000fe200078e02ff */
[-C--:B------:R-:W-:Y:S02]  /*11710*/  IADD3 R18, P3, R18, R244.reuse, RZ ;  /* 0x000000f412127210 */ /* 0x080fe40007f7e0ff */
[----:B------:R-:W-:Y:S02]  /*11720*/  IADD3 R246, P6, R3, R244, RZ ;  /* 0x000000f403f67210 */ /* 0x000fe40007fde0ff */
[-C--:B------:R-:W-:Y:S02]  /*11730*/  LEA.HI.X.SX32 R19, R247, R245.reuse, 0x2, P3 ;  /* 0x000000f5f7137211 */ /* 0x080fe400018f16ff */
[----:B------:R-:W-:-:S02]  /*11740*/  LEA.HI.X.SX32 R247, R241, R245, 0x2, P6 ;  /* 0x000000f5f1f77211 */ /* 0x000fc400030f16ff */
[----:B------:R-:W1:Y:S01]  /*11750*/  S2R R241, SR_TID.X ;  /* 0x0000000000f17919 */ /* 0x000e620000002100 */
[C---:B------:R-:W-:Y:S02]  /*11760*/  IMAD R14, R0.reuse, 0x1d8, RZ ;  /* 0x000001d8000e7824 */ /* 0x040fe400078e02ff */
[C---:B------:R-:W-:Y:S02]  /*11770*/  IMAD R9, R0.reuse, 0x76, RZ ;  /* 0x0000007600097824 */ /* 0x040fe400078e02ff */
[----:B------:R-:W-:Y:S01]  /*11780*/  IMAD R12, R0, 0x1e0, RZ ;  /* 0x000001e0000c7824 */ /* 0x000fe200078e02ff */
[-C--:B------:R-:W-:Y:S01]  /*11790*/  IADD3 R14, P3, R14, R244.reuse, RZ ;  /* 0x000000f40e0e7210 */ /* 0x080fe20007f7e0ff */
[C---:B------:R-:W-:Y:S02]  /*117a0*/  IMAD R10, R0.reuse, 0x1e4, RZ ;  /* 0x000001e4000a7824 */ /* 0x040fe400078e02ff */
[----:B------:R-:W-:Y:S01]  /*117b0*/  IMAD R8, R0, 0x1e8, RZ ;  /* 0x000001e800087824 */ /* 0x000fe200078e02ff */
[-C--:B------:R-:W-:Y:S01]  /*117c0*/  LEA.HI.X.SX32 R15, R9, R245.reuse, 0x2, P3 ;  /* 0x000000f5090f7211 */ /* 0x080fe200018f16ff */
[----:B------:R-:W-:Y:S01]  /*117d0*/  IMAD.MOV.U32 R7, RZ, RZ, c[0x0][0x188] ;  /* 0x00006200ff077624 */ /* 0x000fe200078e00ff */
[-C--:B------:R-:W-:Y:S01]  /*117e0*/  IADD3 R12, P3, R12, R244.reuse, RZ ;  /* 0x000000f40c0c7210 */ /* 0x080fe20007f7e0ff */
[----:B------:R-:W-:Y:S01]  /*117f0*/  IMAD R240, R0, 0x79, RZ ;  /* 0x0000007900f07824 */ /* 0x000fe200078e02ff */
[-C--:B------:R-:W-:Y:S01]  /*11800*/  IADD3 R10, P6, R10, R244.reuse, RZ ;  /* 0x000000f40a0a7210 */ /* 0x080fe20007fde0ff */
[----:B------:R-:W-:Y:S01]  /*11810*/  IMAD R2, R0, 0x1ec, RZ ;  /* 0x000001ec00027824 */ /* 0x000fe200078e02ff */
[-C--:B------:R-:W-:Y:S01]  /*11820*/  LEA.HI.X.SX32 R13, R248, R245.reuse, 0x2, P3 ;  /* 0x000000f5f80d7211 */ /* 0x080fe200018f16ff */
[----:B------:R-:W-:Y:S01]  /*11830*/  IMAD R7, R7, 0x7a, RZ ;  /* 0x0000007a07077824 */ /* 0x000fe200078e02ff */
[-C--:B------:R-:W-:Y:S01]  /*11840*/  IADD3 R8, P3, R8, R244.reuse, RZ ;  /* 0x000000f408087210 */ /* 0x080fe20007f7e0ff */
[C---:B------:R-:W-:Y:S01]  /*11850*/  IMAD R6, R0.reuse, 0x1f0, RZ ;  /* 0x000001f000067824 */ /* 0x040fe200078e02ff */
[----:B------:R1:W-:Y:S01]  /*11860*/  STL.64 [R1+0x50], R250 ;  /* 0x000050fa01007387 */ /* 0x0003e20000100a00 */
[----:B------:R-:W-:Y:S01]  /*11870*/  IMAD R242, R0, 0x7b, RZ ;  /* 0x0000007b00f27824 */ /* 0x000fe200078e02ff */
[-C--:B------:R-:W-:Y:S01]  /*11880*/  LEA.HI.X.SX32 R11, R240, R245.reuse, 0x2, P6 ;  /* 0x000000f5f00b7211 */ /* 0x080fe200030f16ff */
[----:B------:R-:W-:Y:S01]  /*11890*/  IMAD R4, R0, 0x1f4, RZ ;  /* 0x000001f400047824 */ /* 0x000fe200078e02ff */
[-C--:B------:R-:W-:Y:S01]  /*118a0*/  IADD3 R240, P6, R2, R244.reuse, RZ ;  /* 0x000000f402f07210 */ /* 0x080fe20007fde0ff */
[C---:B------:R-:W-:Y:S01]  /*118b0*/  IMAD R5, R0.reuse, 0x1f8, RZ ;  /* 0x000001f800057824 */ /* 0x040fe200078e02ff */
[----:B------:R-:W-:Y:S01]  /*118c0*/  LEA.HI.X.SX32 R9, R7, R245, 0x2, P3 ;  /* 0x000000f507097211 */ /* 0x000fe200018f16ff */
[----:B------:R-:W-:Y:S01]  /*118d0*/  IMAD R243, R0, 0x7d, RZ ;  /* 0x0000007d00f37824 */ /* 0x000fe200078e02ff */
[----:B------:R-:W-:-:S02]  /*118e0*/  IADD3 R6, P3, R6, R244, RZ ;  /* 0x000000f406067210 */ /* 0x000fc40007f7e0ff */
[----:B-1----:R-:W-:Y:S01]  /*118f0*/  LOP3.LUT R250, R241, 0x3f, RZ, 0xc0, !PT ;  /* 0x0000003ff1fa7812 */ /* 0x002fe200078ec0ff */
[----:B------:R1:W-:Y:S01]  /*11900*/  STL.64 [R1+0x58], R246 ;  /* 0x000058f601007387 */ /* 0x0003e20000100a00 */
[-C--:B------:R-:W-:Y:S01]  /*11910*/  LEA.HI.X.SX32 R241, R242, R245.reuse, 0x2, P6 ;  /* 0x000000f5f2f17211 */ /* 0x080fe200030f16ff */
[----:B------:R-:W-:Y:S01]  /*11920*/  IMAD R3, R0, 0x1fc, RZ ;  /* 0x000001fc00037824 */ /* 0x000fe200078e02ff */
[-C--:B------:R-:W-:Y:S01]  /*11930*/  IADD3 R4, P6, R4, R244.reuse, RZ ;  /* 0x000000f404047210 */ /* 0x080fe20007fde0ff */
[----:B------:R-:W-:Y:S01]  /*11940*/  IMAD.MOV.U32 R242, RZ, RZ, c[0x0][0x18c] ;  /* 0x00006300fff27624 */ /* 0x000fe200078e00ff */
[-C--:B------:R-:W-:Y:S01]  /*11950*/  LEA.HI.X.SX32 R7, R249, R245.reuse, 0x2, P3 ;  /* 0x000000f5f9077211 */ /* 0x080fe200018f16ff */
[----:B------:R-:W-:Y:S01]  /*11960*/  IMAD R252, R0, 0x7f, RZ ;  /* 0x0000007f00fc7824 */ /* 0x000fe200078e02ff */
[----:B------:R-:W-:Y:S01]  /*11970*/  IADD3 R2, P3, R5, R244, RZ ;  /* 0x000000f405027210 */ /* 0x000fe20007f7e0ff */
[----:B-1----:R-:W-:Y:S01]  /*11980*/  IMAD R247, R250, c[0x0][0x18c], RZ ;  /* 0x00006300faf77a24 */ /* 0x002fe200078e02ff */
[----:B------:R-:W-:-:S03]  /*11990*/  LEA.HI.X.SX32 R5, R243, R245, 0x2, P6 ;  /* 0x000000f5f3057211 */ /* 0x000fc600030f16ff */
[----:B------:R-:W-:Y:S01]  /*119a0*/  IMAD R249, R242, 0x40, R247 ;  /* 0x00000040f2f97824 */ /* 0x000fe200078e02f7 */
[----:B------:R-:W-:Y:S01]  /*119b0*/  IADD3 R242, P6, R3, R244, RZ ;  /* 0x000000f403f27210 */ /* 0x000fe20007fde0ff */
[----:B------:R1:W-:Y:S03]  /*119c0*/  STL.64 [R1+0x60], R240 ;  /* 0x000060f001007387 */ /* 0x0003e60000100a00 */
[----:B------:R-:W-:Y:S01]  /*119d0*/  LEA.HI.X.SX32 R243, R252, R245, 0x2, P6 ;  /* 0x000000f5fcf37211 */ /* 0x000fe200030f16ff */
[----:B-1----:R-:W2:Y:S04]  /*119e0*/  LDL.LU.64 R240, [R1+0x2100] ;  /* 0x0021000001f07983 */ /* 0x002ea80000300a00 */
[----:B------:R1:W-:Y:S04]  /*119f0*/  STL.64 [R1+0x68], R242 ;  /* 0x000068f201007387 */ /* 0x0003e80000100a00 */
[----:B-1----:R-:W3:Y:S04]  /*11a00*/  LDL.LU.64 R242, [R1+0x20f8] ;  /* 0x0020f80001f27983 */ /* 0x002ee80000300a00 */
[----:B------:R-:W1:Y:S01]  /*11a10*/  S2R R252, SR_TID.X ;  /* 0x0000000000fc7919 */ /* 0x000e620000002100 */
[----:B------:R-:W-:Y:S01]  /*11a20*/  IMAD.MOV.U32 R250, RZ, RZ, c[0x0][0x188] ;  /* 0x00006200fffa7624 */ /* 0x000fe200078e00ff */
[----:B------:R-:W-:-:S03]  /*11a30*/  MOV R0, c[0x0][0x180] ;  /* 0x0000600000007a02 */ /* 0x000fc60000000f00 */
[----:B------:R-:W-:Y:S01]  /*11a40*/  IMAD R250, R250, 0x7e, RZ ;  /* 0x0000007efafa7824 */ /* 0x000fe200078e02ff */
[----:B------:R-:W-:-:S04]  /*11a50*/  IADD3 R251, R0, -0x15, RZ ;  /* 0xffffffeb00fb7810 */ /* 0x000fc80007ffe0ff */
[----:B------:R-:W-:Y:S02]  /*11a60*/  LEA.HI.X.SX32 R3, R250, R245, 0x2, P3 ;  /* 0x000000f5fa037211 */ /* 0x000fe400018f16ff */
[----:B------:R-:W-:-:S04]  /*11a70*/  LEA R246, P3, R247, c[0x0][0x168], 0x2 ;  /* 0x00005a00f7f67a11 */ /* 0x000fc800078610ff */
[----:B------:R-:W-:Y:S02]  /*11a80*/  LEA.HI.X.SX32 R247, R247, c[0x0][0x16c], 0x2, P3 ;  /* 0x00005b00f7f77a11 */ /* 0x000fe400018f16ff */
[----:B------:R-:W-:Y:S02]  /*11a90*/  ISETP.GE.U32.AND P3, PT, R251, 0x7fffff6c, PT ;  /* 0x7fffff6cfb00780c */ /* 0x000fe40003f66070 */
[----:B-1----:R-:W-:Y:S01]  /*11aa0*/  LOP3.LUT R251, R252, 0x3f, RZ, 0xc0, !PT ;  /* 0x0000003ffcfb7812 */ /* 0x002fe200078ec0ff */
[----:B------:R-:W-:-:S03]  /*11ab0*/  ULDC.64 UR8, c[0x0][0x118] ;  /* 0x0000460000087ab9 */ /* 0x000fc60000000a00 */
[----:B------:R-:W-:Y:S02]  /*11ac0*/  SHF.L.U32 R252, R251, 0x2, RZ ;  /* 0x00000002fbfc7819 */ /* 0x000fe400000006ff */
[C---:B------:R-:W-:Y:S02]  /*11ad0*/  LEA R248, P6, R249.reuse, c[0x0][0x168], 0x2 ;  /* 0x00005a00f9f87a11 */ /* 0x040fe400078c10ff */
[----:B------:R-:W-:Y:S01]  /*11ae0*/  IADD3 R250, R0, -0x19, RZ ;  /* 0xffffffe700fa7810 */ /* 0x000fe20007ffe0ff */
[----:B------:R1:W-:Y:S01]  /*11af0*/  LDGSTS.E [R252+0x40000], [R244.64], !P0 ;  /* 0x40000000f4fc7fae */ /* 0x0003e2000c121848 */
[----:B------:R-:W-:Y:S02]  /*11b00*/  LEA.HI.X.SX32 R249, R249, c[0x0][0x16c], 0x2, P6 ;  /* 0x00005b00f9f97a11 */ /* 0x000fe400030f16ff */
[----:B------:R-:W-:Y:S02]  /*11b10*/  ISETP.GE.U32.AND P6, PT, R250, 0x7fffff68, PT ;  /* 0x7fffff68fa00780c */ /* 0x000fe40003fc6070 */
[----:B------:R-:W-:Y:S01]  /*11b20*/  IADD3 R250, R0, -0x1d, RZ ;  /* 0xffffffe300fa7810 */ /* 0x000fe20007ffe0ff */
[----:B-1----:R-:W4:Y:S04]  /*11b30*/  LDL.LU R252, [R1+0x20f0] ;  /* 0x0020f00001fc7983 */ /* 0x002f280000300800 */
[----:B------:R1:W-:Y:S01]  /*11b40*/  STL.64 [R1+0x1cd8], R244 ;  /* 0x001cd8f401007387 */ /* 0x0003e20000100a00 */
[----:B------:R-:W-:-:S03]  /*11b50*/  ISETP.GE.U32.AND P0, PT, R250, 0x7fffff64, PT ;  /* 0x7fffff64fa00780c */ /* 0x000fc60003f06070 */
[----:B------:R1:W-:Y:S01]  /*11b60*/  STL.64 [R1+0x1ce0], R236 ;  /* 0x001ce0ec01007387 */ /* 0x0003e20000100a00 */
[C---:B------:R-:W-:Y:S01]  /*11b70*/  IADD3 R250, R0.reuse, -0x25, RZ ;  /* 0xffffffdb00fa7810 */ /* 0x040fe20007ffe0ff */
[----:B-1----:R-:W-:Y:S01]  /*11b80*/  IMAD.SHL.U32 R245, R251, 0x4, RZ ;  /* 0x00000004fbf57824 */ /* 0x002fe200078e00ff */
[----:B------:R-:W-:-:S04]  /*11b90*/  IADD3 R251, R0, -0x21, RZ ;  /* 0xffffffdf00fb7810 */ /* 0x000fc80007ffe0ff */
[----:B------:R1:W-:Y:S01]  /*11ba0*/  LDGSTS.E [R245+0x40400], [R236.64], !P2 ;  /* 0x40400000ecf57fae */ /* 0x0003e2000d121848 */
[----:B------:R-:W-:-:S03]  /*11bb0*/  ISETP.GE.U32.AND P2, PT, R251, 0x7fffff60, PT ;  /* 0x7fffff60fb00780c */ /* 0x000fc60003f46070 */
[----:B------:R2:W-:Y:S01]  /*11bc0*/  LDGSTS.E [R245+0x40800], [R228.64], !P5 ;  /* 0x40800000e4f57fae */ /* 0x0005e2000e921848 */
[----:B------:R-:W-:-:S03]  /*11bd0*/  ISETP.GE.U32.AND P5, PT, R250, 0x7fffff5c, PT ;  /* 0x7fffff5cfa00780c */ /* 0x000fc60003fa6070 */
[----:B------:R2:W-:Y:S01]  /*11be0*/  LDGSTS.E [R245+0x40c00], [R220.64], !P1 ;  /* 0x40c00000dcf57fae */ /* 0x0005e2000c921848 */
[----:B-1----:R-:W-:-:S03]  /*11bf0*/  IMAD.MOV.U32 R237, RZ, RZ, c[0x0][0x180] ;  /* 0x00006000ffed7624 */ /* 0x002fc600078e00ff */
[----:B------:R1:W-:Y:S02]  /*11c00*/  LDGSTS.E [R245+0x41000], [R212.64], !P4 ;  /* 0x41000000d4f57fae */ /* 0x0003e4000e121848 */
[C---:B------:R-:W-:Y:S02]  /*11c10*/  IADD3 R251, R237.reuse, -0x29, RZ ;  /* 0xffffffd7edfb7810 */ /* 0x040fe40007ffe0ff */
[----:B------:R1:W-:Y:S01]  /*11c20*/  LDGSTS.E [R245+0x41400], [R204.64], !P3 ;  /* 0x41400000ccf57fae */ /* 0x0003e2000d921848 */
[----:B------:R-:W-:Y:S02]  /*11c30*/  IADD3 R250, R237, -0x2d, RZ ;  /* 0xffffffd3edfa7810 */ /* 0x000fe40007ffe0ff */
[----:B------:R-:W-:Y:S01]  /*11c40*/  ISETP.GE.U32.AND P1, PT, R251, 0x7fffff58, PT ;  /* 0x7fffff58fb00780c */ /* 0x000fe20003f26070 */
[----:B------:R1:W-:Y:S01]  /*11c50*/  LDGSTS.E [R245+0x41800], [R196.64], !P6 ;  /* 0x41800000c4f57fae */ /* 0x0003e2000f121848 */
[----:B------:R-:W-:Y:S02]  /*11c60*/  ISETP.GE.U32.AND P4, PT, R250, 0x7fffff54, PT ;  /* 0x7fffff54fa00780c */ /* 0x000fe40003f86070 */
[C---:B------:R-:W-:Y:S01]  /*11c70*/  IADD3 R251, R237.reuse, -0x31, RZ ;  /* 0xffffffcfedfb7810 */ /* 0x040fe20007ffe0ff */
[----:B------:R1:W-:Y:S01]  /*11c80*/  LDGSTS.E [R245+0x41c00], [R188.64], !P0 ;  /* 0x41c00000bcf57fae */ /* 0x0003e2000c121848 */
[----:B------:R-:W-:-:S02]  /*11c90*/  IADD3 R250, R237, -0x35, RZ ;  /* 0xffffffcbedfa7810 */ /* 0x000fc40007ffe0ff */
[----:B------:R-:W-:Y:S01]  /*11ca0*/  ISETP.GE.U32.AND P3, PT, R251, 0x7fffff50, PT ;  /* 0x7fffff50fb00780c */ /* 0x000fe20003f66070 */
[----:B------:R1:W-:Y:S01]  /*11cb0*/  LDGSTS.E [R245+0x42000], [R180.64], !P2 ;  /* 0x42000000b4f57fae */ /* 0x0003e2000d121848 */
[----:B------:R-:W-:Y:S02]  /*11cc0*/  ISETP.GE.U32.AND P6, PT, R250, 0x7fffff4c, PT ;  /* 0x7fffff4cfa00780c */ /* 0x000fe40003fc6070 */
[C---:B------:R-:W-:Y:S01]  /*11cd0*/  IADD3 R251, R237.reuse, -0x39, RZ ;  /* 0xffffffc7edfb7810 */ /* 0x040fe20007ffe0ff */
[----:B------:R1:W-:Y:S01]  /*11ce0*/  LDGSTS.E [R245+0x42400], [R172.64], !P5 ;  /* 0x42400000acf57fae */ /* 0x0003e2000e921848 */
[----:B------:R-:W-:Y:S02]  /*11cf0*/  IADD3 R250, R237, -0x3d, RZ ;  /* 0xffffffc3edfa7810 */ /* 0x000fe40007ffe0ff */
[----:B------:R-:W-:Y:S01]  /*11d00*/  ISETP.GE.U32.AND P0, PT, R251, 0x7fffff48, PT ;  /* 0x7fffff48fb00780c */ /* 0x000fe20003f06070 */
[----:B------:R1:W-:Y:S01]  /*11d10*/  LDGSTS.E [R245+0x42800], [R164.64], !P1 ;  /* 0x42800000a4f57fae */ /* 0x0003e2000c921848 */
[----:B------:R-:W-:-:S02]  /*11d20*/  ISETP.GE.U32.AND P2, PT, R250, 0x7fffff44, PT ;  /* 0x7fffff44fa00780c */ /* 0x000fc40003f46070 */
[C---:B------:R-:W-:Y:S01]  /*11d30*/  IADD3 R251, R237.reuse, -0x41, RZ ;  /* 0xffffffbfedfb7810 */ /* 0x040fe20007ffe0ff */
        /* <DEDUP_REMOVED lines=24> */
[----:B------:R-:W-:Y:S01]  /*11ec0*/  STL.64 [R1+0x1ce8], R228 ;  /* 0x001ce8e401007387 */ /* 0x000fe20000100a00 */
[----:B------:R-:W-:-:S02]  /*11ed0*/  IADD3 R250, R237, -0x65, RZ ;  /* 0xffffff9bedfa7810 */ /* 0x000fc40007ffe0ff */
[----:B------:R-:W-:Y:S01]  /*11ee0*/  ISETP.GE.U32.AND P1, PT, R251, 0x7fffff20, PT ;  /* 0x7fffff20fb00780c */ /* 0x000fe20003f26070 */
[----:B------:R1:W-:Y:S01]  /*11ef0*/  LDGSTS.E [R245+0x44c00], [R92.64], !P3 ;  /* 0x44c000005cf57fae */ /* 0x0003e2000d921848 */
[----:B------:R-:W-:Y:S02]  /*11f00*/  ISETP.GE.U32.AND P4, PT, R250, 0x7fffff1c, PT ;  /* 0x7fffff1cfa00780c */ /* 0x000fe40003f86070 */
[C---:B------:R-:W-:Y:S01]  /*11f10*/  IADD3 R251, R237.reuse, -0x69, RZ ;  /* 0xffffff97edfb7810 */ /* 0x040fe20007ffe0ff */
[----:B------:R-:W-:Y:S01]  /*11f20*/  STL.64 [R1+0x1cf0], R220 ;  /* 0x001cf0dc01007387 */ /* 0x000fe20000100a00 */
[----:B------:R-:W-:Y:S02]  /*11f30*/  IADD3 R250, R237, -0x6d, RZ ;  /* 0xffffff93edfa7810 */ /* 0x000fe40007ffe0ff */
[----:B------:R-:W-:Y:S01]  /*11f40*/  ISETP.GE.U32.AND P3, PT, R251, 0x7fffff18, PT ;  /* 0x7fffff18fb00780c */ /* 0x000fe20003f66070 */
[----:B------:R1:W-:Y:S01]  /*11f50*/  LDGSTS.E [R245+0x45000], [R84.64], !P6 ;  /* 0x4500000054f57fae */ /* 0x0003e2000f121848 */
[----:B------:R-:W-:-:S02]  /*11f60*/  ISETP.GE.U32.AND P6, PT, R250, 0x7fffff14, PT ;  /* 0x7fffff14fa00780c */ /* 0x000fc40003fc6070 */
[C---:B------:R-:W-:Y:S01]  /*11f70*/  IADD3 R251, R237.reuse, -0x71, RZ ;  /* 0xffffff8fedfb7810 */ /* 0x040fe20007ffe0ff */
[----:B------:R-:W-:Y:S01]  /*11f80*/  STL.64 [R1+0x1cf8], R212 ;  /* 0x001cf8d401007387 */ /* 0x000fe20000100a00 */
[----:B------:R-:W-:-:S03]  /*11f90*/  IADD3 R250, R237, -0x75, RZ ;  /* 0xffffff8bedfa7810 */ /* 0x000fc60007ffe0ff */
[----:B------:R-:W-:Y:S04]  /*11fa0*/  STL.64 [R1+0x1d00], R204 ;  /* 0x001d00cc01007387 */ /* 0x000fe80000100a00 */
[----:B------:R-:W-:Y:S04]  /*11fb0*/  STL.64 [R1+0x1d08], R196 ;  /* 0x001d08c401007387 */ /* 0x000fe80000100a00 */
[----:B------:R-:W-:Y:S04]  /*11fc0*/  STL.64 [R1+0x1d10], R188 ;  /* 0x001d10bc01007387 */ /* 0x000fe80000100a00 */
[----:B------:R1:W-:Y:S01]  /*11fd0*/  LDGSTS.E [R245+0x45400], [R76.64], !P0 ;  /* 0x454000004cf57fae */ /* 0x0003e2000c121848 */
[----:B------:R-:W-:-:S02]  /*11fe0*/  ISETP.GE.U32.AND P0, PT, R251, 0x7fffff10, PT ;  /* 0x7fffff10fb00780c */ /* 0x000fc40003f06070 */
[C---:B------:R-:W-:Y:S01]  /*11ff0*/  IADD3 R251, R237.reuse, -0x79, RZ ;  /* 0xffffff87edfb7810 */ /* 0x040fe20007ffe0ff */
[----:B------:R-:W-:Y:S04]  /*12000*/  STL.64 [R1+0x1d18], R180 ;  /* 0x001d18b401007387 */ /* 0x000fe80000100a00 */
[----:B------:R1:W-:Y:S01]  /*12010*/  LDGSTS.E [R245+0x45800], [R68.64], !P2 ;  /* 0x4580000044f57fae */ /* 0x0003e2000d121848 */
[----:B------:R-:W-:Y:S02]  /*12020*/  ISETP.GE.U32.AND P2, PT, R250, 0x7fffff0c, PT ;  /* 0x7fffff0cfa00780c */ /* 0x000fe40003f46070 */
[----:B------:R-:W-:Y:S01]  /*12030*/  IADD3 R250, R237, -0x7d, RZ ;  /* 0xffffff83edfa7810 */ /* 0x000fe20007ffe0ff */
[----:B------:R-:W-:Y:S04]  /*12040*/  STL.64 [R1+0x1d20], R172 ;  /* 0x001d20ac01007387 */ /* 0x000fe80000100a00 */
        /* <DEDUP_REMOVED lines=32> */
[----:B------:R-:W-:Y:S01]  /*12250*/  STL.64 [R1+0x1d98], R52 ;  /* 0x001d983401007387 */ /* 0x000fe20000100a00 */
[----:B------:R-:W-:-:S03]  /*12260*/  LOP3.LUT R244, R245, 0x20, RZ, 0x3c, !PT ;  /* 0x00000020f5f47812 */ /* 0x000fc600078e3cff */
        /* <DEDUP_REMOVED lines=12> */
[----:B------:R1:W-:Y:S04]  /*12330*/  STL.64 [R1+0x1dd0], R6 ;  /* 0x001dd00601007387 */ /* 0x0003e80000100a00 */
[----:B------:R1:W-:Y:S01]  /*12340*/  LDGSTS.E [R245+0x47c00], [R6.64], !P1 ;  /* 0x47c0000006f57fae */ /* 0x0003e2000c921848 */
[----:B------:R-:W-:-:S03]  /*12350*/  ISETP.GE.U32.AND P1, PT, R251, 0x7fffff67, PT ;  /* 0x7fffff67fb00780c */ /* 0x000fc60003f26070 */
[----:B------:R-:W-:Y:S01]  /*12360*/  STL.64 [R1+0x1dd8], R238 ;  /* 0x001dd8ee01007387 */ /* 0x000fe20000100a00 */
[----:B------:R-:W-:-:S03]  /*12370*/  IADD3 R251, R237, -0x22, RZ ;  /* 0xffffffdeedfb7810 */ /* 0x000fc60007ffe0ff */
[----:B------:R1:W-:Y:S01]  /*12380*/  LDGSTS.E [R244+0x40100], [R238.64], !P4 ;  /* 0x40100000eef47fae */ /* 0x0003e2000e121848 */
[----:B------:R-:W-:-:S03]  /*12390*/  ISETP.GE.U32.AND P4, PT, R250, 0x7fffff63, PT ;  /* 0x7fffff63fa00780c */ /* 0x000fc60003f86070 */
[----:B------:R-:W-:Y:S01]  /*123a0*/  STL.64 [R1+0x1de0], R234 ;  /* 0x001de0ea01007387 */ /* 0x000fe20000100a00 */
[----:B------:R-:W-:-:S03]  /*123b0*/  IADD3 R250, R237, -0x26, RZ ;  /* 0xffffffdaedfa7810 */ /* 0x000fc60007ffe0ff */
[----:B------:R-:W-:Y:S04]  /*123c0*/  STL.64 [R1+0x1de8], R226 ;  /* 0x001de8e201007387 */ /* 0x000fe80000100a00 */
[----:B------:R-:W-:Y:S04]  /*123d0*/  STL.64 [R1+0x1df0], R218 ;  /* 0x001df0da01007387 */ /* 0x000fe80000100a00 */
[----:B------:R-:W-:Y:S04]  /*123e0*/  STL.64 [R1+0x1df8], R210 ;  /* 0x001df8d201007387 */ /* 0x000fe80000100a00 */
        /* <DEDUP_REMOVED lines=52> */
[----:B------:R-:W-:Y:S04]  /*12730*/  STL [R1+0x1eb4], R28 ;  /* 0x001eb41c01007387 */ /* 0x000fe80000100800 */
[----:B------:R-:W-:Y:S04]  /*12740*/  STL [R1+0x1eb0], R29 ;  /* 0x001eb01d01007387 */ /* 0x000fe80000100800 */
[----:B------:R-:W-:Y:S04]  /*12750*/  STL [R1+0x1ebc], R22 ;  /* 0x001ebc1601007387 */ /* 0x000fe80000100800 */
[----:B------:R1:W-:Y:S01]  /*12760*/  LDGSTS.E [R244+0x42d00], [R154.64], !P2 ;  /* 0x42d000009af47fae */ /* 0x0003e2000d121848 */
[----:B------:R-:W-:-:S03]  /*12770*/  ISETP.GE.U32.AND P2, PT, R251, 0x7fffff37, PT ;  /* 0x7fffff37fb00780c */ /* 0x000fc60003f46070 */
[----:B------:R-:W-:Y:S01]  /*12780*/  STL [R1+0x1eb8], R23 ;  /* 0x001eb81701007387 */ /* 0x000fe20000100800 */
[----:B------:R-:W-:-:S03]  /*12790*/  IADD3 R251, R237, -0x52, RZ ;  /* 0xffffffaeedfb7810 */ /* 0x000fc60007ffe0ff */
[----:B------:R1:W-:Y:S01]  /*127a0*/  LDGSTS.E [R244+0x43100], [R146.64], !P5 ;  /* 0x4310000092f47fae */ /* 0x0003e2000e921848 */
[----:B------:R-:W-:-:S03]  /*127b0*/  ISETP.GE.U32.AND P5, PT, R250, 0x7fffff33, PT ;  /* 0x7fffff33fa00780c */ /* 0x000fc60003fa6070 */
[----:B------:R-:W-:Y:S01]  /*127c0*/  STL [R1+0x1ec4], R16 ;  /* 0x001ec41001007387 */ /* 0x000fe20000100800 */
        /* <DEDUP_REMOVED lines=12> */
[----:B---3--:R-:W-:Y:S04]  /*12890*/  STL [R1+0x1edc], R242 ;  /* 0x001edcf201007387 */ /* 0x008fe80000100800 */
        /* <DEDUP_REMOVED lines=76> */
[----:B------:R-:W-:Y:S01]  /*12d60*/  STL [R1+0x1f60], R105 ;  /* 0x001f606901007387 */ /* 0x000fe20000100800 */
[----:B------:R-:W-:-:S03]  /*12d70*/  LOP3.LUT R0, R245, 0x40, RZ, 0x3c, !PT ;  /* 0x00000040f5007812 */ /* 0x000fc600078e3cff */
        /* <DEDUP_REMOVED lines=45> */
[----:B------:R-:W-:Y:S01]  /*13050*/  STL [R1+0x1fb8], R21 ;  /* 0x001fb81501007387 */ /* 0x000fe20000100800 */
[----:B-1----:R-:W-:-:S03]  /*13060*/  LOP3.LUT R6, R245, 0x60, RZ, 0x3c, !PT ;  /* 0x00000060f5067812 */ /* 0x002fc600078e3cff */
        /* <DEDUP_REMOVED lines=10> */
[----:B--2---:R-:W2:Y:S04]  /*13110*/  LDL.64 R220, [R1+0x30] ;  /* 0x0000300001dc7983 */ /* 0x004ea80000100a00 */
[----:B---3--:R-:W3:Y:S04]  /*13120*/  LDL.64 R244, [R1+0x38] ;  /* 0x0000380001f47983 */ /* 0x008ee80000100a00 */
[----:B------:R-:W2:Y:S04]  /*13130*/  LDL.64 R180, [R1+0x50] ;  /* 0x0000500001b47983 */ /* 0x000ea80000100a00 */
[----:B------:R-:W2:Y:S04]  /*13140*/  LDL.64 R228, [R1+0x58] ;  /* 0x0000580001e47983 */ /* 0x000ea80000100a00 */
[----:B------:R-:W2:Y:S04]  /*13150*/  LDL.64 R188, [R1+0x60] ;  /* 0x0000600001bc7983 */ /* 0x000ea80000100a00 */
[----:B------:R1:W-:Y:S01]  /*13160*/  LDGSTS.E [R0+0x41e00], [R184.64], !P2 ;  /* 0x41e00000b8007fae */ /* 0x0003e2000d121848 */
[----:B------:R-:W-:-:S03]  /*13170*/  ISETP.GE.U32.AND P2, PT, R251, 0x7fffff46, PT ;  /* 0x7fffff46fb00780c */ /* 0x000fc60003f46070 */
[----:B------:R-:W-:Y:S01]  /*13180*/  STL [R1+0x1fd4], R2 ;  /* 0x001fd40201007387 */ /* 0x000fe20000100800 */
[----:B------:R-:W-:-:S03]  /*13190*/  IADD3 R251, R237, -0x43, RZ ;  /* 0xffffffbdedfb7810 */ /* 0x000fc60007ffe0ff */
[----:B------:R1:W-:Y:S01]  /*131a0*/  LDGSTS.E [R0+0x42200], [R176.64], !P5 ;  /* 0x42200000b0007fae */ /* 0x0003e2000e921848 */
[----:B------:R-:W-:-:S03]  /*131b0*/  ISETP.GE.U32.AND P5, PT, R250, 0x7fffff42, PT ;  /* 0x7fffff42fa00780c */ /* 0x000fc60003fa6070 */
[----:B------:R1:W-:Y:S01]  /*131c0*/  STL [R1+0x1fd0], R3 ;  /* 0x001fd00301007387 */ /* 0x0003e20000100800 */
        /* <DEDUP_REMOVED lines=61> */
[----:B------:R1:W-:Y:S01]  /*135a0*/  STL [R1+0x204c], R126 ;  /* 0x00204c7e01007387 */ /* 0x0003e20000100800 */
        /* <DEDUP_REMOVED lines=21> */
[----:B------:R-:W-:Y:S04]  /*13700*/  STL [R1+0x2074], R86 ;  /* 0x0020745601007387 */ /* 0x000fe80000100800 */
[----:B------:R1:W-:Y:S01]  /*13710*/  LDGSTS.E [R0+0x46200], [R48.64], !P4 ;  /* 0x4620000030007fae */ /* 0x0003e2000e121848 */
[----:B------:R-:W-:-:S03]  /*13720*/  ISETP.GE.U32.AND P4, PT, R250, 0x7fffff02, PT ;  /* 0x7fffff02fa00780c */ /* 0x000fc60003f86070 */
[----:B------:R-:W-:Y:S04]  /*13730*/  STL [R1+0x2070], R87 ;  /* 0x0020705701007387 */ /* 0x000fe80000100800 */
[----:B------:R-:W-:Y:S04]  /*13740*/  STL [R1+0x207c], R78 ;  /* 0x00207c4e01007387 */ /* 0x000fe80000100800 */
[----:B------:R-:W-:Y:S04]  /*13750*/  STL [R1+0x2078], R79 ;  /* 0x0020784f01007387 */ /* 0x000fe80000100800 */
[----:B------:R-:W-:Y:S04]  /*13760*/  STL [R1+0x2084], R70 ;  /* 0x0020844601007387 */ /* 0x000fe80000100800 */
[----:B------:R-:W-:Y:S04]  /*13770*/  STL [R1+0x2080], R71 ;  /* 0x0020804701007387 */ /* 0x000fe80000100800 */
[----:B------:R-:W-:Y:S04]  /*13780*/  STL [R1+0x208c], R62 ;  /* 0x00208c3e01007387 */ /* 0x000fe80000100800 */
[----:B------:R-:W-:Y:S04]  /*13790*/  STL [R1+0x2088], R63 ;  /* 0x0020883f01007387 */ /* 0x000fe80000100800 */
[----:B------:R-:W-:Y:S04]  /*137a0*/  STL [R1+0x2094], R54 ;  /* 0x0020943601007387 */ /* 0x000fe80000100800 */
[----:B------:R1:W-:Y:S04]  /*137b0*/  LDGSTS.E [R0+0x46600], [R40.64], !P3 ;  /* 0x4660000028007fae */ /* 0x0003e8000d921848 */
        /* <DEDUP_REMOVED lines=10> */
[----:B------:R-:W4:Y:S04]  /*13860*/  LDL.64 R196, [R1+0x68] ;  /* 0x0000680001c47983 */ /* 0x000f280000100a00 */
[----:B------:R1:W-:Y:S04]  /*13870*/  LDGSTS.E [R0+0x47e00], [R2.64], !P4 ;  /* 0x47e0000002007fae */ /* 0x0003e8000e121848 */
[----:B------:R-:W4:Y:S04]  /*13880*/  LDL.LU R205, [R1+0x230] ;  /* 0x0002300001cd7983 */ /* 0x000f280000300800 */
[----:B-1----:R-:W4:Y:S01]  /*13890*/  LDL.LU R0, [R1+0x428] ;  /* 0x0004280001007983 */ /* 0x002f220000300800 */
[----:B------:R-:W-:-:S02]  /*138a0*/  IADD3 R250, R237, -0x8, RZ ;  /* 0xfffffff8edfa7810 */ /* 0x000fc40007ffe0ff */
[----:B------:R-:W-:Y:S01]  /*138b0*/  IADD3 R251, R237, -0x4, RZ ;  /* 0xfffffffcedfb7810 */ /* 0x000fe20007ffe0ff */
[----:B------:R-:W4:Y:S01]  /*138c0*/  LDL.LU R236, [R1+0x424] ;  /* 0x0004240001ec7983 */ /* 0x000f220000300800 */
[----:B------:R-:W-:Y:S02]  /*138d0*/  ISETP.GE.U32.AND P6, PT, R250, 0x7fffff79, PT ;  /* 0x7fffff79fa00780c */ /* 0x000fe40003fc6070 */
[----:B------:R-:W-:Y:S01]  /*138e0*/  ISETP.GE.U32.AND P3, PT, R251, 0x7fffff7d, PT ;  /* 0x7fffff7dfb00780c */ /* 0x000fe20003f66070 */
[----:B------:R-:W4:Y:S01]  /*138f0*/  LDL.LU R212, [R1+0x420] ;  /* 0x0004200001d47983 */ /* 0x000f220000300800 */
[C---:B------:R-:W-:Y:S02]  /*13900*/  IADD3 R250, R237.reuse, -0x10, RZ ;  /* 0xfffffff0edfa7810 */ /* 0x040fe40007ffe0ff */
[----:B------:R-:W-:Y:S01]  /*13910*/  IADD3 R251, R237, -0xc, RZ ;  /* 0xfffffff4edfb7810 */ /* 0x000fe20007ffe0ff */
[----:B------:R-:W4:Y:S01]  /*13920*/  LDL.LU R213, [R1+0x41c] ;  /* 0x00041c0001d57983 */ /* 0x000f220000300800 */
[----:B------:R-:W-:-:S02]  /*13930*/  ISETP.GE.U32.AND P2, PT, R250, 0x7fffff71, PT ;  /* 0x7fffff71fa00780c */ /* 0x000fc40003f46070 */
[----:B------:R-:W-:Y:S02]  /*13940*/  ISETP.GE.U32.AND P0, PT, R251, 0x7fffff75, PT ;  /* 0x7fffff75fb00780c */ /* 0x000fe40003f06070 */
[C---:B------:R-:W-:Y:S02]  /*13950*/  IADD3 R250, R237.reuse, -0x18, RZ ;  /* 0xffffffe8edfa7810 */ /* 0x040fe40007ffe0ff */
[----:B------:R-:W-:Y:S01]  /*13960*/  IADD3 R251, R237, -0x14, RZ ;  /* 0xffffffecedfb7810 */ /* 0x000fe20007ffe0ff */
[----:B------:R1:W-:Y:S01]  /*13970*/  LDGSTS.E [R6+0x40300], [R240.64], !P3 ;  /* 0x40300000f0067fae */ /* 0x0003e2000d921848 */
[----:B------:R-:W-:Y:S02]  /*13980*/  ISETP.GE.U32.AND P1, PT, R250, 0x7fffff69, PT ;  /* 0x7fffff69fa00780c */ /* 0x000fe40003f26070 */
[----:B------:R-:W-:Y:S01]  /*13990*/  ISETP.GE.U32.AND P5, PT, R251, 0x7fffff6d, PT ;  /* 0x7fffff6dfb00780c */ /* 0x000fe20003fa6070 */
[----:B------:R1:W-:Y:S01]  /*139a0*/  LDGSTS.E [R6+0x40700], [R230.64], !P6 ;  /* 0x40700000e6067fae */ /* 0x0003e2000f121848 */
[----:B------:R-:W-:-:S02]  /*139b0*/  IADD3 R250, R237, -0x1c, RZ ;  /* 0xffffffe4edfa7810 */ /* 0x000fc40007ffe0ff */
[C---:B------:R-:W-:Y:S01]  /*139c0*/  IADD3 R251, R237.reuse, -0x20, RZ ;  /* 0xffffffe0edfb7810 */ /* 0x040fe20007ffe0ff */
[----:B------:R1:W-:Y:S01]  /*139d0*/  LDGSTS.E [R6+0x40b00], [R222.64], !P0 ;  /* 0x40b00000de067fae */ /* 0x0003e2000c121848 */
[----:B------:R-:W-:Y:S02]  /*139e0*/  ISETP.GE.U32.AND P4, PT, R250, 0x7fffff65, PT ;  /* 0x7fffff65fa00780c */ /* 0x000fe40003f86070 */
[----:B------:R-:W-:Y:S01]  /*139f0*/  IADD3 R250, R237, -0x24, RZ ;  /* 0xffffffdcedfa7810 */ /* 0x000fe20007ffe0ff */
[----:B------:R1:W-:Y:S01]  /*13a00*/  LDGSTS.E [R6+0x40f00], [R214.64], !P2 ;  /* 0x40f00000d6067fae */ /* 0x0003e2000d121848 */
[----:B------:R-:W-:Y:S02]  /*13a10*/  ISETP.GE.U32.AND P3, PT, R251, 0x7fffff61, PT ;  /* 0x7fffff61fb00780c */ /* 0x000fe40003f66070 */
[----:B------:R-:W-:Y:S01]  /*13a20*/  IADD3 R251, R237, -0x28, RZ ;  /* 0xffffffd8edfb7810 */ /* 0x000fe20007ffe0ff */
[----:B------:R1:W-:Y:S01]  /*13a30*/  LDGSTS.E [R6+0x41300], [R206.64], !P5 ;  /* 0x41300000ce067fae */ /* 0x0003e2000e921848 */
[----:B------:R-:W-:-:S02]  /*13a40*/  ISETP.GE.U32.AND P6, PT, R250, 0x7fffff5d, PT ;  /* 0x7fffff5dfa00780c */ /* 0x000fc40003fc6070 */
[----:B------:R-:W-:Y:S01]  /*13a50*/  IADD3 R250, R237, -0x2c, RZ ;  /* 0xffffffd4edfa7810 */ /* 0x000fe20007ffe0ff */
[----:B------:R1:W-:Y:S01]  /*13a60*/  LDGSTS.E [R6+0x41700], [R198.64], !P1 ;  /* 0x41700000c6067fae */ /* 0x0003e2000c921848 */
[----:B------:R-:W-:Y:S02]  /*13a70*/  ISETP.GE.U32.AND P0, PT, R251, 0x7fffff59, PT ;  /* 0x7fffff59fb00780c */ /* 0x000fe40003f06070 */
[C---:B------:R-:W-:Y:S01]  /*13a80*/  IADD3 R251, R237.reuse, -0x30, RZ ;  /* 0xffffffd0edfb7810 */ /* 0x040fe20007ffe0ff */
[----:B------:R1:W-:Y:S01]  /*13a90*/  LDGSTS.E [R6+0x41b00], [R190.64], !P4 ;  /* 0x41b00000be067fae */ /* 0x0003e2000e121848 */
[----:B------:R-:W-:Y:S02]  /*13aa0*/  ISETP.GE.U32.AND P2, PT, R250, 0x7fffff55, PT ;  /* 0x7fffff55fa00780c */ /* 0x000fe40003f46070 */
[----:B------:R-:W-:Y:S01]  /*13ab0*/  IADD3 R250, R237, -0x34, RZ ;  /* 0xffffffccedfa7810 */ /* 0x000fe20007ffe0ff */
[----:B------:R1:W-:Y:S01]  /*13ac0*/  LDGSTS.E [R6+0x41f00], [R182.64], !P3 ;  /* 0x41f00000b6067fae */ /* 0x0003e2000d921848 */
[----:B------:R-:W-:-:S02]  /*13ad0*/  ISETP.GE.U32.AND P5, PT, R251, 0x7fffff51, PT ;  /* 0x7fffff51fb00780c */ /* 0x000fc40003fa6070 */
        /* <DEDUP_REMOVED lines=45> */
[----:B------:R-:W-:Y:S01]  /*13db0*/  ISETP.GE.U32.AND P4, PT, R251, 0x7fffff11, PT ;  /* 0x7fffff11fb00780c */ /* 0x000fe20003f86070 */
[----:B------:R1:W-:Y:S04]  /*13dc0*/  LDGSTS.E [R6+0x45f00], [R54.64], !P0 ;  /* 0x45f0000036067fae */ /* 0x0003e8000c121848 */
[----:B------:R1:W-:Y:S04]  /*13dd0*/  LDGSTS.E [R6+0x46300], [R46.64], !P2 ;  /* 0x463000002e067fae */ /* 0x0003e8000d121848 */
[----:B------:R1:W-:Y:S04]  /*13de0*/  LDGSTS.E [R6+0x46700], [R38.64], !P5 ;  /* 0x4670000026067fae */ /* 0x0003e8000e921848 */
[----:B--2---:R2:W-:Y:S04]  /*13df0*/  LDGSTS.E [R6+0x46b00], [R220.64], !P1 ;  /* 0x46b00000dc067fae */ /* 0x0045e8000c921848 */
[----:B---3--:R3:W-:Y:S04]  /*13e00*/  LDGSTS.E [R6+0x46f00], [R244.64], !P4 ;  /* 0x46f00000f4067fae */ /* 0x0087e8000e121848 */
[----:B--2---:R-:W2:Y:S04]  /*13e10*/  LDL.LU R220, [R1+0x418] ;  /* 0x0004180001dc7983 */ /* 0x004ea80000300800 */
[----:B---3--:R-:W3:Y:S01]  /*13e20*/  LDL.LU R245, [R1+0x414] ;  /* 0x0004140001f57983 */ /* 0x008ee20000300800 */
[----:B------:R-:W-:-:S02]  /*13e30*/  IADD3 R250, R237, -0x74, RZ ;  /* 0xffffff8cedfa7810 */ /* 0x000fc40007ffe0ff */
[----:B------:R-:W-:Y:S01]  /*13e40*/  IADD3 R251, R237, -0x78, RZ ;  /* 0xffffff88edfb7810 */ /* 0x000fe20007ffe0ff */
[----:B------:R-:W1:Y:S01]  /*13e50*/  S2R R244, SR_TID.X ;  /* 0x0000000000f47919 */ /* 0x000e620000002100 */
[----:B------:R-:W-:Y:S02]  /*13e60*/  ISETP.GE.U32.AND P3, PT, R250, 0x7fffff0d, PT ;  /* 0x7fffff0dfa00780c */ /* 0x000fe40003f66070 */
[----:B------:R-:W-:Y:S02]  /*13e70*/  ISETP.GE.U32.AND P6, PT, R251, 0x7fffff09, PT ;  /* 0x7fffff09fb00780c */ /* 0x000fe40003fc6070 */
[C---:B------:R-:W-:Y:S02]  /*13e80*/  IADD3 R251, R237.reuse, -0x81, RZ ;  /* 0xffffff7fedfb7810 */ /* 0x040fe40007ffe0ff */
[----:B------:R-:W-:Y:S02]  /*13e90*/  IADD3 R250, R237, -0x7c, RZ ;  /* 0xffffff84edfa7810 */ /* 0x000fe40007ffe0ff */
[----:B------:R-:W-:Y:S01]  /*13ea0*/  ISETP.GE.U32.AND P2, PT, R251, 0x7fffff00, PT ;  /* 0x7fffff00fb00780c */ /* 0x000fe20003f46070 */
[----:B------:R-:W-:Y:S01]  /*13eb0*/  IMAD.MOV.U32 R251, RZ, RZ, 0x7f ;  /* 0x0000007ffffb7424 */ /* 0x000fe200078e00ff */
[----:B------:R-:W-:-:S02]  /*13ec0*/  ISETP.GE.U32.AND P0, PT, R250, 0x7fffff05, PT ;  /* 0x7fffff05fa00780c */ /* 0x000fc40003f06070 */
[----:B------:R-:W-:Y:S01]  /*13ed0*/  IADD3 R250, R237, -0x85, RZ ;  /* 0xffffff7bedfa7810 */ /* 0x000fe20007ffe0ff */
[----:B------:R1:W-:Y:S01]  /*13ee0*/  LDGSTS.E [R6+0x47300], [R180.64], !P3 ;  /* 0x47300000b4067fae */ /* 0x0003e2000d921848 */
[----:B------:R-:W-:Y:S02]  /*13ef0*/  IADD3 R3, R251, c[0x0][0x180], RZ ;  /* 0x00006000fb037a10 */ /* 0x000fe40007ffe0ff */
[----:B------:R-:W-:Y:S01]  /*13f00*/  ISETP.GE.U32.AND P5, PT, R250, 0x7ffffefc, PT ;  /* 0x7ffffefcfa00780c */ /* 0x000fe20003fa6070 */
[----:B------:R1:W-:Y:S01]  /*13f10*/  LDGSTS.E [R6+0x47700], [R228.64], !P6 ;  /* 0x47700000e4067fae */ /* 0x0003e2000f121848 */
[C---:B------:R-:W-:Y:S02]  /*13f20*/  IADD3 R250, R237.reuse, -0x89, RZ ;  /* 0xffffff77edfa7810 */ /* 0x040fe40007ffe0ff */
[C---:B------:R-:W-:Y:S02]  /*13f30*/  IADD3 R4, R237.reuse, -0x80, RZ ;  /* 0xffffff80ed047810 */ /* 0x040fe40007ffe0ff */
[C---:B------:R-:W-:Y:S01]  /*13f40*/  IADD3 R251, R237.reuse, -0x8d, RZ ;  /* 0xffffff73edfb7810 */ /* 0x040fe20007ffe0ff */
[----:B------:R1:W-:Y:S01]  /*13f50*/  LDGSTS.E [R6+0x47b00], [R188.64], !P0 ;  /* 0x47b00000bc067fae */ /* 0x0003e2000c121848 */
[----:B------:R-:W-:-:S03]  /*13f60*/  IADD3 R2, R237, -0x91, RZ ;  /* 0xffffff6fed027810 */ /* 0x000fc60007ffe0ff */
[----:B------:R-:W2:Y:S04]  /*13f70*/  LDL.LU R237, [R1+0x410] ;  /* 0x0004100001ed7983 */ /* 0x000ea80000300800 */
[----:B------:R-:W2:Y:S04]  /*13f80*/  LDL.LU R221, [R1+0x40c] ;  /* 0x00040c0001dd7983 */ /* 0x000ea80000300800 */
[----:B-1----:R-:W2:Y:S01]  /*13f90*/  LDL.LU R228, [R1+0x408] ;  /* 0x0004080001e47983 */ /* 0x002ea20000300800 */
[----:B------:R-:W-:Y:S02]  /*13fa0*/  LOP3.LUT R244, R244, 0x3f, RZ, 0xc0, !PT ;  /* 0x0000003ff4f47812 */ /* 0x000fe400078ec0ff */
[----:B------:R-:W-:Y:S01]  /*13fb0*/  ISETP.GT.AND P3, PT, R3, 0x7f, PT ;  /* 0x0000007f0300780c */ /* 0x000fe20003f64270 */
[----:B------:R-:W2:Y:S01]  /*13fc0*/  LDL.LU R229, [R1+0x404] ;  /* 0x0004040001e57983 */ /* 0x000ea20000300800 */
[----:B------:R-:W-:-:S02]  /*13fd0*/  ISETP.GE.AND P6, PT, R244, c[0x0][0x180], PT ;  /* 0x00006000f4007a0c */ /* 0x000fc40003fc6270 */
[----:B------:R-:W-:Y:S02]  /*13fe0*/  LOP3.LUT R3, R244, 0x40, RZ, 0xfc, !PT ;  /* 0x00000040f4037812 */ /* 0x000fe400078efcff */
[----:B------:R-:W2:Y:S01]  /*13ff0*/  LDL.LU R244, [R1+0x400] ;  /* 0x0004000001f47983 */ /* 0x000ea20000300800 */
[----:B----4-:R-:W-:-:S03]  /*14000*/  IMAD R126, R0, c[0x0][0x190], RZ ;  /* 0x00006400007e7a24 */ /* 0x010fc600078e02ff */
[----:B------:R-:W4:Y:S01]  /*14010*/  LDL.LU R0, [R1+0x3fc] ;  /* 0x0003fc0001007983 */ /* 0x000f220000300800 */
[----:B------:R-:W-:Y:S02]  /*14020*/  ISETP.GE.U32.AND P1, PT, R250, 0x7ffffef8, PT ;  /* 0x7ffffef8fa00780c */ /* 0x000fe40003f26070 */
[----:B------:R-:W-:Y:S02]  /*14030*/  SEL R250, RZ, 0x4, !P3 ;  /* 0x00000004fffa7807 */ /* 0x000fe40005800000 */
[----:B------:R-:W-:Y:S02]  /*14040*/  ISETP.GE.U32.AND P0, PT, R251, 0x7ffffef4, PT ;  /* 0x7ffffef4fb00780c */ /* 0x000fe40003f06070 */
[----:B------:R-:W-:Y:S02]  /*14050*/  SEL R251, R250, RZ, !P6 ;  /* 0x000000fffafb7207 */ /* 0x000fe40007000000 */
[----:B------:R-:W-:Y:S01]  /*14060*/  ISETP.GE.U32.AND P6, PT, R2, 0x7ffffef0, PT ;  /* 0x7ffffef00200780c */ /* 0x000fe20003fc6070 */
[----:B------:R-:W-:-:S02]  /*14070*/  IMAD R2, R205, c[0x0][0x190], RZ ;  /* 0x00006400cd027a24 */ /* 0x000fc400078e02ff */
[----:B------:R-:W-:Y:S02]  /*14080*/  IMAD R127, R236, c[0x0][0x190], RZ ;  /* 0x00006400ec7f7a24 */ /* 0x000fe400078e02ff */
[----:B------:R-:W-:Y:S02]  /*14090*/  IMAD R134, R212, c[0x0][0x190], RZ ;  /* 0x00006400d4867a24 */ /* 0x000fe400078e02ff */
[----:B------:R-:W-:Y:S01]  /*140a0*/  IMAD R135, R213, c[0x0][0x190], RZ ;  /* 0x00006400d5877a24 */ /* 0x000fe200078e02ff */
[----:B------:R1:W-:Y:S04]  /*140b0*/  STL [R1+0x230], R2 ;  /* 0x0002300201007387 */ /* 0x0003e80000100800 */
[----:B------:R-:W4:Y:S04]  /*140c0*/  LDL.LU R236, [R1+0x3f8] ;  /* 0x0003f80001ec7983 */ /* 0x000f280000300800 */
[----:B------:R-:W-:Y:S04]  /*140d0*/  STL.64 [R1+0x20c8], R126 ;  /* 0x0020c87e01007387 */ /* 0x000fe80000100a00 */
[----:B------:R-:W-:Y:S01]  /*140e0*/  STL.64 [R1+0x20d0], R134 ;  /* 0x0020d08601007387 */ /* 0x000fe20000100a00 */
[----:B------:R-:W-:-:S13]  /*140f0*/  ISETP.GE.U32.AND P4, PT, R4, 0x7fffff01, PT ;  /* 0x7fffff010400780c */ /* 0x000fda0003f86070 */
[----:B------:R1:W-:Y:S01]  /*14100*/  LDGSTS.E [R6+0x47f00], [R196.64], !P4 ;  /* 0x47f00000c4067fae */ /* 0x0003e2000e121848 */
[----:B---3--:R-:W-:-:S03]  /*14110*/  IMAD R143, R245, c[0x0][0x190], RZ ;  /* 0x00006400f58f7a24 */ /* 0x008fc600078e02ff */
[----:B------:R-:W3:Y:S01]  /*14120*/  LDL.LU R245, [R1+0x3f4] ;  /* 0x0003f40001f57983 */ /* 0x000ee20000300800 */
[----:B--2---:R-:W-:-:S05]  /*14130*/  IMAD R142, R220, c[0x0][0x190], RZ ;  /* 0x00006400dc8e7a24 */ /* 0x004fca00078e02ff */
[----:B------:R2:W-:Y:S01]  /*14140*/  STL.64 [R1+0x20d8], R142 ;  /* 0x0020d88e01007387 */ /* 0x0005e20000100a00 */
[----:B------:R-:W-:-:S03]  /*14150*/  IMAD R150, R237, c[0x0][0x190], RZ ;  /* 0x00006400ed967a24 */ /* 0x000fc600078e02ff */
[----:B------:R-:W2:Y:S01]  /*14160*/  LDL.LU R237, [R1+0x3f0] ;  /* 0x0003f00001ed7983 */ /* 0x000ea20000300800 */
[----:B-1----:R-:W-:Y:S02]  /*14170*/  IMAD R2, R221, c[0x0][0x190], RZ ;  /* 0x00006400dd027a24 */ /* 0x002fe400078e02ff */
[----:B------:R-:W-:-:S05]  /*14180*/  IMAD R151, R228, c[0x0][0x190], RZ ;  /* 0x00006400e4977a24 */ /* 0x000fca00078e02ff */
[----:B------:R-:W-:Y:S04]  /*14190*/  STL.64 [R1+0x20e0], R150 ;  /* 0x0020e09601007387 */ /* 0x000fe80000100a00 */
[----:B------:R1:W-:Y:S04]  /*141a0*/  STL [R1+0x40c], R2 ;  /* 0x00040c0201007387 */ /* 0x0003e80000100800 */
[----:B------:R-:W2:Y:S04]  /*141b0*/  LDL.LU R156, [R1+0x3ec] ;  /* 0x0003ec00019c7983 */ /* 0x000ea80000300800 */
[----:B------:R-:W2:Y:S01]  /*141c0*/  LDL.LU R157, [R1+0x3e8] ;  /* 0x0003e800019d7983 */ /* 0x000ea20000300800 */
[----:B------:R-:W-:-:S03]  /*141d0*/  IMAD R159, R244, c[0x0][0x190], RZ ;  /* 0x00006400f49f7a24 */ /* 0x000fc600078e02ff */
[----:B------:R-:W2:Y:S04]  /*141e0*/  LDL.LU R164, [R1+0x3e4] ;  /* 0x0003e40001a47983 */ /* 0x000ea80000300800 */
[----:B------:R-:W2:Y:S01]  /*141f0*/  LDL.LU R165, [R1+0x3e0] ;  /* 0x0003e00001a57983 */ /* 0x000ea20000300800 */
[----:B------:R-:W-:-:S03]  /*14200*/  IMAD R158, R229, c[0x0][0x190], RZ ;  /* 0x00006400e59e7a24 */ /* 0x000fc600078e02ff */
[----:B------:R-:W2:Y:S04]  /*14210*/  LDL.LU R172, [R1+0x3dc] ;  /* 0x0003dc0001ac7983 */ /* 0x000ea80000300800 */
[----:B------:R-:W2:Y:S04]  /*14220*/  LDL.LU R173, [R1+0x3d8] ;  /* 0x0003d80001ad7983 */ /* 0x000ea80000300800 */
[----:B------:R-:W2:Y:S04]  /*14230*/  LDL.LU R244, [R1+0x3d4] ;  /* 0x0003d40001f47983 */ /* 0x000ea80000300800 */
[----:B------:R-:W2:Y:S04]  /*14240*/  LDL.LU R180, [R1+0x3d0] ;  /* 0x0003d00001b47983 */ /* 0x000ea80000300800 */
[----:B------:R-:W2:Y:S04]  /*14250*/  LDL.LU R181, [R1+0x3cc] ;  /* 0x0003cc0001b57983 */ /* 0x000ea80000300800 */
[----:B------:R-:W2:Y:S04]  /*14260*/  LDL.LU R188, [R1+0x3c8] ;  /* 0x0003c80001bc7983 */ /* 0x000ea80000300800 */
[----:B------:R-:W2:Y:S04]  /*14270*/  LDL.LU R189, [R1+0x3c4] ;  /* 0x0003c40001bd7983 */ /* 0x000ea80000300800 */
[----:B------:R-:W2:Y:S04]  /*14280*/  LDL.LU R196, [R1+0x3c0] ;  /* 0x0003c00001c47983 */ /* 0x000ea80000300800 */
[----:B------:R1:W-:Y:S04]  /*14290*/  STL.64 [R1+0x20e8], R158 ;  /* 0x0020e89e01007387 */ /* 0x0003e80000100a00 */
[----:B------:R-:W2:Y:S01]  /*142a0*/  LDL.LU R197, [R1+0x3bc] ;  /* 0x0003bc0001c57983 */ /* 0x000ea20000300800 */
[----:B----4-:R-:W-:-:S03]  /*142b0*/  IMAD R166, R0, c[0x0][0x190], RZ ;  /* 0x0000640000a67a24 */ /* 0x010fc600078e02ff */
[----:B------:R-:W4:Y:S04]  /*142c0*/  LDL.LU R0, [R1+0x3b8] ;  /* 0x0003b80001007983 */ /* 0x000f280000300800 */
[----:B------:R-:W4:Y:S04]  /*142d0*/  LDL.LU R204, [R1+0x3b4] ;  /* 0x0003b40001cc7983 */ /* 0x000f280000300800 */
[----:B------:R-:W4:Y:S04]  /*142e0*/  LDL.LU R205, [R1+0x3b0] ;  /* 0x0003b00001cd7983 */ /* 0x000f280000300800 */
[----:B------:R-:W4:Y:S04]  /*142f0*/  LDL.LU R212, [R1+0x3ac] ;  /* 0x0003ac0001d47983 */ /* 0x000f280000300800 */
[----:B------:R-:W4:Y:S04]  /*14300*/  LDL.LU R213, [R1+0x3a8] ;  /* 0x0003a80001d57983 */ /* 0x000f280000300800 */
[----:B------:R-:W4:Y:S04]  /*14310*/  LDL.LU R220, [R1+0x3a4] ;  /* 0x0003a40001dc7983 */ /* 0x000f280000300800 */
[----:B------:R-:W1:Y:S01]  /*14320*/  LDL.LU R221, [R1+0x3a0] ;  /* 0x0003a00001dd7983 */ /* 0x000e620000300800 */
[----:B------:R-:W-:-:S02]  /*14330*/  IMAD R167, R236, c[0x0][0x190], RZ ;  /* 0x00006400eca77a24 */ /* 0x000fc400078e02ff */
[----:B---3--:R-:W-:Y:S02]  /*14340*/  IMAD R174, R245, c[0x0][0x190], RZ ;  /* 0x00006400f5ae7a24 */ /* 0x008fe400078e02ff */
[----:B------:R-:W3:Y:S04]  /*14350*/  LDL.LU R245, [R1+0x39c] ;  /* 0x00039c0001f57983 */ /* 0x000ee80000300800 */
[----:B------:R-:W3:Y:S04]  /*14360*/  LDL.LU R228, [R1+0x398] ;  /* 0x0003980001e47983 */ /* 0x000ee80000300800 */
[----:B------:R-:W3:Y:S04]  /*14370*/  LDL.LU R229, [R1+0x394] ;  /* 0x0003940001e57983 */ /* 0x000ee80000300800 */
[----:B------:R-:W3:Y:S01]  /*14380*/  LDL.LU R236, [R1+0x390] ;  /* 0x0003900001ec7983 */ /* 0x000ee20000300800 */
[----:B--2---:R-:W-:-:S03]  /*14390*/  IMAD R175, R237, c[0x0][0x190], RZ ;  /* 0x00006400edaf7a24 */ /* 0x004fc600078e02ff */
[----:B------:R-:W2:Y:S01]  /*143a0*/  LDL.LU R237, [R1+0x38c] ;  /* 0x00038c0001ed7983 */ /* 0x000ea20000300800 */
[----:B------:R-:W-:-:S05]  /*143b0*/  IMAD R143, R156, c[0x0][0x190], RZ ;  /* 0x000064009c8f7a24 */ /* 0x000fca00078e02ff */
[----:B------:R-:W-:Y:S01]  /*143c0*/  STL [R1+0x3ec], R143 ;  /* 0x0003ec8f01007387 */ /* 0x000fe20000100800 */
[----:B------:R-:W-:-:S03]  /*143d0*/  IMAD R199, R244, c[0x0][0x190], RZ ;  /* 0x00006400f4c77a24 */ /* 0x000fc600078e02ff */
[----:B------:R-:W2:Y:S01]  /*143e0*/  LDL.LU R244, [R1+0x388] ;  /* 0x0003880001f47983 */ /* 0x000ea20000300800 */
[----:B------:R-:W-:-:S05]  /*143f0*/  IMAD R142, R181, c[0x0][0x190], RZ ;  /* 0x00006400b58e7a24 */ /* 0x000fca00078e02ff */
[----:B------:R-:W-:Y:S01]  /*14400*/  STL [R1+0x3cc], R142 ;  /* 0x0003cc8e01007387 */ /* 0x000fe20000100800 */
[----:B----4-:R-:W-:-:S03]  /*14410*/  IMAD R223, R0, c[0x0][0x190], RZ ;  /* 0x0000640000df7a24 */ /* 0x010fc600078e02ff */
[----:B------:R-:W4:Y:S01]  /*14420*/  LDL.LU R0, [R1+0x384] ;  /* 0x0003840001007983 */ /* 0x000f220000300800 */
[----:B------:R-:W-:Y:S01]  /*14430*/  ISETP.GE.AND P3, PT, R3, c[0x0][0x180], PT ;  /* 0x0000600003007a0c */ /* 0x000fe20003f66270 */
[----:B------:R-:W-:-:S05]  /*14440*/  IMAD R135, R212, c[0x0][0x190], RZ ;  /* 0x00006400d4877a24 */ /* 0x000fca00078e02ff */
[----:B------:R-:W-:Y:S01]  /*14450*/  STL [R1+0x3ac], R135 ;  /* 0x0003ac8701007387 */ /* 0x000fe20000100800 */
[----:B------:R-:W-:Y:S02]  /*14460*/  IMAD R182, R157, c[0x0][0x190], RZ ;  /* 0x000064009db67a24 */ /* 0x000fe400078e02ff */
[----:B------:R-:W-:Y:S02]  /*14470*/  IMAD R183, R164, c[0x0][0x190], RZ ;  /* 0x00006400a4b77a24 */ /* 0x000fe400078e02ff */
[----:B------:R-:W-:Y:S02]  /*14480*/  IMAD R190, R165, c[0x0][0x190], RZ ;  /* 0x00006400a5be7a24 */ /* 0x000fe400078e02ff */
[----:B------:R-:W-:Y:S02]  /*14490*/  IMAD R191, R172, c[0x0][0x190], RZ ;  /* 0x00006400acbf7a24 */ /* 0x000fe400078e02ff */
[----:B------:R-:W-:Y:S02]  /*144a0*/  IMAD R198, R173, c[0x0][0x190], RZ ;  /* 0x00006400adc67a24 */ /* 0x000fe400078e02ff */
[----:B------:R-:W-:-:S02]  /*144b0*/  IMAD R206, R180, c[0x0][0x190], RZ ;  /* 0x00006400b4ce7a24 */ /* 0x000fc400078e02ff */
        /* <DEDUP_REMOVED lines=8> */
[----:B-1----:R-:W-:Y:S02]  /*14540*/  IMAD R2, R221, c[0x0][0x190], RZ ;  /* 0x00006400dd027a24 */ /* 0x002fe400078e02ff */
[----:B---3--:R-:W-:Y:S02]  /*14550*/  IMAD R3, R245, c[0x0][0x190], RZ ;  /* 0x00006400f5037a24 */ /* 0x008fe400078e02ff */
[----:B------:R-:W3:Y:S04]  /*14560*/  LDL.LU R245, [R1+0x380] ;  /* 0x0003800001f57983 */ /* 0x000ee80000300800 */
        /* <DEDUP_REMOVED lines=15> */
[----:B------:R-:W3:Y:S01]  /*14660*/  LDL.LU R205, [R1+0x340] ;  /* 0x0003400001cd7983 */ /* 0x000ee20000300800 */
[----:B------:R-:W-:-:S03]  /*14670*/  IMAD R8, R228, c[0x0][0x190], RZ ;  /* 0x00006400e4087a24 */ /* 0x000fc600078e02ff */
[----:B------:R-:W3:Y:S01]  /*14680*/  LDL.LU R212, [R1+0x33c] ;  /* 0x00033c0001d47983 */ /* 0x000ee20000300800 */
[----:B------:R-:W-:-:S03]  /*14690*/  IMAD R9, R229, c[0x0][0x190], RZ ;  /* 0x00006400e5097a24 */ /* 0x000fc600078e02ff */
[----:B------:R-:W3:Y:S01]  /*146a0*/  LDL.LU R213, [R1+0x338] ;  /* 0x0003380001d57983 */ /* 0x000ee20000300800 */
[----:B------:R-:W-:-:S03]  /*146b0*/  IMAD R14, R236, c[0x0][0x190], RZ ;  /* 0x00006400ec0e7a24 */ /* 0x000fc600078e02ff */
[----:B------:R-:W3:Y:S04]  /*146c0*/  LDL.LU R220, [R1+0x334] ;  /* 0x0003340001dc7983 */ /* 0x000ee80000300800 */
[----:B------:R-:W3:Y:S04]  /*146d0*/  LDL.LU R221, [R1+0x330] ;  /* 0x0003300001dd7983 */ /* 0x000ee80000300800 */
[----:B------:R-:W3:Y:S04]  /*146e0*/  LDL.LU R228, [R1+0x32c] ;  /* 0x00032c0001e47983 */ /* 0x000ee80000300800 */
[----:B------:R-:W3:Y:S04]  /*146f0*/  LDL.LU R229, [R1+0x328] ;  /* 0x0003280001e57983 */ /* 0x000ee80000300800 */
[----:B------:R-:W3:Y:S01]  /*14700*/  LDL.LU R236, [R1+0x324] ;  /* 0x0003240001ec7983 */ /* 0x000ee20000300800 */
[----:B----4-:R-:W-:-:S03]  /*14710*/  IMAD R20, R0, c[0x0][0x190], RZ ;  /* 0x0000640000147a24 */ /* 0x010fc600078e02ff */
[----:B------:R-:W4:Y:S01]  /*14720*/  LDL.LU R0, [R1+0x320] ;  /* 0x0003200001007983 */ /* 0x000f220000300800 */
[----:B--2---:R-:W-:-:S03]  /*14730*/  IMAD R134, R237, c[0x0][0x190], RZ ;  /* 0x00006400ed867a24 */ /* 0x004fc600078e02ff */
[----:B------:R-:W2:Y:S01]  /*14740*/  LDL.LU R237, [R1+0x31c] ;  /* 0x00031c0001ed7983 */ /* 0x000ea20000300800 */
[----:B------:R-:W-:Y:S02]  /*14750*/  IMAD R15, R244, c[0x0][0x190], RZ ;  /* 0x00006400f40f7a24 */ /* 0x000fe400078e02ff */
[----:B---3--:R-:W-:Y:S02]  /*14760*/  IMAD R21, R245, c[0x0][0x190], RZ ;  /* 0x00006400f5157a24 */ /* 0x008fe400078e02ff */
[----:B------:R-:W3:Y:S04]  /*14770*/  LDL.LU R245, [R1+0x318] ;  /* 0x0003180001f57983 */ /* 0x000ee80000300800 */
[----:B------:R-:W3:Y:S04]  /*14780*/  LDL.LU R244, [R1+0x314] ;  /* 0x0003140001f47983 */ /* 0x000ee80000300800 */
[----:B------:R-:W-:Y:S01]  /*14790*/  STL [R1+0x38c], R134 ;  /* 0x00038c8601007387 */ /* 0x000fe20000100800 */
[----:B------:R-:W-:-:S05]  /*147a0*/  IMAD R127, R164, c[0x0][0x190], RZ ;  /* 0x00006400a47f7a24 */ /* 0x000fca00078e02ff */
[----:B------:R-:W-:Y:S01]  /*147b0*/  STL [R1+0x36c], R127 ;  /* 0x00036c7f01007387 */ /* 0x000fe20000100800 */
[----:B------:R-:W-:-:S05]  /*147c0*/  IMAD R126, R196, c[0x0][0x190], RZ ;  /* 0x00006400c47e7a24 */ /* 0x000fca00078e02ff */
[----:B------:R-:W-:Y:S01]  /*147d0*/  STL [R1+0x34c], R126 ;  /* 0x00034c7e01007387 */ /* 0x000fe20000100800 */
[----:B----4-:R-:W-:-:S03]  /*147e0*/  IMAD R104, R0, c[0x0][0x190], RZ ;  /* 0x0000640000687a24 */ /* 0x010fc600078e02ff */
[----:B------:R-:W4:Y:S01]  /*147f0*/  LDL.LU R0, [R1+0x310] ;  /* 0x0003100001007983 */ /* 0x000f220000300800 */
        /* <DEDUP_REMOVED lines=21> */
[----:B--2---:R-:W-:Y:S02]  /*14950*/  IMAD R105, R237, c[0x0][0x190], RZ ;  /* 0x00006400ed697a24 */ /* 0x004fe400078e02ff */
[----:B---3--:R-:W-:Y:S02]  /*14960*/  IMAD R112, R245, c[0x0][0x190], RZ ;  /* 0x00006400f5707a24 */ /* 0x008fe400078e02ff */
[----:B------:R-:W2:Y:S04]  /*14970*/  LDL.LU R245, [R1+0x30c] ;  /* 0x00030c0001f57983 */ /* 0x000ea80000300800 */
        /* <DEDUP_REMOVED lines=22> */
[----:B------:R-:W3:Y:S04]  /*14ae0*/  LDL.LU R221, [R1+0x2b4] ;  /* 0x0002b40001dd7983 */ /* 0x000ee80000300800 */
        /* <DEDUP_REMOVED lines=9> */
[----:B---3--:R-:W-:-:S03]  /*14b80*/  IMAD R209, R244, c[0x0][0x190], RZ ;  /* 0x00006400f4d17a24 */ /* 0x008fc600078e02ff */
[----:B------:R-:W3:Y:S01]  /*14b90*/  LDL.LU R244, [R1+0x294] ;  /* 0x0002940001f47983 */ /* 0x000ee20000300800 */
[----:B----4-:R-:W-:-:S03]  /*14ba0*/  IMAD R217, R0, c[0x0][0x190], RZ ;  /* 0x0000640000d97a24 */ /* 0x010fc600078e02ff */
[----:B------:R-:W4:Y:S01]  /*14bb0*/  LDL.LU R0, [R1+0x290] ;  /* 0x0002900001007983 */ /* 0x000f220000300800 */
[----:B------:R-:W-:Y:S02]  /*14bc0*/  IMAD R121, R140, c[0x0][0x190], RZ ;  /* 0x000064008c797a24 */ /* 0x000fe400078e02ff */
[----:B------:R-:W-:Y:S01]  /*14bd0*/  IMAD R128, R141, c[0x0][0x190], RZ ;  /* 0x000064008d807a24 */ /* 0x000fe200078e02ff */
[----:B------:R-:W4:Y:S01]  /*14be0*/  LDL.LU R140, [R1+0x28c] ;  /* 0x00028c00018c7983 */ /* 0x000f220000300800 */
[----:B------:R-:W-:Y:S02]  /*14bf0*/  IMAD R129, R148, c[0x0][0x190], RZ ;  /* 0x0000640094817a24 */ /* 0x000fe400078e02ff */
[----:B------:R-:W-:Y:S01]  /*14c00*/  IMAD R136, R149, c[0x0][0x190], RZ ;  /* 0x0000640095887a24 */ /* 0x000fe200078e02ff */
[----:B------:R-:W4:Y:S01]  /*14c10*/  LDL.LU R141, [R1+0x288] ;  /* 0x00028800018d7983 */ /* 0x000f220000300800 */
[----:B------:R-:W-:-:S03]  /*14c20*/  IMAD R137, R156, c[0x0][0x190], RZ ;  /* 0x000064009c897a24 */ /* 0x000fc600078e02ff */
        /* <DEDUP_REMOVED lines=46> */
[----:B------:R-:W2:Y:S01]  /*14f10*/  LDL.LU R236, [R1+0x220] ;  /* 0x0002200001ec7983 */ /* 0x000ea20000300800 */
[----:B---3--:R-:W-:-:S03]  /*14f20*/  IMAD R225, R244, c[0x0][0x190], RZ ;  /* 0x00006400f4e17a24 */ /* 0x008fc600078e02ff */
[----:B------:R-:W3:Y:S01]  /*14f30*/  LDL.LU R244, [R1+0x21c] ;  /* 0x00021c0001f47983 */ /* 0x000ee20000300800 */
        /* <DEDUP_REMOVED lines=18> */
[----:B------:R-:W-:Y:S02]  /*15060*/  IMAD R239, R204, c[0x0][0x190], RZ ;  /* 0x00006400ccef7a24 */ /* 0x000fe400078e02ff */
[----:B------:R-:W-:-:S02]  /*15070*/  IMAD R235, R205, c[0x0][0x190], RZ ;  /* 0x00006400cdeb7a24 */ /* 0x000fc400078e02ff */
[----:B------:R-:W-:Y:S02]  /*15080*/  IMAD R227, R212, c[0x0][0x190], RZ ;  /* 0x00006400d4e37a24 */ /* 0x000fe400078e02ff */
[----:B------:R-:W-:Y:S02]  /*15090*/  IMAD R187, R237, c[0x0][0x190], RZ ;  /* 0x00006400edbb7a24 */ /* 0x000fe400078e02ff */
[----:B------:R-:W2:Y:S01]  /*150a0*/  LDL.LU R237, [R1+0x214] ;  /* 0x0002140001ed7983 */ /* 0x000ea20000300800 */
[----:B------:R-:W-:Y:S02]  /*150b0*/  IMAD R219, R213, c[0x0][0x190], RZ ;  /* 0x00006400d5db7a24 */ /* 0x000fe400078e02ff */
[----:B------:R-:W-:Y:S02]  /*150c0*/  IMAD R211, R220, c[0x0][0x190], RZ ;  /* 0x00006400dcd37a24 */ /* 0x000fe400078e02ff */
[----:B------:R-:W-:Y:S02]  /*150d0*/  IMAD R203, R221, c[0x0][0x190], RZ ;  /* 0x00006400ddcb7a24 */ /* 0x000fe400078e02ff */
[----:B------:R-:W-:-:S02]  /*150e0*/  IMAD R195, R228, c[0x0][0x190], RZ ;  /* 0x00006400e4c37a24 */ /* 0x000fc400078e02ff */
[----:B------:R-:W-:Y:S02]  /*150f0*/  IMAD R70, R229, c[0x0][0x190], RZ ;  /* 0x00006400e5467a24 */ /* 0x000fe400078e02ff */
        /* <DEDUP_REMOVED lines=23> */
[----:B----4-:R-:W-:-:S03]  /*15270*/  IMAD R163, R0, c[0x0][0x190], RZ ;  /* 0x0000640000a37a24 */ /* 0x010fc600078e02ff */
[----:B------:R-:W4:Y:S04]  /*15280*/  LDL.LU R220, [R1+0x1b8] ;  /* 0x0001b80001dc7983 */ /* 0x000f280000300800 */
[----:B------:R-:W4:Y:S04]  /*15290*/  LDL.LU R221, [R1+0x1b4] ;  /* 0x0001b40001dd7983 */ /* 0x000f280000300800 */
[----:B------:R-:W4:Y:S04]  /*152a0*/  LDL.LU R228, [R1+0x1b0] ;  /* 0x0001b00001e47983 */ /* 0x000f280000300800 */
[----:B------:R-:W4:Y:S04]  /*152b0*/  LDL.LU R229, [R1+0x1ac] ;  /* 0x0001ac0001e57983 */ /* 0x000f280000300800 */
[----:B------:R-:W4:Y:S01]  /*152c0*/  LDL.LU R0, [R1+0x1a8] ;  /* 0x0001a80001007983 */ /* 0x000f220000300800 */
[----:B------:R-:W-:-:S03]  /*152d0*/  IMAD R179, R236, c[0x0][0x190], RZ ;  /* 0x00006400ecb37a24 */ /* 0x000fc600078e02ff */
        /* <DEDUP_REMOVED lines=8> */
[----:B------:R-:W-:Y:S02]  /*15360*/  IMAD R98, R236, c[0x0][0x190], RZ ;  /* 0x00006400ec627a24 */ /* 0x000fe400078e02ff */
        /* <DEDUP_REMOVED lines=52> */
[----:B------:R-:W3:Y:S04]  /*156b0*/  LDL.LU R244, [R1+0x12c] ;  /* 0x00012c0001f47983 */ /* 0x000ee80000300800 */
[----:B------:R-:W2:Y:S01]  /*156c0*/  LDL.LU R228, [R1+0x128] ;  /* 0x0001280001e47983 */ /* 0x000ea20000300800 */
[----:B----4-:R-:W-:-:S03]  /*156d0*/  IMAD R122, R0, c[0x0][0x190], RZ ;  /* 0x00006400007a7a24 */ /* 0x010fc600078e02ff */
[----:B------:R-:W4:Y:S01]  /*156e0*/  LDL.LU R0, [R1+0x124] ;  /* 0x0001240001007983 */ /* 0x000f220000300800 */
[----:B------:R-:W-:-:S03]  /*156f0*/  IMAD R130, R236, c[0x0][0x190], RZ ;  /* 0x00006400ec827a24 */ /* 0x000fc600078e02ff */
[----:B------:R-:W2:Y:S01]  /*15700*/  LDL.LU R236, [R1+0x120] ;  /* 0x0001200001ec7983 */ /* 0x000ea20000300800 */
[----:B------:R-:W-:Y:S02]  /*15710*/  IMAD R194, R165, c[0x0][0x190], RZ ;  /* 0x00006400a5c27a24 */ /* 0x000fe400078e02ff */
[----:B------:R-:W-:Y:S02]  /*15720*/  IMAD R94, R173, c[0x0][0x190], RZ ;  /* 0x00006400ad5e7a24 */ /* 0x000fe400078e02ff */
[----:B---3--:R-:W-:Y:S02]  /*15730*/  IMAD R173, R244, c[0x0][0x190], RZ ;  /* 0x00006400f4ad7a24 */ /* 0x008fe400078e02ff */
[----:B------:R-:W3:Y:S01]  /*15740*/  LDL.LU R244, [R1+0x11c] ;  /* 0x00011c0001f47983 */ /* 0x000ee20000300800 */
[----:B----4-:R-:W-:-:S03]  /*15750*/  IMAD R165, R0, c[0x0][0x190], RZ ;  /* 0x0000640000a57a24 */ /* 0x010fc600078e02ff */
[----:B------:R-:W4:Y:S01]  /*15760*/  LDL.LU R0, [R1+0x118] ;  /* 0x0001180001007983 */ /* 0x000f220000300800 */
[----:B------:R-:W-:-:S03]  /*15770*/  IMAD R138, R133, c[0x0][0x190], RZ ;  /* 0x00006400858a7a24 */ /* 0x000fc600078e02ff */
[----:B------:R-:W4:Y:S04]  /*15780*/  LDL.LU R133, [R1+0x114] ;  /* 0x0001140001857983 */ /* 0x000f280000300800 */
        /* <DEDUP_REMOVED lines=8> */
[----:B------:R-:W4:Y:S01]  /*15810*/  LDL.LU R100, [R1+0xf0] ;  /* 0x0000f00001647983 */ /* 0x000f220000300800 */
[----:B------:R-:W-:-:S03]  /*15820*/  IMAD R146, R140, c[0x0][0x190], RZ ;  /* 0x000064008c927a24 */ /* 0x000fc600078e02ff */
[----:B------:R-:W4:Y:S01]  /*15830*/  LDL.LU R108, [R1+0xec] ;  /* 0x0000ec00016c7983 */ /* 0x000f220000300800 */
[----:B------:R-:W-:-:S03]  /*15840*/  IMAD R154, R148, c[0x0][0x190], RZ ;  /* 0x00006400949a7a24 */ /* 0x000fc600078e02ff */
[----:B------:R-:W4:Y:S04]  /*15850*/  LDL.LU R116, [R1+0xe8] ;  /* 0x0000e80001747983 */ /* 0x000f280000300800 */
        /* <DEDUP_REMOVED lines=13> */
[----:B--2---:R-:W-:-:S03]  /*15930*/  IMAD R95, R197, c[0x0][0x190], RZ ;  /* 0x00006400c55f7a24 */ /* 0x004fc600078e02ff */
[----:B------:R-:W2:Y:S01]  /*15940*/  LDL.LU R180, [R1+0xc8] ;  /* 0x0000c80001b47983 */ /* 0x000ea20000300800 */
[----:B------:R-:W-:Y:S02]  /*15950*/  IMAD R234, R189, c[0x0][0x190], RZ ;  /* 0x00006400bdea7a24 */ /* 0x000fe400078e02ff */
[----:B------:R-:W-:Y:S01]  /*15960*/  IMAD R197, R204, c[0x0][0x190], RZ ;  /* 0x00006400ccc57a24 */ /* 0x000fe200078e02ff */
[----:B------:R-:W2:Y:S01]  /*15970*/  LDL.LU R188, [R1+0xc4] ;  /* 0x0000c40001bc7983 */ /* 0x000ea20000300800 */
[----:B------:R-:W-:Y:S02]  /*15980*/  IMAD R218, R181, c[0x0][0x190], RZ ;  /* 0x00006400b5da7a24 */ /* 0x000fe400078e02ff */
[----:B------:R-:W-:Y:S01]  /*15990*/  IMAD R189, R212, c[0x0][0x190], RZ ;  /* 0x00006400d4bd7a24 */ /* 0x000fe200078e02ff */
[----:B------:R-:W2:Y:S01]  /*159a0*/  LDL.LU R196, [R1+0xc0] ;  /* 0x0000c00001c47983 */ /* 0x000ea20000300800 */
[----:B------:R-:W-:-:S03]  /*159b0*/  IMAD R181, R220, c[0x0][0x190], RZ ;  /* 0x00006400dcb57a24 */ /* 0x000fc600078e02ff */
        /* <DEDUP_REMOVED lines=8> */
[----:B------:R-:W2:Y:S04]  /*15a40*/  LDL.LU R228, [R1+0xb0] ;  /* 0x0000b00001e47983 */ /* 0x000ea80000300800 */
[----:B------:R-:W2:Y:S01]  /*15a50*/  LDL.LU R236, [R1+0xac] ;  /* 0x0000ac0001ec7983 */ /* 0x000ea20000300800 */
[----:B---3--:R-:W-:-:S03]  /*15a60*/  IMAD R149, R244, c[0x0][0x190], RZ ;  /* 0x00006400f4957a24 */ /* 0x008fc600078e02ff */
[----:B------:R-:W3:Y:S01]  /*15a70*/  LDL.LU R244, [R1+0xa8] ;  /* 0x0000a80001f47983 */ /* 0x000ee20000300800 */
[----:B----4-:R-:W-:-:S03]  /*15a80*/  IMAD R141, R0, c[0x0][0x190], RZ ;  /* 0x00006400008d7a24 */ /* 0x010fc600078e02ff */
[----:B------:R-:W4:Y:S04]  /*15a90*/  LDL.LU R0, [R1+0xa4] ;  /* 0x0000a40001007983 */ /* 0x000f280000300800 */
[----:B------:R-:W4:Y:S04]  /*15aa0*/  LDL.LU R52, [R1+0xa0] ;  /* 0x0000a00001347983 */ /* 0x000f280000300800 */
[----:B------:R-:W4:Y:S04]  /*15ab0*/  LDL.LU R60, [R1+0x9c] ;  /* 0x00009c00013c7983 */ /* 0x000f280000300800 */
[----:B------:R-:W4:Y:S01]  /*15ac0*/  LDL.LU R68, [R1+0x98] ;  /* 0x0000980001447983 */ /* 0x000f220000300800 */
[----:B------:R-:W-:-:S03]  /*15ad0*/  IMAD R103, R84, c[0x0][0x190], RZ ;  /* 0x0000640054677a24 */ /* 0x000fc600078e02ff */
[----:B------:R-:W4:Y:S04]  /*15ae0*/  LDL.LU R76, [R1+0x94] ;  /* 0x00009400014c7983 */ /* 0x000f280000300800 */
[----:B------:R-:W4:Y:S01]  /*15af0*/  LDL.LU R84, [R1+0x90] ;  /* 0x0000900001547983 */ /* 0x000f220000300800 */
[----:B------:R-:W-:Y:S02]  /*15b00*/  SEL R250, R250, RZ, !P3 ;  /* 0x000000fffafa7207 */ /* 0x000fe40005800000 */
[----:B------:R-:W-:Y:S01]  /*15b10*/  ISETP.NE.U32.AND P3, PT, R251, RZ, PT ;  /* 0x000000fffb00720c */ /* 0x000fe20003f65070 */
[----:B------:R-:W-:Y:S02]  /*15b20*/  IMAD R77, R92, c[0x0][0x190], RZ ;  /* 0x000064005c4d7a24 */ /* 0x000fe400078e02ff */
        /* <DEDUP_REMOVED lines=23> */
[----:B------:R-:W-:-:S03]  /*15ca0*/  IMAD R7, R188, c[0x0][0x190], RZ ;  /* 0x00006400bc077a24 */ /* 0x000fc600078e02ff */
        /* <DEDUP_REMOVED lines=12> */
[----:B------:R-:W2:Y:S04]  /*15d70*/  LDL.LU R220, [R1+0x10] ;  /* 0x0000100001dc7983 */ /* 0x000ea80000300800 */
[----:B------:R-:W2:Y:S04]  /*15d80*/  LDL.LU R228, [R1+0xc] ;  /* 0x00000c0001e47983 */ /* 0x000ea80000300800 */
[----:B------:R-:W2:Y:S01]  /*15d90*/  LDL.LU R236, [R1+0x8] ;  /* 0x0000080001ec7983 */ /* 0x000ea20000300800 */
[----:B---3--:R-:W-:-:S03]  /*15da0*/  IMAD R118, R244, c[0x0][0x190], RZ ;  /* 0x00006400f4767a24 */ /* 0x008fc600078e02ff */
[----:B------:R-:W3:Y:S01]  /*15db0*/  LDL.LU R244, [R1+0x4] ;  /* 0x0000040001f47983 */ /* 0x000ee20000300800 */
[----:B----4-:R-:W-:-:S03]  /*15dc0*/  IMAD R44, R0, c[0x0][0x190], RZ ;  /* 0x00006400002c7a24 */ /* 0x010fc600078e02ff */
[----:B------:R-:W4:Y:S04]  /*15dd0*/  LDL.LU R0, [R1] ;  /* 0x0000000001007983 */ /* 0x000f280000300800 */
[----:B------:R-:W4:Y:S04]  /*15de0*/  LDL.LU R159, [R1+0x42c] ;  /* 0x00042c00019f7983 */ /* 0x000f280000300800 */
[----:B------:R-:W4:Y:S04]  /*15df0*/  LDL.LU R150, [R1+0x230] ;  /* 0x0002300001967983 */ /* 0x000f280000300800 */
[----:B------:R-:W4:Y:S01]  /*15e00*/  LDL R151, [R1+0x40c] ;  /* 0x00040c0001977983 */ /* 0x000f220000100800 */
[----:B------:R-:W-:Y:S01]  /*15e10*/  ISETP.NE.U32.AND P4, PT, R250, RZ, PT ;  /* 0x000000fffa00720c */ /* 0x000fe20003f85070 */
[----:B--2---:R-:W-:-:S02]  /*15e20*/  IMAD R250, R212, c[0x0][0x190], RZ ;  /* 0x00006400d4fa7a24 */ /* 0x004fc400078e02ff */
[----:B------:R-:W-:Y:S02]  /*15e30*/  IMAD R212, R220, c[0x0][0x190], RZ ;  /* 0x00006400dcd47a24 */ /* 0x000fe400078e02ff */
[----:B------:R-:W-:Y:S02]  /*15e40*/  IMAD R220, R228, c[0x0][0x190], RZ ;  /* 0x00006400e4dc7a24 */ /* 0x000fe400078e02ff */
[----:B------:R-:W-:Y:S02]  /*15e50*/  IMAD R228, R236, c[0x0][0x190], RZ ;  /* 0x00006400ece47a24 */ /* 0x000fe400078e02ff */
[----:B---3--:R-:W-:Y:S02]  /*15e60*/  IMAD R236, R244, c[0x0][0x190], RZ ;  /* 0x00006400f4ec7a24 */ /* 0x008fe400078e02ff */
[----:B----4-:R-:W-:Y:S02]  /*15e70*/  IMAD R244, R0, c[0x0][0x190], RZ ;  /* 0x0000640000f47a24 */ /* 0x010fe400078e02ff */
[----:B------:R-:W-:-:S02]  /*15e80*/  IMAD R0, R252, c[0x0][0x190], RZ ;  /* 0x00006400fc007a24 */ /* 0x000fc400078e02ff */
[----:B------:R-:W-:Y:S02]  /*15e90*/  IMAD R252, R159, c[0x0][0x190], RZ ;  /* 0x000064009ffc7a24 */ /* 0x000fe400078e02ff */
[----:B------:R-:W-:-:S05]  /*15ea0*/  IMAD.WIDE R158, R150, 0x4, R246 ;  /* 0x00000004969e7825 */ /* 0x000fca00078e02f6 */
[----:B------:R1:W-:Y:S02]  /*15eb0*/  STL.64 [R1+0x600], R158 ;  /* 0x0006009e01007387 */ /* 0x0003e40000100a00 */
[----:B-1----:R-:W-:-:S04]  /*15ec0*/  IMAD.WIDE R158, R150, 0x4, R248 ;  /* 0x00000004969e7825 */ /* 0x002fc800078e02f8 */
[--C-:B------:R-:W-:Y:S01]  /*15ed0*/  IMAD.WIDE R150, R151, 0x4, R246.reuse ;  /* 0x0000000497967825 */ /* 0x100fe200078e02f6 */
[----:B------:R1:W-:Y:S04]  /*15ee0*/  STL.64 [R1+0x5f8], R158 ;  /* 0x0005f89e01007387 */ /* 0x0003e80000100a00 */
[----:B-1----:R-:W2:Y:S04]  /*15ef0*/  LDL.LU.64 R158, [R1+0x20e8] ;  /* 0x0020e800019e7983 */ /* 0x002ea80000300a00 */
[----:B------:R1:W-:Y:S02]  /*15f00*/  STL.64 [R1+0x5a0], R150 ;  /* 0x0005a09601007387 */ /* 0x0003e40000100a00 */
[----:B-1----:R-:W-:-:S04]  /*15f10*/  IMAD.WIDE R150, R143, 0x4, R246 ;  /* 0x000000048f967825 */ /* 0x002fc800078e02f6 */
[--C-:B------:R-:W-:Y:S01]  /*15f20*/  IMAD.WIDE R142, R142, 0x4, R246.reuse ;  /* 0x000000048e8e7825 */ /* 0x100fe200078e02f6 */
[----:B------:R1:W-:Y:S04]  /*15f30*/  STL.64 [R1+0x6f8], R150 ;  /* 0x0006f89601007387 */ /* 0x0003e80000100a00 */
[----:B-1----:R-:W3:Y:S04]  /*15f40*/  LDL.LU.64 R150, [R1+0x20e0] ;  /* 0x0020e00001967983 */ /* 0x002ee80000300a00 */
[----:B------:R1:W-:Y:S02]  /*15f50*/  STL.64 [R1+0x778], R142 ;  /* 0x0007788e01007387 */ /* 0x0003e40000100a00 */
[----:B-1----:R-:W-:-:S04]  /*15f60*/  IMAD.WIDE R142, R135, 0x4, R246 ;  /* 0x00000004878e7825 */ /* 0x002fc800078e02f6 */
[--C-:B------:R-:W-:Y:S01]  /*15f70*/  IMAD.WIDE R134, R134, 0x4, R246.reuse ;  /* 0x0000000486867825 */ /* 0x100fe200078e02f6 */
[----:B------:R1:W-:Y:S04]  /*15f80*/  STL.64 [R1+0x7d8], R142 ;  /* 0x0007d88e01007387 */ /* 0x0003e80000100a00 */
[----:B-1----:R-:W4:Y:S04]  /*15f90*/  LDL.LU.64 R142, [R1+0x20d8] ;  /* 0x0020d800018e7983 */ /* 0x002f280000300a00 */
[----:B------:R1:W-:Y:S02]  /*15fa0*/  STL.64 [R1+0x830], R134 ;  /* 0x0008308601007387 */ /* 0x0003e40000100a00 */
[----:B-1----:R-:W-:-:S04]  /*15fb0*/  IMAD.WIDE R134, R127, 0x4, R246 ;  /* 0x000000047f867825 */ /* 0x002fc800078e02f6 */
[--C-:B------:R-:W-:Y:S01]  /*15fc0*/  IMAD.WIDE R126, R126, 0x4, R246.reuse ;  /* 0x000000047e7e7825 */ /* 0x100fe200078e02f6 */
[----:B------:R1:W-:Y:S04]  /*15fd0*/  STL.64 [R1+0x880], R134 ;  /* 0x0008808601007387 */ /* 0x0003e80000100a00 */
[----:B-1----:R-:W2:Y:S04]  /*15fe0*/  LDL.LU.64 R134, [R1+0x20d0] ;  /* 0x0020d00001867983 */ /* 0x002ea80000300a00 */
[----:B------:R1:W-:Y:S02]  /*15ff0*/  STL.64 [R1+0x8c8], R126 ;  /* 0x0008c87e01007387 */ /* 0x0003e40000100a00 */
[----:B-1----:R-:W-:-:S05]  /*16000*/  IMAD.WIDE R126, R38, 0x4, R246 ;  /* 0x00000004267e7825 */ /* 0x002fca00078e02f6 */
[----:B------:R1:W-:Y:S02]  /*16010*/  STL.64 [R1+0x920], R126 ;  /* 0x0009207e01007387 */ /* 0x0003e40000100a00 */
[----:B-1----:R-:W-:-:S05]  /*16020*/  IMAD.WIDE R126, R39, 0x4, R246 ;  /* 0x00000004277e7825 */ /* 0x002fca00078e02f6 */
[----:B------:R1:W-:Y:S04]  /*16030*/  STL.64 [R1+0x998], R126 ;  /* 0x0009987e01007387 */ /* 0x0003e80000100a00 */
[----:B-1----:R-:W3:Y:S04]  /*16040*/  LDL.LU.64 R126, [R1+0x20c8] ;  /* 0x0020c800017e7983 */ /* 0x002ee80000300a00 */
[----:B------:R1:W-:Y:S02]  /*16050*/  STL.64 [R1+0x20a8], R38 ;  /* 0x0020a82601007387 */ /* 0x0003e40000100a00 */
[----:B-1----:R-:W-:-:S05]  /*16060*/  IMAD.WIDE R38, R46, 0x4, R246 ;  /* 0x000000042e267825 */ /* 0x002fca00078e02f6 */
[----:B------:R1:W-:Y:S04]  /*16070*/  STL.64 [R1+0x9f0], R38 ;  /* 0x0009f02601007387 */ /* 0x0003e80000100a00 */
[----:B------:R1:W-:Y:S02]  /*16080*/  STL.64 [R1+0x20b0], R46 ;  /* 0x0020b02e01007387 */ /* 0x0003e40000100a00 */
[----:B-1----:R-:W-:-:S04]  /*16090*/  IMAD.WIDE R38, R47, 0x4, R246 ;  /* 0x000000042f267825 */ /* 0x002fc800078e02f6 */
[--C-:B------:R-:W-:Y:S01]  /*160a0*/  IMAD.WIDE R46, R54, 0x4, R246.reuse ;  /* 0x00000004362e7825 */ /* 0x100fe200078e02f6 */
[----:B------:R1:W-:Y:S04]  /*160b0*/  STL.64 [R1+0xa60], R38 ;  /* 0x000a602601007387 */ /* 0x0003e80000100a00 */
[----:B------:R-:W-:Y:S04]  /*160c0*/  STL.64 [R1+0x20b8], R54 ;  /* 0x0020b83601007387 */ /* 0x000fe80000100a00 */
[----:B------:R1:W-:Y:S02]  /*160d0*/  STL.64 [R1+0xae0], R46 ;  /* 0x000ae02e01007387 */ /* 0x0003e40000100a00 */
[----:B-1----:R-:W-:-:S05]  /*160e0*/  IMAD.WIDE R38, R55, 0x4, R246 ;  /* 0x0000000437267825 */ /* 0x002fca00078e02f6 */
[----:B------:R1:W-:Y:S01]  /*160f0*/  STL.64 [R1+0xb60], R38 ;  /* 0x000b602601007387 */ /* 0x0003e20000100a00 */
[----:B------:R-:W-:-:S03]  /*16100*/  IMAD.WIDE R46, R62, 0x4, R246 ;  /* 0x000000043e2e7825 */ /* 0x000fc600078e02f6 */
[----:B------:R-:W-:Y:S01]  /*16110*/  STL.64 [R1+0x20c0], R62 ;  /* 0x0020c03e01007387 */ /* 0x000fe20000100a00 */
[----:B------:R-:W-:-:S03]  /*16120*/  IMAD.WIDE R54, R70, 0x4, R246 ;  /* 0x0000000446367825 */ /* 0x000fc600078e02f6 */
[----:B------:R1:W-:Y:S02]  /*16130*/  STL.64 [R1+0xbe0], R46 ;  /* 0x000be02e01007387 */ /* 0x0003e40000100a00 */
[----:B-1----:R-:W-:-:S05]  /*16140*/  IMAD.WIDE R38, R63, 0x4, R246 ;  /* 0x000000043f267825 */ /* 0x002fca00078e02f6 */
[----:B------:R1:W-:Y:S01]  /*16150*/  STL.64 [R1+0xc60], R38 ;  /* 0x000c602601007387 */ /* 0x0003e20000100a00 */
[----:B------:R-:W-:-:S03]  /*16160*/  IMAD.WIDE R46, R71, 0x4, R246 ;  /* 0x00000004472e7825 */ /* 0x000fc600078e02f6 */
[----:B------:R1:W-:Y:S04]  /*16170*/  STL.64 [R1+0xce0], R54 ;  /* 0x000ce03601007387 */ /* 0x0003e80000100a00 */
[----:B------:R1:W-:Y:S02]  /*16180*/  STL.64 [R1+0xd40], R46 ;  /* 0x000d402e01007387 */ /* 0x0003e40000100a00 */
[----:B-1----:R-:W-:-:S04]  /*16190*/  IMAD.WIDE R38, R78, 0x4, R246 ;  /* 0x000000044e267825 */ /* 0x002fc800078e02f6 */
[--C-:B------:R-:W-:Y:S01]  /*161a0*/  IMAD.WIDE R54, R79, 0x4, R246.reuse ;  /* 0x000000044f367825 */ /* 0x100fe200078e02f6 */
[----:B------:R1:W-:Y:S03]  /*161b0*/  STL.64 [R1+0xdc0], R38 ;  /* 0x000dc02601007387 */ /* 0x0003e60000100a00 */
[--C-:B------:R-:W-:Y:S01]  /*161c0*/  IMAD.WIDE R46, R86, 0x4, R246.reuse ;  /* 0x00000004562e7825 */ /* 0x100fe200078e02f6 */
        /* <DEDUP_REMOVED lines=11> */
[----:B------:R-:W-:Y:S01]  /*16280*/  IMAD.WIDE R46, R110, 0x4, R246 ;  /* 0x000000046e2e7825 */ /* 0x000fe200078e02f6 */
[----:B------:R1:W-:Y:S03]  /*16290*/  STL.64 [R1+0x1140], R54 ;  /* 0x0011403601007387 */ /* 0x0003e60000100a00 */
[----:B------:R-:W-:Y:S01]  /*162a0*/  IMAD R119, R119, c[0x0][0x190], RZ ;  /* 0x0000640077777a24 */ /* 0x000fe200078e02ff */
[----:B------:R1:W-:Y:S01]  /*162b0*/  STL.64 [R1+0x11c0], R46 ;  /* 0x0011c02e01007387 */ /* 0x0003e20000100a00 */
[----:B------:R-:W-:-:S02]  /*162c0*/  IMAD R251, R251, c[0x0][0x190], RZ ;  /* 0x00006400fbfb7a24 */ /* 0x000fc400078e02ff */
[----:B-1----:R-:W-:-:S04]  /*162d0*/  IMAD.WIDE R38, R111, 0x4, R246 ;  /* 0x000000046f267825 */ /* 0x002fc800078e02f6 */
[--C-:B------:R-:W-:Y:S01]  /*162e0*/  IMAD.WIDE R54, R118, 0x4, R246.reuse ;  /* 0x0000000476367825 */ /* 0x100fe200078e02f6 */
[----:B------:R1:W-:Y:S03]  /*162f0*/  STL.64 [R1+0x1240], R38 ;  /* 0x0012402601007387 */ /* 0x0003e60000100a00 */
[--C-:B------:R-:W-:Y:S01]  /*16300*/  IMAD.WIDE R46, R119, 0x4, R246.reuse ;  /* 0x00000004772e7825 */ /* 0x100fe200078e02f6 */
[----:B------:R1:W-:Y:S04]  /*16310*/  STL.64 [R1+0x12c0], R54 ;  /* 0x0012c03601007387 */ /* 0x0003e80000100a00 */
[----:B------:R-:W-:Y:S01]  /*16320*/  STL.64 [R1+0x1340], R46 ;  /* 0x0013402e01007387 */ /* 0x000fe20000100a00 */
[----:B-1----:R-:W-:-:S04]  /*16330*/  IMAD.WIDE R38, R251, 0x4, R246 ;  /* 0x00000004fb267825 */ /* 0x002fc800078e02f6 */
[--C-:B------:R-:W-:Y:S01]  /*16340*/  IMAD.WIDE R54, R250, 0x4, R246.reuse ;  /* 0x00000004fa367825 */ /* 0x100fe200078e02f6 */
[----:B------:R-:W-:Y:S04]  /*16350*/  STL.64 [R1+0x13c0], R38 ;  /* 0x0013c02601007387 */ /* 0x000fe80000100a00 */
[----:B------:R2:W-:Y:S02]  /*16360*/  STL.64 [R1+0x1440], R54 ;  /* 0x0014403601007387 */ /* 0x0005e40000100a00 */
[----:B--2---:R-:W-:-:S04]  /*16370*/  IMAD.WIDE R54, R134, 0x4, R246 ;  /* 0x0000000486367825 */ /* 0x004fc800078e02f6 */
[----:B---3--:R-:W-:-:S04]  /*16380*/  IMAD.WIDE R46, R126, 0x4, R246 ;  /* 0x000000047e2e7825 */ /* 0x008fc800078e02f6 */
[--C-:B------:R-:W-:Y:S01]  /*16390*/  IMAD.WIDE R38, R127, 0x4, R246.reuse ;  /* 0x000000047f267825 */ /* 0x100fe200078e02f6 */
[----:B------:R1:W-:Y:S04]  /*163a0*/  STL.64 [R1+0x5f0], R46 ;  /* 0x0005f02e01007387 */ /* 0x0003e80000100a00 */
[----:B------:R4:W-:Y:S04]  /*163b0*/  STL.64 [R1+0x5e0], R38 ;  /* 0x0005e02601007387 */ /* 0x0009e80000100a00 */
[----:B------:R2:W-:Y:S01]  /*163c0*/  STL.64 [R1+0x5d0], R54 ;  /* 0x0005d03601007387 */ /* 0x0005e20000100a00 */
[----:B-1----:R-:W-:-:S04]  /*163d0*/  IMAD.WIDE R46, R135, 0x4, R246 ;  /* 0x00000004872e7825 */ /* 0x002fc800078e02f6 */
[--C-:B----4-:R-:W-:Y:S01]  /*163e0*/  IMAD.WIDE R38, R142, 0x4, R246.reuse ;  /* 0x000000048e267825 */ /* 0x110fe200078e02f6 */
[----:B------:R1:W-:Y:S03]  /*163f0*/  STL.64 [R1+0x5c8], R46 ;  /* 0x0005c82e01007387 */ /* 0x0003e60000100a00 */
[--C-:B--2---:R-:W-:Y:S01]  /*16400*/  IMAD.WIDE R54, R143, 0x4, R246.reuse ;  /* 0x000000048f367825 */ /* 0x104fe200078e02f6 */
[----:B------:R2:W-:Y:S04]  /*16410*/  STL.64 [R1+0x5c0], R38 ;  /* 0x0005c02601007387 */ /* 0x0005e80000100a00 */
[----:B------:R3:W-:Y:S01]  /*16420*/  STL.64 [R1+0x5b0], R54 ;  /* 0x0005b03601007387 */ /* 0x0007e20000100a00 */
[----:B-1----:R-:W-:-:S04]  /*16430*/  IMAD.WIDE R46, R150, 0x4, R246 ;  /* 0x00000004962e7825 */ /* 0x002fc800078e02f6 */
[--C-:B--2---:R-:W-:Y:S01]  /*16440*/  IMAD.WIDE R38, R151, 0x4, R246.reuse ;  /* 0x0000000497267825 */ /* 0x104fe200078e02f6 */
[----:B------:R1:W-:Y:S03]  /*16450*/  STL.64 [R1+0x5a8], R46 ;  /* 0x0005a82e01007387 */ /* 0x0003e60000100a00 */
[--C-:B---3--:R-:W-:Y:S01]  /*16460*/  IMAD.WIDE R54, R158, 0x4, R246.reuse ;  /* 0x000000049e367825 */ /* 0x108fe200078e02f6 */
        /* <DEDUP_REMOVED lines=186> */
[----:B------:R2:W-:Y:S03]  /*17010*/  STL.64 [R1+0xc10], R38 ;  /* 0x000c102601007387 */ /* 0x0005e60000100a00 */
[----:B------:R-:W-:Y:S01]  /*17020*/  IMAD R245, R245, c[0x0][0x190], RZ ;  /* 0x00006400f5f57a24 */ /* 0x000fe200078e02ff */
        /* <DEDUP_REMOVED lines=113> */
[----:B---3--:R-:W-:Y:S01]  /*17740*/  IMAD.WIDE R54, R238, 0x4, R246 ;  /* 0x00000004ee367825 */ /* 0x008fe200078e02f6 */
[----:B------:R2:W-:Y:S03]  /*17750*/  STL.64 [R1+0x1000], R38 ;  /* 0x0010002601007387 */ /* 0x0005e60000100a00 */
[----:B------:R-:W-:Y:S02]  /*17760*/  IMAD R229, R229, c[0x0][0x190], RZ ;  /* 0x00006400e5e57a24 */ /* 0x000fe400078e02ff */
[----:B------:R-:W-:-:S02]  /*17770*/  IMAD R221, R221, c[0x0][0x190], RZ ;  /* 0x00006400dddd7a24 */ /* 0x000fc400078e02ff */
[--C-:B-1----:R-:W-:Y:S01]  /*17780*/  IMAD.WIDE R46, R237, 0x4, R246.reuse ;  /* 0x00000004ed2e7825 */ /* 0x102fe200078e02f6 */
[----:B------:R1:W-:Y:S03]  /*17790*/  STL.64 [R1+0x1010], R54 ;  /* 0x0010103601007387 */ /* 0x0003e60000100a00 */
[----:B------:R-:W-:Y:S02]  /*177a0*/  IMAD R213, R213, c[0x0][0x190], RZ ;  /* 0x00006400d5d57a24 */ /* 0x000fe400078e02ff */
[----:B--2---:R-:W-:Y:S01]  /*177b0*/  IMAD.WIDE R38, R229, 0x4, R246 ;  /* 0x00000004e5267825 */ /* 0x004fe200078e02f6 */
[----:B------:R2:W-:Y:S03]  /*177c0*/  STL.64 [R1+0x1020], R46 ;  /* 0x0010202e01007387 */ /* 0x0005e60000100a00 */
[----:B------:R-:W-:-:S02]  /*177d0*/  IMAD R205, R205, c[0x0][0x190], RZ ;  /* 0x00006400cdcd7a24 */ /* 0x000fc400078e02ff */
[--C-:B-1----:R-:W-:Y:S01]  /*177e0*/  IMAD.WIDE R54, R221, 0x4, R246.reuse ;  /* 0x00000004dd367825 */ /* 0x102fe200078e02f6 */
        /* <DEDUP_REMOVED lines=13> */
[----:B---3--:R-:W-:Y:S01]  /*178c0*/  IMAD.WIDE R46, R165, 0x4, R246 ;  /* 0x00000004a52e7825 */ /* 0x008fe200078e02f6 */
[----:B------:R2:W-:Y:S03]  /*178d0*/  STL.64 [R1+0x10b0], R54 ;  /* 0x0010b03601007387 */ /* 0x0005e60000100a00 */
[----:B------:R-:W-:Y:S01]  /*178e0*/  IMAD R133, R133, c[0x0][0x190], RZ ;  /* 0x0000640085857a24 */ /* 0x000fe200078e02ff */
[----:B------:R3:W-:Y:S01]  /*178f0*/  STL.64 [R1+0x10d0], R46 ;  /* 0x0010d02e01007387 */ /* 0x0007e20000100a00 */
[----:B------:R-:W-:-:S02]  /*17900*/  IMAD R125, R125, c[0x0][0x190], RZ ;  /* 0x000064007d7d7a24 */ /* 0x000fc400078e02ff */
        /* <DEDUP_REMOVED lines=11> */
[----:B------:R-:W-:Y:S02]  /*179c0*/  IMAD R101, R101, c[0x0][0x190], RZ ;  /* 0x0000640065657a24 */ /* 0x000fe400078e02ff */
[--C-:B---3--:R-:W-:Y:S01]  /*179d0*/  IMAD.WIDE R46, R117, 0x4, R246.reuse ;  /* 0x00000004752e7825 */ /* 0x108fe200078e02f6 */
[----:B------:R2:W-:Y:S03]  /*179e0*/  STL.64 [R1+0x1120], R54 ;  /* 0x0011203601007387 */ /* 0x0005e60000100a00 */
[----:B------:R-:W-:Y:S01]  /*179f0*/  IMAD R93, R93, c[0x0][0x190], RZ ;  /* 0x000064005d5d7a24 */ /* 0x000fe200078e02ff */
[----:B------:R3:W-:Y:S01]  /*17a00*/  STL.64 [R1+0x1130], R46 ;  /* 0x0011302e01007387 */ /* 0x0007e20000100a00 */
[----:B-1----:R-:W-:-:S04]  /*17a10*/  IMAD.WIDE R38, R109, 0x4, R246 ;  /* 0x000000046d267825 */ /* 0x002fc800078e02f6 */
[----:B------:R-:W-:Y:S02]  /*17a20*/  IMAD R85, R85, c[0x0][0x190], RZ ;  /* 0x0000640055557a24 */ /* 0x000fe400078e02ff */
        /* <DEDUP_REMOVED lines=48> */
[----:B------:R-:W-:-:S04]  /*17d30*/  IMAD R68, R68, c[0x0][0x190], RZ ;  /* 0x0000640044447a24 */ /* 0x000fc800078e02ff */
[----:B-1----:R-:W-:Y:S01]  /*17d40*/  IMAD.WIDE R38, R68, 0x4, R246 ;  /* 0x0000000444267825 */ /* 0x002fe200078e02f6 */
[----:B--2---:R-:W2:Y:S04]  /*17d50*/  LDL.LU R54, [R1+0x40c] ;  /* 0x00040c0001367983 */ /* 0x004ea80000300800 */
[----:B------:R1:W-:Y:S04]  /*17d60*/  STL.64 [R1+0x12f0], R46 ;  /* 0x0012f02e01007387 */ /* 0x0003e80000100a00 */
[----:B------:R-:W3:Y:S04]  /*17d70*/  LDL.LU R55, [R1+0x3ec] ;  /* 0x0003ec0001377983 */ /* 0x000ee80000300800 */
[----:B------:R4:W-:Y:S04]  /*17d80*/  STL.64 [R1+0x1300], R38 ;  /* 0x0013002601007387 */ /* 0x0009e80000100a00 */
[----:B-1----:R-:W2:Y:S04]  /*17d90*/  LDL.LU R46, [R1+0x3cc] ;  /* 0x0003cc00012e7983 */ /* 0x002ea80000300800 */
[----:B------:R-:W2:Y:S04]  /*17da0*/  LDL.LU R47, [R1+0x3ac] ;  /* 0x0003ac00012f7983 */ /* 0x000ea80000300800 */
[----:B----4-:R-:W2:Y:S04]  /*17db0*/  LDL.LU R38, [R1+0x38c] ;  /* 0x00038c0001267983 */ /* 0x010ea80000300800 */
[----:B------:R-:W2:Y:S01]  /*17dc0*/  LDL.LU R39, [R1+0x36c] ;  /* 0x00036c0001277983 */ /* 0x000ea20000300800 */
[----:B------:R-:W-:-:S02]  /*17dd0*/  IMAD R76, R76, c[0x0][0x190], RZ ;  /* 0x000064004c4c7a24 */ /* 0x000fc400078e02ff */
[----:B------:R-:W-:Y:S02]  /*17de0*/  IMAD R84, R84, c[0x0][0x190], RZ ;  /* 0x0000640054547a24 */ /* 0x000fe400078e02ff */
[----:B------:R-:W-:-:S05]  /*17df0*/  IMAD.WIDE R62, R76, 0x4, R246 ;  /* 0x000000044c3e7825 */ /* 0x000fca00078e02f6 */
[----:B------:R1:W-:Y:S01]  /*17e00*/  STL.64 [R1+0x1310], R62 ;  /* 0x0013103e01007387 */ /* 0x0003e20000100a00 */
[----:B------:R-:W-:Y:S02]  /*17e10*/  IMAD R92, R92, c[0x0][0x190], RZ ;  /* 0x000064005c5c7a24 */ /* 0x000fe400078e02ff */
[----:B------:R-:W-:Y:S02]  /*17e20*/  IMAD R100, R100, c[0x0][0x190], RZ ;  /* 0x0000640064647a24 */ /* 0x000fe400078e02ff */
[----:B-1----:R-:W-:-:S05]  /*17e30*/  IMAD.WIDE R62, R84, 0x4, R246 ;  /* 0x00000004543e7825 */ /* 0x002fca00078e02f6 */
[----:B------:R1:W-:Y:S01]  /*17e40*/  STL.64 [R1+0x1320], R62 ;  /* 0x0013203e01007387 */ /* 0x0003e20000100a00 */
        /* <DEDUP_REMOVED lines=38> */
[----:B------:R1:W-:Y:S02]  /*180b0*/  STL.64 [R1+0x1410], R62 ;  /* 0x0014103e01007387 */ /* 0x0003e40000100a00 */
        /* <DEDUP_REMOVED lines=16> */
[----:B-1----:R-:W-:Y:S02]  /*181c0*/  IMAD.WIDE R62, R0, 0x4, R246 ;  /* 0x00000004003e7825 */ /* 0x002fe400078e02f6 */
[----:B------:R-:W4:Y:S04]  /*181d0*/  LDL.LU R247, [R1+0x34c] ;  /* 0x00034c0001f77983 */ /* 0x000f280000300800 */
[----:B------:R2:W-:Y:S02]  /*181e0*/  STL.64 [R1+0x14a8], R62 ;  /* 0x0014a83e01007387 */ /* 0x0005e40000100a00 */
[----:B--2---:R-:W-:-:S04]  /*181f0*/  IMAD.WIDE R62, R54, 0x4, R248 ;  /* 0x00000004363e7825 */ /* 0x004fc800078e02f8 */
[--C-:B---3--:R-:W-:Y:S01]  /*18200*/  IMAD.WIDE R54, R55, 0x4, R248.reuse ;  /* 0x0000000437367825 */ /* 0x108fe200078e02f8 */
        /* <DEDUP_REMOVED lines=11> */
[----:B-1----:R-:W2:Y:S04]  /*182c0*/  LDL.LU.64 R46, [R1+0x20b0] ;  /* 0x0020b000012e7983 */ /* 0x002ea80000300a00 */
[----:B------:R1:W-:Y:S04]  /*182d0*/  STL.64 [R1+0x888], R38 ;  /* 0x0008882601007387 */ /* 0x0003e80000100a00 */
[----:B-1----:R-:W2:Y:S01]  /*182e0*/  LDL.LU.64 R38, [R1+0x20a8] ;  /* 0x0020a80001267983 */ /* 0x002ea20000300a00 */
[----:B----4-:R-:W-:-:S05]  /*182f0*/  IMAD.WIDE R246, R247, 0x4, R248 ;  /* 0x00000004f7f67825 */ /* 0x010fca00078e02f8 */
[----:B------:R2:W-:Y:S02]  /*18300*/  STL.64 [R1+0x8d0], R246 ;  /* 0x0008d0f601007387 */ /* 0x0005e40000100a00 */
[--C-:B--2---:R-:W-:Y:S02]  /*18310*/  IMAD.WIDE R246, R38, 0x4, R248.reuse ;  /* 0x0000000426f67825 */ /* 0x104fe400078e02f8 */
[----:B------:R1:W5:Y:S04]  /*18320*/  LDL.LU R38, [R1+0x20a4] ;  /* 0x0020a40001267983 */ /* 0x0003680000300800 */
[----:B------:R2:W-:Y:S02]  /*18330*/  STL.64 [R1+0x928], R246 ;  /* 0x000928f601007387 */ /* 0x0005e40000100a00 */
[----:B--2---:R-:W-:-:S02]  /*18340*/  IMAD.WIDE R246, R39, 0x4, R248 ;  /* 0x0000000427f67825 */ /* 0x004fc400078e02f8 */
[----:B------:R1:W5:Y:S04]  /*18350*/  LDL.LU R39, [R1+0x20a0] ;  /* 0x0020a00001277983 */ /* 0x0003680000300800 */
[----:B------:R2:W-:Y:S02]  /*18360*/  STL.64 [R1+0x9a0], R246 ;  /* 0x0009a0f601007387 */ /* 0x0005e40000100a00 */
[--C-:B--2---:R-:W-:Y:S02]  /*18370*/  IMAD.WIDE R246, R46, 0x4, R248.reuse ;  /* 0x000000042ef67825 */ /* 0x104fe400078e02f8 */
[----:B------:R1:W5:Y:S04]  /*18380*/  LDL.LU R46, [R1+0x209c] ;  /* 0x00209c00012e7983 */ /* 0x0003680000300800 */
[----:B------:R2:W-:Y:S02]  /*18390*/  STL.64 [R1+0x9f8], R246 ;  /* 0x0009f8f601007387 */ /* 0x0005e40000100a00 */
[----:B--2---:R-:W-:-:S02]  /*183a0*/  IMAD.WIDE R246, R47, 0x4, R248 ;  /* 0x000000042ff67825 */ /* 0x004fc400078e02f8 */
[----:B------:R1:W5:Y:S04]  /*183b0*/  LDL.LU R47, [R1+0x2098] ;  /* 0x00209800012f7983 */ /* 0x0003680000300800 */
[----:B------:R3:W-:Y:S02]  /*183c0*/  STL.64 [R1+0xa68], R246 ;  /* 0x000a68f601007387 */ /* 0x0007e40000100a00 */
[--C-:B---3--:R-:W-:Y:S02]  /*183d0*/  IMAD.WIDE R246, R54, 0x4, R248.reuse ;  /* 0x0000000436f67825 */ /* 0x108fe400078e02f8 */
        /* <DEDUP_REMOVED lines=53> */
[----:B--2---:R-:W-:-:S05]  /*18730*/  IMAD.WIDE R246, R251, 0x4, R248 ;  /* 0x00000004fbf67825 */ /* 0x004fca00078e02f8 */
[----:B------:R2:W-:Y:S02]  /*18740*/  STL.64 [R1+0x13c8], R246 ;  /* 0x0013c8f601007387 */ /* 0x0005e40000100a00 */
[----:B--2---:R-:W-:-:S04]  /*18750*/  IMAD.WIDE R246, R250, 0x4, R248 ;  /* 0x00000004faf67825 */ /* 0x004fc800078e02f8 */
[--C-:B------:R-:W-:Y:S02]  /*18760*/  IMAD.WIDE R250, R126, 0x4, R248.reuse ;  /* 0x000000047efa7825 */ /* 0x100fe400078e02f8 */
        /* <DEDUP_REMOVED lines=310> */
[----:B------:R2:W-:Y:S04]  /*19ad0*/  STL.64 [R1+0x158], R250 ;  /* 0x000158fa01007387 */ /* 0x0005e80000100a00 */
[----:B------:R3:W-:Y:S01]  /*19ae0*/  STL.64 [R1+0x150], R246 ;  /* 0x000150f601007387 */ /* 0x0007e20000100a00 */
[----:B--2---:R-:W-:-:S04]  /*19af0*/  IMAD.WIDE R250, R245, 0x4, R248 ;  /* 0x00000004f5fa7825 */ /* 0x004fc800078e02f8 */
[--C-:B---3--:R-:W-:Y:S01]  /*19b00*/  IMAD.WIDE R246, R239, 0x4, R248.reuse ;  /* 0x00000004eff67825 */ /* 0x108fe200078e02f8 */
        /* <DEDUP_REMOVED lines=49> */
[----:B------:R3:W-:Y:S01]  /*19e20*/  STL.64 [R1], R246 ;  /* 0x000000f601007387 */ /* 0x0007e20000100a00 */
[----:B------:R-:W-:-:S04]  /*19e30*/  IMAD.WIDE R50, R50, 0x4, R248 ;  /* 0x0000000432327825 */ /* 0x000fc800078e02f8 */
[----:B--2---:R-:W-:-:S04]  /*19e40*/  IMAD.WIDE R250, R43, 0x4, R248 ;  /* 0x000000042bfa7825 */ /* 0x004fc800078e02f8 */
[----:B---3--:R-:W-:-:S04]  /*19e50*/  IMAD.WIDE R246, R35, 0x4, R248 ;  /* 0x0000000423f67825 */ /* 0x008fc800078e02f8 */
[----:B------:R-:W-:-:S04]  /*19e60*/  IMAD.WIDE R34, R34, 0x4, R248 ;  /* 0x0000000422227825 */ /* 0x000fc800078e02f8 */
[--C-:B------:R-:W-:Y:S01]  /*19e70*/  IMAD.WIDE R42, R42, 0x4, R248.reuse ;  /* 0x000000042a2a7825 */ /* 0x100fe200078e02f8 */
[----:B------:R2:W-:Y:S03]  /*19e80*/  STL.64 [R1+0xe38], R34 ;  /* 0x000e382201007387 */ /* 0x0005e60000100a00 */
[----:B------:R-:W-:-:S04]  /*19e90*/  IMAD.WIDE R58, R58, 0x4, R248 ;  /* 0x000000043a3a7825 */ /* 0x000fc800078e02f8 */
[--C-:B------:R-:W-:Y:S01]  /*19ea0*/  IMAD.WIDE R66, R66, 0x4, R248.reuse ;  /* 0x0000000442427825 */ /* 0x100fe200078e02f8 */
[----:B--2---:R1:W5:Y:S03]  /*19eb0*/  LDL.LU.64 R34, [R1+0x1ea8] ;  /* 0x001ea80001227983 */ /* 0x0043660000300a00 */
[--C-:B------:R-:W-:Y:S01]  /*19ec0*/  IMAD.WIDE R74, R74, 0x4, R248.reuse ;  /* 0x000000044a4a7825 */ /* 0x100fe200078e02f8 */
[----:B------:R2:W-:Y:S03]  /*19ed0*/  STL.64 [R1+0xe50], R42 ;  /* 0x000e502a01007387 */ /* 0x0005e60000100a00 */
[----:B------:R-:W-:-:S04]  /*19ee0*/  IMAD.WIDE R82, R82, 0x4, R248 ;  /* 0x0000000452527825 */ /* 0x000fc800078e02f8 */
[--C-:B------:R-:W-:Y:S01]  /*19ef0*/  IMAD.WIDE R90, R90, 0x4, R248.reuse ;  /* 0x000000045a5a7825 */ /* 0x100fe200078e02f8 */
[----:B--2---:R1:W5:Y:S04]  /*19f00*/  LDL.LU.64 R42, [R1+0x1ea0] ;  /* 0x001ea000012a7983 */ /* 0x0043680000300a00 */
[----:B------:R2:W-:Y:S01]  /*19f10*/  STL.64 [R1+0xe68], R50 ;  /* 0x000e683201007387 */ /* 0x0005e20000100a00 */
[----:B------:R-:W-:-:S03]  /*19f20*/  IMAD.WIDE R98, R98, 0x4, R248 ;  /* 0x0000000462627825 */ /* 0x000fc600078e02f8 */
        /* <DEDUP_REMOVED lines=55> */
[----:B------:R2:W-:Y:S04]  /*1a2a0*/  STL.64 [R1+0xfb8], R202 ;  /* 0x000fb8ca01007387 */ /* 0x0005e80000100a00 */
        /* <DEDUP_REMOVED lines=9> */
[----:B------:R2:W-:Y:S02]  /*1a340*/  STL.64 [R1+0x1018], R238 ;  /* 0x001018ee01007387 */ /* 0x0005e40000100a00 */
[----:B--2---:R-:W-:-:S05]  /*1a350*/  IMAD.WIDE R238, R237, 0x4, R248 ;  /* 0x00000004edee7825 */ /* 0x004fca00078e02f8 */
        /* <DEDUP_REMOVED lines=58> */
[----:B------:R2:W-:Y:S01]  /*1a700*/  STL.64 [R1+0x1238], R238 ;  /* 0x001238ee01007387 */ /* 0x0005e20000100a00 */
[----:B------:R-:W-:-:S04]  /*1a710*/  IMAD.WIDE R12, R12, 0x4, R248 ;  /* 0x000000040c0c7825 */ /* 0x000fc800078e02f8 */
[----:B------:R-:W-:-:S04]  /*1a720*/  IMAD.WIDE R18, R18, 0x4, R248 ;  /* 0x0000000412127825 */ /* 0x000fc800078e02f8 */
[----:B--2---:R-:W-:-:S04]  /*1a730*/  IMAD.WIDE R238, R7, 0x4, R248 ;  /* 0x0000000407ee7825 */ /* 0x004fc800078e02f8 */
[--C-:B------:R-:W-:Y:S01]  /*1a740*/  IMAD.WIDE R6, R6, 0x4, R248.reuse ;  /* 0x0000000406067825 */ /* 0x100fe200078e02f8 */
[----:B------:R2:W-:Y:S03]  /*1a750*/  STL.64 [R1+0x1258], R238 ;  /* 0x001258ee01007387 */ /* 0x0005e60000100a00 */
[----:B------:R-:W-:-:S04]  /*1a760*/  IMAD.WIDE R24, R24, 0x4, R248 ;  /* 0x0000000418187825 */ /* 0x000fc800078e02f8 */
[--C-:B------:R-:W-:Y:S01]  /*1a770*/  IMAD.WIDE R30, R30, 0x4, R248.reuse ;  /* 0x000000041e1e7825 */ /* 0x100fe200078e02f8 */
[----:B--2---:R1:W5:Y:S04]  /*1a780*/  LDL.LU.64 R238, [R1+0x1dd8] ;  /* 0x001dd80001ee7983 */ /* 0x0043680000300a00 */
[----:B------:R2:W-:Y:S01]  /*1a790*/  STL.64 [R1+0x1268], R6 ;  /* 0x0012680601007387 */ /* 0x0005e20000100a00 */
        /* <DEDUP_REMOVED lines=90> */
[----:B------:R2:W-:Y:S04]  /*1ad40*/  STL.64 [R1+0x1498], R244 ;  /* 0x001498f401007387 */ /* 0x0005e80000100a00 */
[----:B--2---:R1:W5:Y:S01]  /*1ad50*/  LDL.LU.64 R244, [R1+0x1cd8] ;  /* 0x001cd80001f47983 */ /* 0x0043620000300a00 */
[----:B------:R-:W-:-:S04]  /*1ad60*/  IMAD.WIDE R248, R0, 0x4, R248 ;  /* 0x0000000400f87825 */ /* 0x000fc800078e02f8 */
[----:B------:R-:W-:-:S05]  /*1ad70*/  IMAD.MOV.U32 R0, RZ, RZ, c[0x0][0x188] ;  /* 0x00006200ff007624 */ /* 0x000fca00078e00ff */
[----:B------:R-:W-:Y:S01]  /*1ad80*/  SHF.L.U32 R252, R0, 0x7, RZ ;  /* 0x0000000700fc7819 */ /* 0x000fe200000006ff */
[----:B------:R-:W-:-:S05]  /*1ad90*/  IMAD.MOV.U32 R0, RZ, RZ, c[0x0][0x180] ;  /* 0x00006000ff007624 */ /* 0x000fca00078e00ff */
[----:B------:R-:W-:Y:S02]  /*1ada0*/  IADD3 R0, R0, -0x99, RZ ;  /* 0xffffff6700007810 */ /* 0x000fe40007ffe0ff */
[----:B-1---5:R1:W-:Y:S04]  /*1adb0*/  STL.64 [R1+0x24b8], R26 ;  /* 0x0024b81a01007387 */ /* 0x0223e80000100a00 */
[----:B------:R-:W0:Y:S04]  /*1adc0*/  LDGDEPBAR ;  /* 0x00000000000079af */ /* 0x000e280000000000 */
[----:B-1----:R-:W2:Y:S04]  /*1add0*/  LDL.64 R26, [R1+0x8c8] ;  /* 0x0008c800011a7983 */ /* 0x002ea80000100a00 */
[----:B------:R-:W-:Y:S04]  /*1ade0*/  STL.64 [R1+0x24b0], R20 ;  /* 0x0024b01401007387 */ /* 0x000fe80000100a00 */
[----:B------:R1:W-:Y:S04]  /*1adf0*/  STL.64 [R1+0x24a8], R14 ;  /* 0x0024a80e01007387 */ /* 0x0003e80000100a00 */
[----:B-1----:R-:W3:Y:S04]  /*1ae00*/  LDL.64 R14, [R1+0x920] ;  /* 0x00092000010e7983 */ /* 0x002ee80000100a00 */
[----:B------:R1:W-:Y:S04]  /*1ae10*/  STL.64 [R1+0x24a0], R8 ;  /* 0x0024a00801007387 */ /* 0x0003e80000100a00 */
[----:B-1----:R-:W4:Y:S04]  /*1ae20*/  LDL.64 R8, [R1+0x8d0] ;  /* 0x0008d00001087983 */ /* 0x002f280000100a00 */
[----:B------:R1:W-:Y:S04]  /*1ae30*/  STL.64 [R1+0x2498], R2 ;  /* 0x0024980201007387 */ /* 0x0003e80000100a00 */
[----:B-1----:R-:W2:Y:S04]  /*1ae40*/  LDL.64 R2, [R1+0x880] ;  /* 0x0008800001027983 */ /* 0x002ea80000100a00 */
[----:B------:R1:W-:Y:S04]  /*1ae50*/  STL.64 [R1+0x2490], R240 ;  /* 0x002490f001007387 */ /* 0x0003e80000100a00 */
[----:B-1----:R-:W2:Y:S04]  /*1ae60*/  LDL.64 R240, [R1+0x5f8] ;  /* 0x0005f80001f07983 */ /* 0x002ea80000100a00 */
[----:B------:R1:W-:Y:S04]  /*1ae70*/  STL.64 [R1+0x2488], R230 ;  /* 0x002488e601007387 */ /* 0x0003e80000100a00 */
[----:B-1----:R-:W2:Y:S04]  /*1ae80*/  LDL.64 R230, [R1+0x888] ;  /* 0x0008880001e67983 */ /* 0x002ea80000100a00 */
[----:B------:R1:W-:Y:S04]  /*1ae90*/  STL.64 [R1+0x2480], R222 ;  /* 0x002480de01007387 */ /* 0x0003e80000100a00 */
[----:B-1----:R-:W2:Y:S04]  /*1aea0*/  LDL.64 R222, [R1+0x840] ;  /* 0x0008400001de7983 */ /* 0x002ea80000100a00 */
[----:B------:R-:W-:Y:S04]  /*1aeb0*/  STL.64 [R1+0x2478], R214 ;  /* 0x002478d601007387 */ /* 0x000fe80000100a00 */
        /* <DEDUP_REMOVED lines=20> */
[----:B------:R-:W1:Y:S04]  /*1b000*/  S2R R214, SR_TID.X ;  /* 0x0000000000d67919 */ /* 0x000e680000002100 */
[----:B------:R-:W-:Y:S04]  /*1b010*/  STL.64 [R1+0x2420], R126 ;  /* 0x0024207e01007387 */ /* 0x000fe80000100a00 */
[----:B------:R-:W-:Y:S04]  /*1b020*/  STL.64 [R1+0x2418], R118 ;  /* 0x0024187601007387 */ /* 0x000fe80000100a00 */
[----:B------:R-:W-:Y:S04]  /*1b030*/  STL.64 [R1+0x2410], R110 ;  /* 0x0024106e01007387 */ /* 0x000fe80000100a00 */
[----:B------:R-:W-:Y:S04]  /*1b040*/  STL.64 [R1+0x2408], R102 ;  /* 0x0024086601007387 */ /* 0x000fe80000100a00 */
[----:B------:R-:W-:Y:S01]  /*1b050*/  STL.64 [R1+0x2400], R94 ;  /* 0x0024005e01007387 */ /* 0x000fe20000100a00 */
[----:B-1----:R-:W-:-:S03]  /*1b060*/  LOP3.LUT R215, R214, 0x3f, RZ, 0xc0, !PT ;  /* 0x0000003fd6d77812 */ /* 0x002fc600078ec0ff */
[----:B------:R1:W-:Y:S02]  /*1b070*/  STL.64 [R1+0x23f8], R86 ;  /* 0x0023f85601007387 */ /* 0x0003e40000100a00 */
[C---:B------:R-:W-:Y:S02]  /*1b080*/  IMAD.SHL.U32 R20, R215.reuse, 0x4, RZ ;  /* 0x00000004d7147824 */ /* 0x040fe400078e00ff */
[----:B------:R-:W-:Y:S04]  /*1b090*/  STL.64 [R1+0x23f0], R78 ;  /* 0x0023f04e01007387 */ /* 0x000fe80000100a00 */
[----:B------:R-:W-:Y:S01]  /*1b0a0*/  STL.64 [R1+0x23e8], R70 ;  /* 0x0023e84601007387 */ /* 0x000fe20000100a00 */
[----:B------:R-:W-:Y:S02]  /*1b0b0*/  LOP3.LUT R214, R214, 0x3f, RZ, 0xc0, !PT ;  /* 0x0000003fd6d67812 */ /* 0x000fe400078ec0ff */
[C---:B-1----:R-:W-:Y:S01]  /*1b0c0*/  LOP3.LUT R86, R20.reuse, 0x10, RZ, 0x3c, !PT ;  /* 0x0000001014567812 */ /* 0x042fe200078e3cff */
[----:B------:R1:W-:Y:S01]  /*1b0d0*/  STL.64 [R1+0x23e0], R62 ;  /* 0x0023e03e01007387 */ /* 0x0003e20000100a00 */
[----:B------:R-:W-:Y:S01]  /*1b0e0*/  IMAD.SHL.U32 R215, R215, 0x4, RZ ;  /* 0x00000004d7d77824 */ /* 0x000fe200078e00ff */
[----:B------:R-:W-:-:S02]  /*1b0f0*/  LOP3.LUT R21, R20, 0x50, RZ, 0x3c, !PT ;  /* 0x0000005014157812 */ /* 0x000fc400078e3cff */
[----:B------:R1:W-:Y:S04]  /*1b100*/  STL.64 [R1+0x23d8], R54 ;  /* 0x0023d83601007387 */ /* 0x0003e80000100a00 */
[----:B------:R-:W-:Y:S04]  /*1b110*/  STL.64 [R1+0x23d0], R46 ;  /* 0x0023d02e01007387 */ /* 0x000fe80000100a00 */
[----:B------:R1:W-:Y:S04]  /*1b120*/  STL.64 [R1+0x23c8], R38 ;  /* 0x0023c82601007387 */ /* 0x0003e80000100a00 */
[----:B--2---:R3:W-:Y:S01]  /*1b130*/  LDGSTS.E [R20], [R134.64], P3 ;  /* 0x0000000086147fae */ /* 0x0047e20009921848 */
[----:B------:R-:W-:Y:S01]  /*1b140*/  IMAD.SHL.U32 R214, R214, 0x4, RZ ;  /* 0x00000004d6d67824 */ /* 0x000fe200078e00ff */
[----:B-1----:R-:W-:-:S02]  /*1b150*/  LOP3.LUT R62, R20, 0x30, RZ, 0x3c, !PT ;  /* 0x00000030143e7812 */ /* 0x002fc400078e3cff */
[----:B------:R1:W-:Y:S01]  /*1b160*/  LDGSTS.E [R20+0x100], [R240.64], P4 ;  /* 0x00100000f0147fae */ /* 0x0003e2000a121848 */
[----:B------:R-:W-:Y:S02]  /*1b170*/  LOP3.LUT R215, R215, 0x40, RZ, 0x3c, !PT ;  /* 0x00000040d7d77812 */ /* 0x000fe400078e3cff */
[----:B------:R-:W-:Y:S01]  /*1b180*/  LOP3.LUT R55, R20, 0x70, RZ, 0x3c, !PT ;  /* 0x0000007014377812 */ /* 0x000fe200078e3cff */
[----:B------:R1:W-:Y:S04]  /*1b190*/  LDGSTS.E [R20+0x1000], [R142.64], P3 ;  /* 0x010000008e147fae */ /* 0x0003e80009921848 */
        /* <DEDUP_REMOVED lines=8> */
[----:B-1----:R-:W2:Y:S04]  /*1b220*/  LDL.64 R240, [R1+0x928] ;  /* 0x0009280001f07983 */ /* 0x002ea80000100a00 */
[----:B------:R1:W-:Y:S04]  /*1b230*/  LDGSTS.E [R20+0x5100], [R222.64], P4 ;  /* 0x05100000de147fae */ /* 0x0003e8000a121848 */
[----:B------:R3:W-:Y:S04]  /*1b240*/  LDGSTS.E [R20+0x6000], [R2.64], P3 ;  /* 0x0600000002147fae */ /* 0x0007e80009921848 */
[----:B------:R4:W-:Y:S04]  /*1b250*/  LDGSTS.E [R20+0x6100], [R230.64], P4 ;  /* 0x06100000e6147fae */ /* 0x0009e8000a121848 */
[----:B-1----:R-:W2:Y:S04]  /*1b260*/  LDL.64 R222, [R1+0x998] ;  /* 0x0009980001de7983 */ /* 0x002ea80000100a00 */
[----:B---3--:R-:W3:Y:S04]  /*1b270*/  LDL.64 R2, [R1+0x9a0] ;  /* 0x0009a00001027983 */ /* 0x008ee80000100a00 */
[----:B------:R1:W-:Y:S04]  /*1b280*/  LDGSTS.E [R20+0x7000], [R26.64], P3 ;  /* 0x070000001a147fae */ /* 0x0003e80009921848 */
[----:B------:R-:W3:Y:S04]  /*1b290*/  LDL.64 R38, [R1+0x9f0] ;  /* 0x0009f00001267983 */ /* 0x000ee80000100a00 */
[----:B------:R-:W3:Y:S04]  /*1b2a0*/  LDL.64 R46, [R1+0xa60] ;  /* 0x000a6000012e7983 */ /* 0x000ee80000100a00 */
[----:B-1----:R-:W3:Y:S04]  /*1b2b0*/  LDL.64 R26, [R1+0x9f8] ;  /* 0x0009f800011a7983 */ /* 0x002ee80000100a00 */
[----:B------:R-:W3:Y:S04]  /*1b2c0*/  LDL.64 R70, [R1+0xa68] ;  /* 0x000a680001467983 */ /* 0x000ee80000100a00 */
[----:B----4-:R1:W-:Y:S04]  /*1b2d0*/  LDGSTS.E [R20+0x7100], [R8.64], P4 ;  /* 0x0710000008147fae */ /* 0x0103e8000a121848 */
[----:B------:R-:W4:Y:S04]  /*1b2e0*/  LDL.64 R78, [R1+0xae0] ;  /* 0x000ae000014e7983 */ /* 0x000f280000100a00 */
[----:B------:R-:W4:Y:S04]  /*1b2f0*/  LDL.64 R94, [R1+0xb60] ;  /* 0x000b6000015e7983 */ /* 0x000f280000100a00 */
[----:B-1----:R-:W4:Y:S04]  /*1b300*/  LDL.64 R8, [R1+0xae8] ;  /* 0x000ae80001087983 */ /* 0x002f280000100a00 */
[----:B------:R-:W4:Y:S04]  /*1b310*/  LDL.64 R102, [R1+0xb68] ;  /* 0x000b680001667983 */ /* 0x000f280000100a00 */
[----:B------:R-:W4:Y:S04]  /*1b320*/  LDL.64 R110, [R1+0xbe0] ;  /* 0x000be000016e7983 */ /* 0x000f280000100a00 */
[----:B------:R-:W4:Y:S04]  /*1b330*/  LDL.64 R118, [R1+0xbe8] ;  /* 0x000be80001767983 */ /* 0x000f280000100a00 */
[----:B------:R-:W4:Y:S04]  /*1b340*/  LDL.64 R126, [R1+0xc60] ;  /* 0x000c6000017e7983 */ /* 0x000f280000100a00 */
[----:B------:R1:W-:Y:S04]  /*1b350*/  LDGSTS.E [R20+0x8000], [R14.64], P3 ;  /* 0x080000000e147fae */ /* 0x0003e80009921848 */
[----:B------:R-:W4:Y:S04]  /*1b360*/  LDL.64 R134, [R1+0xc68] ;  /* 0x000c680001867983 */ /* 0x000f280000100a00 */
[----:B------:R-:W4:Y:S04]  /*1b370*/  LDL.64 R142, [R1+0xce8] ;  /* 0x000ce800018e7983 */ /* 0x000f280000100a00 */
[----:B-1----:R-:W4:Y:S04]  /*1b380*/  LDL.64 R14, [R1+0xce0] ;  /* 0x000ce000010e7983 */ /* 0x002f280000100a00 */
[----:B------:R-:W4:Y:S04]  /*1b390*/  LDL.64 R150, [R1+0xd40] ;  /* 0x000d400001967983 */ /* 0x000f280000100a00 */
        /* <DEDUP_REMOVED lines=8> */
[----:B--2---:R1:W-:Y:S04]  /*1b420*/  LDGSTS.E [R20+0x8100], [R240.64], P4 ;  /* 0x08100000f0147fae */ /* 0x0043e8000a121848 */
[----:B-1----:R-:W2:Y:S04]  /*1b430*/  LDL.64 R240, [R1+0xf48] ;  /* 0x000f480001f07983 */ /* 0x002ea80000100a00 */
[----:B------:R1:W-:Y:S04]  /*1b440*/  LDGSTS.E [R20+0x9000], [R222.64], P3 ;  /* 0x09000000de147fae */ /* 0x0003e80009921848 */
[----:B---3--:R3:W-:Y:S04]  /*1b450*/  LDGSTS.E [R20+0x9100], [R2.64], P4 ;  /* 0x0910000002147fae */ /* 0x0087e8000a121848 */
[----:B-1----:R-:W2:Y:S04]  /*1b460*/  LDL.64 R222, [R1+0xfc0] ;  /* 0x000fc00001de7983 */ /* 0x002ea80000100a00 */
[----:B---3--:R-:W3:Y:S04]  /*1b470*/  LDL.64 R2, [R1+0xfc8] ;  /* 0x000fc80001027983 */ /* 0x008ee80000100a00 */
[----:B------:R1:W-:Y:S04]  /*1b480*/  LDGSTS.E [R20+0xa000], [R38.64], P3 ;  /* 0x0a00000026147fae */ /* 0x0003e80009921848 */
[----:B------:R1:W-:Y:S04]  /*1b490*/  LDGSTS.E [R20+0xa100], [R26.64], P4 ;  /* 0x0a1000001a147fae */ /* 0x0003e8000a121848 */
[----:B------:R4:W-:Y:S04]  /*1b4a0*/  LDGSTS.E [R20+0xb000], [R46.64], P3 ;  /* 0x0b0000002e147fae */ /* 0x0009e80009921848 */
[----:B------:R4:W-:Y:S04]  /*1b4b0*/  LDGSTS.E [R20+0xb100], [R70.64], P4 ;  /* 0x0b10000046147fae */ /* 0x0009e8000a121848 */
[----:B-1----:R-:W3:Y:S04]  /*1b4c0*/  LDL.64 R26, [R1+0x1040] ;  /* 0x00104000011a7983 */ /* 0x002ee80000100a00 */
[----:B----4-:R1:W-:Y:S04]  /*1b4d0*/  LDGSTS.E [R20+0xc000], [R78.64], P3 ;  /* 0x0c0000004e147fae */ /* 0x0103e80009921848 */
[----:B------:R4:W-:Y:S04]  /*1b4e0*/  LDGSTS.E [R20+0xc100], [R8.64], P4 ;  /* 0x0c10000008147fae */ /* 0x0009e8000a121848 */
[----:B------:R1:W-:Y:S04]  /*1b4f0*/  LDGSTS.E [R20+0xd000], [R94.64], P3 ;  /* 0x0d0000005e147fae */ /* 0x0003e80009921848 */
[----:B------:R1:W-:Y:S04]  /*1b500*/  LDGSTS.E [R20+0xd100], [R102.64], P4 ;  /* 0x0d10000066147fae */ /* 0x0003e8000a121848 */
[----:B----4-:R-:W4:Y:S04]  /*1b510*/  LDL.64 R8, [R1+0x1048] ;  /* 0x0010480001087983 */ /* 0x010f280000100a00 */
[----:B------:R1:W-:Y:S04]  /*1b520*/  LDGSTS.E [R20+0xe000], [R110.64], P3 ;  /* 0x0e0000006e147fae */ /* 0x0003e80009921848 */
[----:B------:R1:W-:Y:S04]  /*1b530*/  LDGSTS.E [R20+0xe100], [R118.64], P4 ;  /* 0x0e10000076147fae */ /* 0x0003e8000a121848 */
[----:B------:R1:W-:Y:S04]  /*1b540*/  LDGSTS.E [R20+0xf000], [R126.64], P3 ;  /* 0x0f0000007e147fae */ /* 0x0003e80009921848 */
[----:B------:R1:W-:Y:S04]  /*1b550*/  LDGSTS.E [R20+0xf100], [R134.64], P4 ;  /* 0x0f10000086147fae */ /* 0x0003e8000a121848 */
[----:B------:R1:W-:Y:S04]  /*1b560*/  LDGSTS.E [R20+0x10000], [R14.64], P3 ;  /* 0x100000000e147fae */ /* 0x0003e80009921848 */
[----:B------:R1:W-:Y:S04]  /*1b570*/  LDGSTS.E [R20+0x10100], [R142.64], P4 ;  /* 0x101000008e147fae */ /* 0x0003e8000a121848 */
[----:B------:R1:W-:Y:S04]  /*1b580*/  LDGSTS.E [R20+0x11000], [R150.64], P3 ;  /* 0x1100000096147fae */ /* 0x0003e80009921848 */
[----:B-1----:R-:W4:Y:S04]  /*1b590*/  LDL.64 R14, [R1+0x10c0] ;  /* 0x0010c000010e7983 */ /* 0x002f280000100a00 */
        /* <DEDUP_REMOVED lines=35> */
[----:B-1----:R-:W3:Y:S04]  /*1b7d0*/  LDL.64 R26, [R1+0x12c0] ;  /* 0x0012c000011a7983 */ /* 0x002ee80000100a00 */
[----:B----4-:R1:W-:Y:S04]  /*1b7e0*/  LDGSTS.E [R20+0x17100], [R8.64], P4 ;  /* 0x1710000008147fae */ /* 0x0103e8000a121848 */
[----:B-1----:R-:W3:Y:S04]  /*1b7f0*/  LDL.64 R8, [R1+0x1448] ;  /* 0x0014480001087983 */ /* 0x002ee80000100a00 */
[----:B------:R1:W-:Y:S04]  /*1b800*/  LDGSTS.E [R20+0x18000], [R14.64], P3 ;  /* 0x180000000e147fae */ /* 0x0003e80009921848 */
[----:B-1----:R-:W3:Y:S04]  /*1b810*/  LDL.64 R14, [R1+0x848] ;  /* 0x00084800010e7983 */ /* 0x002ee80000100a00 */
[----:B------:R1:W-:Y:S04]  /*1b820*/  LDGSTS.E [R20+0x18100], [R230.64], P4 ;  /* 0x18100000e6147fae */ /* 0x0003e8000a121848 */
[----:B-1----:R-:W3:Y:S04]  /*1b830*/  LDL.64 R230, [R1+0x388] ;  /* 0x0003880001e67983 */ /* 0x002ee80000100a00 */
[----:B--2---:R1:W-:Y:S04]  /*1b840*/  LDGSTS.E [R20+0x19000], [R240.64], P3 ;  /* 0x19000000f0147fae */ /* 0x0043e80009921848 */
[----:B------:R2:W-:Y:S04]  /*1b850*/  LDGSTS.E [R20+0x19100], [R38.64], P4 ;  /* 0x1910000026147fae */ /* 0x0005e8000a121848 */
[----:B-1----:R-:W4:Y:S04]  /*1b860*/  LDL.64 R240, [R1+0x890] ;  /* 0x0008900001f07983 */ /* 0x002f280000100a00 */
[----:B--2---:R-:W2:Y:S04]  /*1b870*/  LDL.64 R38, [R1+0x9a8] ;  /* 0x0009a80001267983 */ /* 0x004ea80000100a00 */
[----:B---3--:R1:W-:Y:S04]  /*1b880*/  LDGSTS.E [R20+0x1a000], [R2.64], P3 ;  /* 0x1a00000002147fae */ /* 0x0083e80009921848 */
[----:B------:R3:W-:Y:S04]  /*1b890*/  LDGSTS.E [R20+0x1a100], [R46.64], P4 ;  /* 0x1a1000002e147fae */ /* 0x0007e8000a121848 */
[----:B------:R3:W-:Y:S04]  /*1b8a0*/  LDGSTS.E [R20+0x1b000], [R70.64], P3 ;  /* 0x1b00000046147fae */ /* 0x0007e80009921848 */
[----:B-1----:R-:W2:Y:S04]  /*1b8b0*/  LDL.64 R2, [R1+0x338] ;  /* 0x0003380001027983 */ /* 0x002ea80000100a00 */
        /* <DEDUP_REMOVED lines=22> */
[----:B---3--:R-:W3:Y:S04]  /*1ba20*/  LDL.64 R46, [R1+0xa00] ;  /* 0x000a0000012e7983 */ /* 0x008ee80000100a00 */
[----:B-1----:R-:W3:Y:S04]  /*1ba30*/  LDL.64 R222, [R1+0x930] ;  /* 0x0009300001de7983 */ /* 0x002ee80000100a00 */
[----:B------:R-:W3:Y:S04]  /*1ba40*/  LDL.64 R14, [R1+0x2c8] ;  /* 0x0002c800010e7983 */ /* 0x000ee80000100a00 */
[----:B------:R1:W-:Y:S04]  /*1ba50*/  LDGSTS.E [R86+0x5300], [R230.64], P4 ;  /* 0x05300000e6567fae */ /* 0x0003e8000a121848 */
[----:B------:R-:W3:Y:S04]  /*1ba60*/  LDL.64 R70, [R1+0x258] ;  /* 0x0002580001467983 */ /* 0x000ee80000100a00 */
[----:B------:R-:W3:Y:S04]  /*1ba70*/  LDL.64 R78, [R1+0xa70] ;  /* 0x000a7000014e7983 */ /* 0x000ee80000100a00 */
[----:B-1----:R-:W3:Y:S04]  /*1ba80*/  LDL.64 R230, [R1+0x290] ;  /* 0x0002900001e67983 */ /* 0x002ee80000100a00 */
[----:B------:R-:W3:Y:S04]  /*1ba90*/  LDL.64 R94, [R1+0xaf0] ;  /* 0x000af000015e7983 */ /* 0x000ee80000100a00 */
        /* <DEDUP_REMOVED lines=14> */
[----:B----4-:R1:W-:Y:S04]  /*1bb80*/  LDGSTS.E [R86+0x6200], [R240.64], P3 ;  /* 0x06200000f0567fae */ /* 0x0103e80009921848 */
[----:B-1----:R-:W4:Y:S04]  /*1bb90*/  LDL.64 R240, [R1+0xed0] ;  /* 0x000ed00001f07983 */ /* 0x002f280000100a00 */
[----:B--2---:R1:W-:Y:S04]  /*1bba0*/  LDGSTS.E [R86+0x6300], [R2.64], P4 ;  /* 0x0630000002567fae */ /* 0x0043e8000a121848 */
[----:B-1----:R-:W2:Y:S04]  /*1bbb0*/  LDL.64 R2, [R1+0x220] ;  /* 0x0002200001027983 */ /* 0x002ea80000100a00 */
[----:B------:R1:W-:Y:S04]  /*1bbc0*/  LDGSTS.E [R86+0x7200], [R26.64], P3 ;  /* 0x072000001a567fae */ /* 0x0003e80009921848 */
[----:B-1----:R-:W4:Y:S04]  /*1bbd0*/  LDL.64 R26, [R1+0xc70] ;  /* 0x000c7000011a7983 */ /* 0x002f280000100a00 */
[----:B------:R1:W-:Y:S04]  /*1bbe0*/  LDGSTS.E [R86+0x7300], [R8.64], P4 ;  /* 0x0730000008567fae */ /* 0x0003e8000a121848 */
[----:B-1----:R-:W4:Y:S04]  /*1bbf0*/  LDL.64 R8, [R1+0xed8] ;  /* 0x000ed80001087983 */ /* 0x002f280000100a00 */
[----:B---3--:R1:W-:Y:S04]  /*1bc00*/  LDGSTS.E [R86+0x8200], [R222.64], P3 ;  /* 0x08200000de567fae */ /* 0x0083e80009921848 */
[----:B------:R3:W-:Y:S04]  /*1bc10*/  LDGSTS.E [R86+0x8300], [R14.64], P4 ;  /* 0x083000000e567fae */ /* 0x0007e8000a121848 */
[----:B------:R3:W-:Y:S04]  /*1bc20*/  LDGSTS.E [R86+0x9200], [R38.64], P3 ;  /* 0x0920000026567fae */ /* 0x0007e80009921848 */
[----:B-1----:R-:W4:Y:S04]  /*1bc30*/  LDL.64 R222, [R1+0xf50] ;  /* 0x000f500001de7983 */ /* 0x002f280000100a00 */
[----:B---3--:R-:W4:Y:S04]  /*1bc40*/  LDL.64 R14, [R1+0xf58] ;  /* 0x000f5800010e7983 */ /* 0x008f280000100a00 */
[----:B------:R1:W-:Y:S04]  /*1bc50*/  LDGSTS.E [R86+0x9300], [R230.64], P4 ;  /* 0x09300000e6567fae */ /* 0x0003e8000a121848 */
[----:B------:R1:W-:Y:S04]  /*1bc60*/  LDGSTS.E [R86+0xa200], [R46.64], P3 ;  /* 0x0a2000002e567fae */ /* 0x0003e80009921848 */
[----:B------:R1:W-:Y:S04]  /*1bc70*/  LDGSTS.E [R86+0xa300], [R70.64], P4 ;  /* 0x0a30000046567fae */ /* 0x0003e8000a121848 */
[----:B------:R1:W-:Y:S04]  /*1bc80*/  LDGSTS.E [R86+0xb200], [R78.64], P3 ;  /* 0x0b2000004e567fae */ /* 0x0003e80009921848 */
[----:B-1----:R-:W4:Y:S04]  /*1bc90*/  LDL.64 R230, [R1+0xfd0] ;  /* 0x000fd00001e67983 */ /* 0x002f280000100a00 */
[----:B------:R-:W4:Y:S04]  /*1bca0*/  LDL.64 R38, [R1+0x10d8] ;  /* 0x0010d80001267983 */ /* 0x000f280000100a00 */
[----:B------:R-:W4:Y:S04]  /*1bcb0*/  LDL.64 R46, [R1+0x1158] ;  /* 0x00115800012e7983 */ /* 0x000f280000100a00 */
[----:B------:R-:W4:Y:S04]  /*1bcc0*/  LDL.64 R70, [R1+0x11d0] ;  /* 0x0011d00001467983 */ /* 0x000f280000100a00 */
[----:B------:R-:W4:Y:S04]  /*1bcd0*/  LDL.64 R78, [R1+0x11d8] ;  /* 0x0011d800014e7983 */ /* 0x000f280000100a00 */
[----:B--2---:R1:W-:Y:S04]  /*1bce0*/  LDGSTS.E [R86+0xb300], [R2.64], P4 ;  /* 0x0b30000002567fae */ /* 0x0043e8000a121848 */
[----:B------:R2:W-:Y:S04]  /*1bcf0*/  LDGSTS.E [R86+0xc200], [R94.64], P3 ;  /* 0x0c2000005e567fae */ /* 0x0005e80009921848 */
[----:B------:R2:W-:Y:S04]  /*1bd00*/  LDGSTS.E [R86+0xc300], [R102.64], P4 ;  /* 0x0c30000066567fae */ /* 0x0005e8000a121848 */
[----:B-1----:R-:W3:Y:S04]  /*1bd10*/  LDL.64 R2, [R1+0xfd8] ;  /* 0x000fd80001027983 */ /* 0x002ee80000100a00 */
[----:B------:R1:W-:Y:S04]  /*1bd20*/  LDGSTS.E [R86+0xd200], [R110.64], P3 ;  /* 0x0d2000006e567fae */ /* 0x0003e80009921848 */
[----:B------:R1:W-:Y:S04]  /*1bd30*/  LDGSTS.E [R86+0xd300], [R118.64], P4 ;  /* 0x0d30000076567fae */ /* 0x0003e8000a121848 */
[----:B------:R1:W-:Y:S04]  /*1bd40*/  LDGSTS.E [R86+0xe200], [R126.64], P3 ;  /* 0x0e2000007e567fae */ /* 0x0003e80009921848 */
[----:B------:R1:W-:Y:S04]  /*1bd50*/  LDGSTS.E [R86+0xe300], [R134.64], P4 ;  /* 0x0e30000086567fae */ /* 0x0003e8000a121848 */
[----:B----4-:R4:W-:Y:S04]  /*1bd60*/  LDGSTS.E [R86+0xf200], [R26.64], P3 ;  /* 0x0f2000001a567fae */ /* 0x0109e80009921848 */
        /* <DEDUP_REMOVED lines=12> */
[----:B--2---:R-:W2:Y:S04]  /*1be30*/  LDL.64 R94, [R1+0x1250] ;  /* 0x00125000015e7983 */ /* 0x004ea80000100a00 */
[----:B-1----:R-:W2:Y:S04]  /*1be40*/  LDL.64 R240, [R1+0x1058] ;  /* 0x0010580001f07983 */ /* 0x002ea80000100a00 */
[----:B------:R-:W2:Y:S04]  /*1be50*/  LDL.64 R8, [R1+0x10d0] ;  /* 0x0010d00001087983 */ /* 0x000ea80000100a00 */
[----:B------:R1:W-:Y:S04]  /*1be60*/  LDGSTS.E [R86+0x15200], [R222.64], P3 ;  /* 0x15200000de567fae */ /* 0x0003e80009921848 */
[----:B------:R1:W-:Y:S04]  /*1be70*/  LDGSTS.E [R86+0x15300], [R14.64], P4 ;  /* 0x153000000e567fae */ /* 0x0003e8000a121848 */
[----:B------:R-:W2:Y:S04]  /*1be80*/  LDL.64 R102, [R1+0x1258] ;  /* 0x0012580001667983 */ /* 0x000ea80000100a00 */
[----:B------:R-:W2:Y:S04]  /*1be90*/  LDL.64 R110, [R1+0x12d0] ;  /* 0x0012d000016e7983 */ /* 0x000ea80000100a00 */
[----:B-1----:R-:W2:Y:S04]  /*1bea0*/  LDL.64 R14, [R1+0x1150] ;  /* 0x00115000010e7983 */ /* 0x002ea80000100a00 */
[----:B------:R-:W2:Y:S04]  /*1beb0*/  LDL.64 R118, [R1+0x12d8] ;  /* 0x0012d80001767983 */ /* 0x000ea80000100a00 */
[----:B------:R-:W2:Y:S04]  /*1bec0*/  LDL.64 R126, [R1+0x1350] ;  /* 0x00135000017e7983 */ /* 0x000ea80000100a00 */
[----:B------:R1:W-:Y:S04]  /*1bed0*/  LDGSTS.E [R86+0x16200], [R230.64], P3 ;  /* 0x16200000e6567fae */ /* 0x0003e80009921848 */
[----:B------:R-:W2:Y:S04]  /*1bee0*/  LDL.64 R134, [R1+0x1358] ;  /* 0x0013580001867983 */ /* 0x000ea80000100a00 */
        /* <DEDUP_REMOVED lines=10> */
[----:B-1----:R-:W2:Y:S04]  /*1bf90*/  LDL.64 R230, [R1+0x420] ;  /* 0x0004200001e67983 */ /* 0x002ea80000100a00 */
[----:B---3--:R1:W-:Y:S04]  /*1bfa0*/  LDGSTS.E [R86+0x16300], [R2.64], P4 ;  /* 0x1630000002567fae */ /* 0x0083e8000a121848 */
[----:B-1----:R-:W3:Y:S04]  /*1bfb0*/  LDL.64 R2, [R1+0x13d8] ;  /* 0x0013d80001027983 */ /* 0x002ee80000100a00 */
[----:B----4-:R1:W-:Y:S04]  /*1bfc0*/  LDGSTS.E [R86+0x17200], [R26.64], P3 ;  /* 0x172000001a567fae */ /* 0x0103e80009921848 */
[----:B-1----:R-:W4:Y:S04]  /*1bfd0*/  LDL.64 R26, [R1+0x7f8] ;  /* 0x0007f800011a7983 */ /* 0x002f280000100a00 */
[----:B--2---:R1:W-:Y:S04]  /*1bfe0*/  LDGSTS.E [R86+0x17300], [R240.64], P4 ;  /* 0x17300000f0567fae */ /* 0x0043e8000a121848 */
[----:B------:R2:W-:Y:S04]  /*1bff0*/  LDGSTS.E [R86+0x18200], [R8.64], P3 ;  /* 0x1820000008567fae */ /* 0x0005e80009921848 */
[----:B------:R2:W-:Y:S04]  /*1c000*/  LDGSTS.E [R86+0x18300], [R38.64], P4 ;  /* 0x1830000026567fae */ /* 0x0005e8000a121848 */
[----:B-1----:R-:W4:Y:S04]  /*1c010*/  LDL.64 R240, [R1+0x3c8] ;  /* 0x0003c80001f07983 */ /* 0x002f280000100a00 */
[----:B--2---:R-:W4:Y:S01]  /*1c020*/  LDL.64 R8, [R1+0x850] ;  /* 0x0008500001087983 */ /* 0x004f220000100a00 */
[----:B------:R-:W-:-:S03]  /*1c030*/  LOP3.LUT R214, R214, 0x20, RZ, 0x3c, !PT ;  /* 0x00000020d6d67812 */ /* 0x000fc600078e3cff */
[----:B------:R-:W4:Y:S04]  /*1c040*/  LDL.64 R38, [R1+0x2f8] ;  /* 0x0002f80001267983 */ /* 0x000f280000100a00 */
        /* <DEDUP_REMOVED lines=34> */
[----:B----4-:R4:W-:Y:S04]  /*1c270*/  LDGSTS.E [R214+0x4400], [R26.64], P3 ;  /* 0x044000001ad67fae */ /* 0x0109e80009921848 */
[----:B---3--:R-:W3:Y:S04]  /*1c280*/  LDL.64 R86, [R1+0xa08] ;  /* 0x000a080001567983 */ /* 0x008ee80000100a00 */
[----:B-1----:R-:W3:Y:S04]  /*1c290*/  LDL.64 R230, [R1+0x330] ;  /* 0x0003300001e67983 */ /* 0x002ee80000100a00 */
[----:B----4-:R-:W4:Y:S04]  /*1c2a0*/  LDL.64 R26, [R1+0x8e0] ;  /* 0x0008e000011a7983 */ /* 0x010f280000100a00 */
[----:B------:R-:W4:Y:S04]  /*1c2b0*/  LDL.64 R150, [R1+0x170] ;  /* 0x0001700001967983 */ /* 0x000f280000100a00 */
[----:B------:R-:W4:Y:S04]  /*1c2c0*/  LDL.64 R158, [R1+0xc80] ;  /* 0x000c8000019e7983 */ /* 0x000f280000100a00 */
[----:B------:R-:W4:Y:S04]  /*1c2d0*/  LDL.64 R166, [R1+0x138] ;  /* 0x0001380001a67983 */ /* 0x000f280000100a00 */
[----:B------:R1:W-:Y:S04]  /*1c2e0*/  LDGSTS.E [R214+0x4500], [R240.64], P4 ;  /* 0x04500000f0d67fae */ /* 0x0003e8000a121848 */
[----:B------:R1:W-:Y:S04]  /*1c2f0*/  LDGSTS.E [R214+0x5400], [R8.64], P3 ;  /* 0x0540000008d67fae */ /* 0x0003e80009921848 */
[----:B------:R-:W4:Y:S04]  /*1c300*/  LDL.64 R174, [R1+0xcf8] ;  /* 0x000cf80001ae7983 */ /* 0x000f280000100a00 */
[----:B------:R-:W4:Y:S04]  /*1c310*/  LDL.64 R182, [R1+0x100] ;  /* 0x0001000001b67983 */ /* 0x000f280000100a00 */
[----:B-1----:R-:W4:Y:S04]  /*1c320*/  LDL.64 R8, [R1+0x940] ;  /* 0x0009400001087983 */ /* 0x002f280000100a00 */
[----:B------:R-:W4:Y:S04]  /*1c330*/  LDL.64 R190, [R1+0xd60] ;  /* 0x000d600001be7983 */ /* 0x000f280000100a00 */
[----:B------:R1:W-:Y:S04]  /*1c340*/  LDGSTS.E [R214+0x5500], [R14.64], P4 ;  /* 0x055000000ed67fae */ /* 0x0003e8000a121848 */
[----:B------:R-:W4:Y:S04]  /*1c350*/  LDL.64 R198, [R1+0xd38] ;  /* 0x000d380001c67983 */ /* 0x000f280000100a00 */
[----:B------:R-:W4:Y:S04]  /*1c360*/  LDL.64 R206, [R1+0xde0] ;  /* 0x000de00001ce7983 */ /* 0x000f280000100a00 */
[----:B-1----:R-:W4:Y:S04]  /*1c370*/  LDL.64 R14, [R1+0xc00] ;  /* 0x000c0000010e7983 */ /* 0x002f280000100a00 */
[----:B------:R-:W4:Y:S04]  /*1c380*/  LDL.64 R222, [R1+0x10] ;  /* 0x0000100001de7983 */ /* 0x000f280000100a00 */
[----:B------:R-:W4:Y:S04]  /*1c390*/  LDL.64 R240, [R1+0xe60] ;  /* 0x000e600001f07983 */ /* 0x000f280000100a00 */
[----:B--2---:R1:W-:Y:S04]  /*1c3a0*/  LDGSTS.E [R214+0x6400], [R2.64], P3 ;  /* 0x0640000002d67fae */ /* 0x0043e80009921848 */
[----:B-1----:R-:W2:Y:S04]  /*1c3b0*/  LDL.64 R2, [R1+0xe68] ;  /* 0x000e680001027983 */ /* 0x002ea80000100a00 */
[----:B---3--:R1:W-:Y:S04]  /*1c3c0*/  LDGSTS.E [R214+0x6500], [R230.64], P4 ;  /* 0x06500000e6d67fae */ /* 0x0083e8000a121848 */
[----:B----4-:R3:W-:Y:S04]  /*1c3d0*/  LDGSTS.E [R214+0x7400], [R26.64], P3 ;  /* 0x074000001ad67fae */ /* 0x0107e80009921848 */
[----:B------:R4:W-:Y:S04]  /*1c3e0*/  LDGSTS.E [R214+0x7500], [R38.64], P4 ;  /* 0x0750000026d67fae */ /* 0x0009e8000a121848 */
[----:B-1----:R-:W2:Y:S04]  /*1c3f0*/  LDL.64 R230, [R1+0xee0] ;  /* 0x000ee00001e67983 */ /* 0x002ea80000100a00 */
[----:B---3--:R-:W3:Y:S04]  /*1c400*/  LDL.64 R26, [R1+0xee8] ;  /* 0x000ee800011a7983 */ /* 0x008ee80000100a00 */
[----:B----4-:R-:W4:Y:S04]  /*1c410*/  LDL.64 R38, [R1+0x1060] ;  /* 0x0010600001267983 */ /* 0x010f280000100a00 */
        /* <DEDUP_REMOVED lines=91> */
[----:B------:R-:W3:Y:S04]  /*1c9d0*/  LDL.64 R70, [R1+0x950] ;  /* 0x0009500001467983 */ /* 0x000ee80000100a00 */
[----:B------:R-:W3:Y:S04]  /*1c9e0*/  LDL.64 R78, [R1+0x2b8] ;  /* 0x0002b800014e7983 */ /* 0x000ee80000100a00 */
[----:B------:R-:W3:Y:S04]  /*1c9f0*/  LDL.64 R86, [R1+0x9b8] ;  /* 0x0009b80001567983 */ /* 0x000ee80000100a00 */
[----:B------:R1:W-:Y:S04]  /*1ca00*/  LDGSTS.E [R62+0x3700], [R240.64], P4 ;  /* 0x03700000f03e7fae */ /* 0x0003e8000a121848 */
        /* <DEDUP_REMOVED lines=16> */
[----:B-1----:R-:W3:Y:S04]  /*1cb10*/  LDL.64 R240, [R1+0xdf0] ;  /* 0x000df00001f07983 */ /* 0x002ee80000100a00 */
[----:B----4-:R1:W-:Y:S04]  /*1cb20*/  LDGSTS.E [R62+0x4600], [R2.64], P3 ;  /* 0x04600000023e7fae */ /* 0x0103e80009921848 */
[----:B-1----:R-:W4:Y:S04]  /*1cb30*/  LDL.64 R2, [R1+0x8e8] ;  /* 0x0008e80001027983 */ /* 0x002f280000100a00 */
[----:B--2---:R1:W-:Y:S04]  /*1cb40*/  LDGSTS.E [R62+0x4700], [R26.64], P4 ;  /* 0x047000001a3e7fae */ /* 0x0043e8000a121848 */
[----:B-1----:R-:W2:Y:S04]  /*1cb50*/  LDL.64 R26, [R1+0xb90] ;  /* 0x000b9000011a7983 */ /* 0x002ea80000100a00 */
[----:B------:R1:W-:Y:S04]  /*1cb60*/  LDGSTS.E [R62+0x5600], [R8.64], P3 ;  /* 0x05600000083e7fae */ /* 0x0003e80009921848 */
[----:B-1----:R-:W2:Y:S04]  /*1cb70*/  LDL.64 R8, [R1+0x8] ;  /* 0x0000080001087983 */ /* 0x002ea80000100a00 */
[----:B---3--:R1:W-:Y:S04]  /*1cb80*/  LDGSTS.E [R62+0x5700], [R230.64], P4 ;  /* 0x05700000e63e7fae */ /* 0x0083e8000a121848 */
[----:B------:R3:W-:Y:S04]  /*1cb90*/  LDGSTS.E [R62+0x6600], [R14.64], P3 ;  /* 0x066000000e3e7fae */ /* 0x0007e80009921848 */
[----:B------:R3:W-:Y:S04]  /*1cba0*/  LDGSTS.E [R62+0x6700], [R38.64], P4 ;  /* 0x06700000263e7fae */ /* 0x0007e8000a121848 */
[----:B-1----:R-:W2:Y:S04]  /*1cbb0*/  LDL.64 R230, [R1+0xe70] ;  /* 0x000e700001e67983 */ /* 0x002ea80000100a00 */
[----:B---3--:R-:W2:Y:S04]  /*1cbc0*/  LDL.64 R14, [R1+0xe78] ;  /* 0x000e7800010e7983 */ /* 0x008ea80000100a00 */
[----:B------:R-:W2:Y:S04]  /*1cbd0*/  LDL.64 R38, [R1+0xff0] ;  /* 0x000ff00001267983 */ /* 0x000ea80000100a00 */
[----:B----4-:R1:W-:Y:S04]  /*1cbe0*/  LDGSTS.E [R62+0x7600], [R2.64], P3 ;  /* 0x07600000023e7fae */ /* 0x0103e80009921848 */
        /* <DEDUP_REMOVED lines=11> */
[----:B-1----:R-:W3:Y:S04]  /*1cca0*/  LDL.64 R2, [R1+0xef0] ;  /* 0x000ef00001027983 */ /* 0x002ee80000100a00 */
        /* <DEDUP_REMOVED lines=13> */
[----:B----4-:R-:W4:Y:S04]  /*1cd80*/  LDL.64 R46, [R1+0x1070] ;  /* 0x00107000012e7983 */ /* 0x010f280000100a00 */
        /* <DEDUP_REMOVED lines=15> */
[----:B--2---:R-:W2:Y:S04]  /*1ce80*/  LDL.64 R150, [R1+0x12f8] ;  /* 0x0012f80001967983 */ /* 0x004ea80000100a00 */
        /* <DEDUP_REMOVED lines=9> */
[----:B---3--:R1:W-:Y:S04]  /*1cf20*/  LDGSTS.E [R62+0x14600], [R2.64], P3 ;  /* 0x14600000023e7fae */ /* 0x0083e80009921848 */
[----:B-1----:R-:W3:Y:S04]  /*1cf30*/  LDL.64 R2, [R1+0x4c8] ;  /* 0x0004c80001027983 */ /* 0x002ee80000100a00 */
[----:B------:R1:W-:Y:S04]  /*1cf40*/  LDGSTS.E [R62+0x14700], [R26.64], P4 ;  /* 0x147000001a3e7fae */ /* 0x0003e8000a121848 */
[----:B-1----:R-:W3:Y:S04]  /*1cf50*/  LDL.64 R26, [R1+0x740] ;  /* 0x00074000011a7983 */ /* 0x002ee80000100a00 */
[----:B----4-:R1:W-:Y:S04]  /*1cf60*/  LDGSTS.E [R62+0x15600], [R240.64], P3 ;  /* 0x15600000f03e7fae */ /* 0x0103e80009921848 */
[----:B------:R4:W-:Y:S04]  /*1cf70*/  LDGSTS.E [R62+0x15700], [R8.64], P4 ;  /* 0x15700000083e7fae */ /* 0x0009e8000a121848 */
[----:B------:R4:W-:Y:S04]  /*1cf80*/  LDGSTS.E [R62+0x16600], [R38.64], P3 ;  /* 0x16600000263e7fae */ /* 0x0009e80009921848 */
[----:B-1----:R-:W3:Y:S04]  /*1cf90*/  LDL.64 R240, [R1+0x458] ;  /* 0x0004580001f07983 */ /* 0x002ee80000100a00 */
[----:B----4-:R-:W4:Y:S04]  /*1cfa0*/  LDL.64 R8, [R1+0x7b0] ;  /* 0x0007b00001087983 */ /* 0x010f280000100a00 */
        /* <DEDUP_REMOVED lines=14> */
[----:B--2---:R1:W-:Y:S04]  /*1d090*/  LDGSTS.E [R62+0x1c700], [R150.64], P4 ;  /* 0x1c700000963e7fae */ /* 0x0043e8000a121848 */
        /* <DEDUP_REMOVED lines=28> */
[----:B--2---:R-:W2:Y:S04]  /*1d260*/  LDL.64 R206, [R1+0x128] ;  /* 0x0001280001ce7983 */ /* 0x004ea80000100a00 */
[----:B------:R-:W2:Y:S04]  /*1d270*/  LDL.64 R222, [R1+0xd08] ;  /* 0x000d080001de7983 */ /* 0x000ea80000100a00 */
[----:B------:R-:W2:Y:S04]  /*1d280*/  LDL.64 R230, [R1+0xf0] ;  /* 0x0000f00001e67983 */ /* 0x000ea80000100a00 */
[----:B---3--:R1:W-:Y:S04]  /*1d290*/  LDGSTS.E [R215+0x1900], [R2.64], P4 ;  /* 0x0190000002d77fae */ /* 0x0083e8000a121848 */
[----:B-1----:R-:W3:Y:S04]  /*1d2a0*/  LDL.64 R2, [R1+0x808] ;  /* 0x0008080001027983 */ /* 0x002ee80000100a00 */
[----:B------:R1:W-:Y:S04]  /*1d2b0*/  LDGSTS.E [R215+0x2800], [R26.64], P3 ;  /* 0x028000001ad77fae */ /* 0x0003e80009921848 */
[----:B-1----:R-:W2:Y:S04]  /*1d2c0*/  LDL.64 R26, [R1+0x3b0] ;  /* 0x0003b000011a7983 */ /* 0x002ea80000100a00 */
[----:B------:R1:W-:Y:S04]  /*1d2d0*/  LDGSTS.E [R215+0x2900], [R240.64], P4 ;  /* 0x02900000f0d77fae */ /* 0x0003e8000a121848 */
[----:B----4-:R4:W-:Y:S04]  /*1d2e0*/  LDGSTS.E [R215+0x3800], [R8.64], P3 ;  /* 0x0380000008d77fae */ /* 0x0109e80009921848 */
[----:B-1----:R-:W2:Y:S04]  /*1d2f0*/  LDL.64 R240, [R1+0xd80] ;  /* 0x000d800001f07983 */ /* 0x002ea80000100a00 */
[----:B----4-:R-:W4:Y:S04]  /*1d300*/  LDL.64 R8, [R1+0x358] ;  /* 0x0003580001087983 */ /* 0x010f280000100a00 */
[----:B------:R1:W-:Y:S04]  /*1d310*/  LDGSTS.E [R215+0x3900], [R14.64], P4 ;  /* 0x039000000ed77fae */ /* 0x0003e8000a121848 */
[----:B-1----:R-:W4:Y:S04]  /*1d320*/  LDL.64 R14, [R1+0x40] ;  /* 0x00004000010e7983 */ /* 0x002f280000100a00 */
[----:B---3--:R1:W-:Y:S04]  /*1d330*/  LDGSTS.E [R215+0x4800], [R2.64], P3 ;  /* 0x0480000002d77fae */ /* 0x0083e80009921848 */
[----:B-1----:R-:W3:Y:S04]  /*1d340*/  LDL.64 R2, [R1+0xe00] ;  /* 0x000e000001027983 */ /* 0x002ee80000100a00 */
[----:B--2---:R1:W-:Y:S04]  /*1d350*/  LDGSTS.E [R215+0x4900], [R26.64], P4 ;  /* 0x049000001ad77fae */ /* 0x0043e8000a121848 */
[----:B------:R2:W-:Y:S04]  /*1d360*/  LDGSTS.E [R215+0x5800], [R38.64], P3 ;  /* 0x0580000026d77fae */ /* 0x0005e80009921848 */
[----:B-1----:R-:W3:Y:S04]  /*1d370*/  LDL.64 R26, [R1] ;  /* 0x00000000011a7983 */ /* 0x002ee80000100a00 */
[----:B--2---:R-:W2:Y:S04]  /*1d380*/  LDL.64 R38, [R1+0xf88] ;  /* 0x000f880001267983 */ /* 0x004ea80000100a00 */
[----:B----4-:R1:W-:Y:S04]  /*1d390*/  LDGSTS.E [R215+0x5900], [R8.64], P4 ;  /* 0x0590000008d77fae */ /* 0x0103e8000a121848 */
        /* <DEDUP_REMOVED lines=26> */
[----:B----4-:R-:W4:Y:S04]  /*1d540*/  LDL.64 R46, [R1+0x1000] ;  /* 0x00100000012e7983 */ /* 0x010f280000100a00 */
        /* <DEDUP_REMOVED lines=23> */
[----:B-1----:R-:W3:Y:S04]  /*1d6c0*/  LDL.64 R2, [R1+0xf80] ;  /* 0x000f800001027983 */ /* 0x002ee80000100a00 */
[----:B------:R1:W-:Y:S04]  /*1d6d0*/  LDGSTS.E [R215+0x12900], [R26.64], P4 ;  /* 0x129000001ad77fae */ /* 0x0003e8000a121848 */
[----:B-1----:R-:W3:Y:S04]  /*1d6e0*/  LDL.64 R26, [R1+0xf08] ;  /* 0x000f0800011a7983 */ /* 0x002ee80000100a00 */
[----:B--2---:R1:W-:Y:S04]  /*1d6f0*/  LDGSTS.E [R215+0x13800], [R8.64], P3 ;  /* 0x1380000008d77fae */ /* 0x0043e80009921848 */
[----:B-1----:R-:W2:Y:S04]  /*1d700*/  LDL.64 R8, [R1+0x6c0] ;  /* 0x0006c00001087983 */ /* 0x002ea80000100a00 */
[----:B------:R1:W-:Y:S04]  /*1d710*/  LDGSTS.E [R215+0x13900], [R230.64], P4 ;  /* 0x13900000e6d77fae */ /* 0x0003e8000a121848 */
[----:B----4-:R4:W-:Y:S04]  /*1d720*/  LDGSTS.E [R215+0x14800], [R14.64], P3 ;  /* 0x148000000ed77fae */ /* 0x0109e80009921848 */
[----:B-1----:R-:W2:Y:S04]  /*1d730*/  LDL.64 R230, [R1+0x4b8] ;  /* 0x0004b80001e67983 */ /* 0x002ea80000100a00 */
[----:B----4-:R-:W2:Y:S04]  /*1d740*/  LDL.64 R14, [R1+0x750] ;  /* 0x00075000010e7983 */ /* 0x010ea80000100a00 */
[----:B---3--:R1:W-:Y:S04]  /*1d750*/  LDGSTS.E [R215+0x14900], [R26.64], P4 ;  /* 0x149000001ad77fae */ /* 0x0083e8000a121848 */
        /* <DEDUP_REMOVED lines=9> */
[----:B-1----:R-:W4:Y:S04]  /*1d7f0*/  LDL.LU.64 R26, [R1+0x24b8] ;  /* 0x0024b800011a7983 */ /* 0x002f280000300a00 */
[----:B------:R1:W-:Y:S04]  /*1d800*/  LDGSTS.E [R215+0x19900], [R110.64], P4 ;  /* 0x199000006ed77fae */ /* 0x0003e8000a121848 */
[----:B---3--:R-:W3:Y:S04]  /*1d810*/  LDL.64 R2, [R1+0x450] ;  /* 0x0004500001027983 */ /* 0x008ee80000100a00 */
        /* <DEDUP_REMOVED lines=15> */
[----:B------:R-:W4:Y:S04]  /*1d910*/  LDL.64 R38, [R1+0x818] ;  /* 0x0008180001267983 */ /* 0x000f280000100a00 */
[----:B-1----:R-:W4:Y:S04]  /*1d920*/  LDL.64 R240, [R1+0x7b8] ;  /* 0x0007b80001f07983 */ /* 0x002f280000100a00 */
[----:B--2---:R-:W2:Y:S04]  /*1d930*/  LDL.64 R8, [R1+0x400] ;  /* 0x0004000001087983 */ /* 0x004ea80000100a00 */
[----:B------:R-:W2:Y:S04]  /*1d940*/  LDL.64 R46, [R1+0x868] ;  /* 0x00086800012e7983 */ /* 0x000ea80000100a00 */
[----:B------:R-:W2:Y:S04]  /*1d950*/  LDL.64 R62, [R1+0x350] ;  /* 0x00035000013e7983 */ /* 0x000ea80000100a00 */
[----:B------:R-:W2:Y:S04]  /*1d960*/  LDL.64 R70, [R1+0x8b0] ;  /* 0x0008b00001467983 */ /* 0x000ea80000100a00 */
[----:B------:R-:W2:Y:S04]  /*1d970*/  LDL.64 R78, [R1+0x318] ;  /* 0x00031800014e7983 */ /* 0x000ea80000100a00 */
[----:B------:R1:W-:Y:S04]  /*1d980*/  LDGSTS.E [R21+0x1b00], [R230.64], P4 ;  /* 0x01b00000e6157fae */ /* 0x0003e8000a121848 */
[----:B------:R-:W2:Y:S04]  /*1d990*/  LDL.64 R86, [R1+0x8f8] ;  /* 0x0008f80001567983 */ /* 0x000ea80000100a00 */
[----:B------:R1:W-:Y:S04]  /*1d9a0*/  LDGSTS.E [R21+0x2a00], [R14.64], P3 ;  /* 0x02a000000e157fae */ /* 0x0003e80009921848 */
[----:B------:R-:W2:Y:S04]  /*1d9b0*/  LDL.64 R94, [R1+0x2e0] ;  /* 0x0002e000015e7983 */ /* 0x000ea80000100a00 */
[----:B------:R-:W2:Y:S04]  /*1d9c0*/  LDL.64 R102, [R1+0x970] ;  /* 0x0009700001667983 */ /* 0x000ea80000100a00 */
[----:B-1----:R-:W2:Y:S04]  /*1d9d0*/  LDL.64 R14, [R1+0x3a0] ;  /* 0x0003a000010e7983 */ /* 0x002ea80000100a00 */
        /* <DEDUP_REMOVED lines=18> */
[----:B----4-:R1:W-:Y:S04]  /*1db00*/  LDGSTS.E [R21+0x3a00], [R240.64], P3 ;  /* 0x03a00000f0157fae */ /* 0x0103e80009921848 */
[----:B--2---:R2:W-:Y:S04]  /*1db10*/  LDGSTS.E [R21+0x3b00], [R8.64], P4 ;  /* 0x03b0000008157fae */ /* 0x0045e8000a121848 */
[----:B------:R4:W-:Y:S04]  /*1db20*/  LDGSTS.E [R21+0x4a00], [R38.64], P3 ;  /* 0x04a0000026157fae */ /* 0x0009e80009921848 */
[----:B-1----:R-:W4:Y:S04]  /*1db30*/  LDL.64 R240, [R1+0xd90] ;  /* 0x000d900001f07983 */ /* 0x002f280000100a00 */
[----:B--2---:R-:W2:Y:S04]  /*1db40*/  LDL.64 R8, [R1+0x28] ;  /* 0x0000280001087983 */ /* 0x004ea80000100a00 */
        /* <DEDUP_REMOVED lines=51> */
[----:B-1----:R-:W4:Y:S04]  /*1de80*/  LDL.64 R240, [R1+0x1490] ;  /* 0x0014900001f07983 */ /* 0x002f280000100a00 */
[----:B--2---:R-:W2:Y:S04]  /*1de90*/  LDL.64 R8, [R1+0xf18] ;  /* 0x000f180001087983 */ /* 0x004ea80000100a00 */
[----:B------:R1:W-:Y:S04]  /*1dea0*/  LDGSTS.E [R21+0x12a00], [R14.64], P3 ;  /* 0x12a000000e157fae */ /* 0x0003e80009921848 */
[----:B------:R2:W-:Y:S04]  /*1deb0*/  LDGSTS.E [R21+0x12b00], [R250.64], P4 ;  /* 0x12b00000fa157fae */ /* 0x0005e8000a121848 */
[----:B-1----:R-:W4:Y:S04]  /*1dec0*/  LDL.64 R14, [R1+0x1410] ;  /* 0x00141000010e7983 */ /* 0x002f280000100a00 */
[----:B------:R-:W-:Y:S04]  /*1ded0*/  STL.64 [R1+0x23b8], R250 ;  /* 0x0023b8fa01007387 */ /* 0x000fe80000100a00 */
[----:B------:R-:W4:Y:S04]  /*1dee0*/  LDL.64 R46, [R1+0x7c0] ;  /* 0x0007c000012e7983 */ /* 0x000f280000100a00 */
[----:B------:R1:W-:Y:S04]  /*1def0*/  LDGSTS.E [R21+0x13a00], [R222.64], P3 ;  /* 0x13a00000de157fae */ /* 0x0003e80009921848 */
[----:B-1----:R-:W4:Y:S04]  /*1df00*/  LDL.64 R222, [R1+0x5b0] ;  /* 0x0005b00001de7983 */ /* 0x002f280000100a00 */
[----:B---3--:R1:W-:Y:S04]  /*1df10*/  LDGSTS.E [R21+0x13b00], [R2.64], P4 ;  /* 0x13b0000002157fae */ /* 0x0083e8000a121848 */
[----:B------:R3:W-:Y:S04]  /*1df20*/  LDGSTS.E [R21+0x14a00], [R62.64], P3 ;  /* 0x14a000003e157fae */ /* 0x0007e80009921848 */
[----:B-1----:R-:W4:Y:S04]  /*1df30*/  LDL.64 R2, [R1+0x4f8] ;  /* 0x0004f80001027983 */ /* 0x002f280000100a00 */
[----:B---3--:R-:W3:Y:S04]  /*1df40*/  LDL.64 R62, [R1+0x820] ;  /* 0x00082000013e7983 */ /* 0x008ee80000100a00 */
        /* <DEDUP_REMOVED lines=21> */
[----:B------:R1:W-:Y:S04]  /*1e0a0*/  LDGSTS.E [R21+0x1eb00], [R214.64], P4 ;  /* 0x1eb00000d6157fae */ /* 0x0003e8000a121848 */
[----:B------:R1:W-:Y:S04]  /*1e0b0*/  LDGSTS.E [R21+0x1fa00], [R230.64], P3 ;  /* 0x1fa00000e6157fae */ /* 0x0003e80009921848 */
[----:B------:R4:W-:Y:S02]  /*1e0c0*/  LDGSTS.E [R21+0x1fb00], [R240.64], P4 ;  /* 0x1fb00000f0157fae */ /* 0x0009e4000a121848 */
[----:B----4-:R-:W-:-:S02]  /*1e0d0*/  LOP3.LUT R15, R20, 0x60, RZ, 0x3c, !PT ;  /* 0x00000060140f7812 */ /* 0x010fc400078e3cff */
[----:B--2---:R-:W2:Y:S04]  /*1e0e0*/  LDL.64 R70, [R1+0x398] ;  /* 0x0003980001467983 */ /* 0x004ea80000100a00 */
[----:B-1----:R-:W4:Y:S04]  /*1e0f0*/  LDL.64 R230, [R1+0x4a8] ;  /* 0x0004a80001e67983 */ /* 0x002f280000100a00 */
[----:B------:R-:W2:Y:S04]  /*1e100*/  LDL.64 R240, [R1+0x758] ;  /* 0x0007580001f07983 */ /* 0x000ea80000100a00 */
[----:B------:R-:W2:Y:S04]  /*1e110*/  LDL.64 R20, [R1+0x448] ;  /* 0x0004480001147983 */ /* 0x000ea80000100a00 */
[----:B------:R-:W2:Y:S04]  /*1e120*/  LDL.64 R78, [R1+0x870] ;  /* 0x00087000014e7983 */ /* 0x000ea80000100a00 */
[----:B------:R-:W2:Y:S04]  /*1e130*/  LDL.64 R86, [R1+0x348] ;  /* 0x0003480001567983 */ /* 0x000ea80000100a00 */
[----:B------:R-:W2:Y:S04]  /*1e140*/  LDL.64 R94, [R1+0x8b8] ;  /* 0x0008b800015e7983 */ /* 0x000ea80000100a00 */
        /* <DEDUP_REMOVED lines=17> */
[----:B------:R1:W-:Y:S04]  /*1e260*/  LDGSTS.E [R15+0xd00], [R2.64], P4 ;  /* 0x00d00000020f7fae */ /* 0x0003e8000a121848 */
[----:B-1----:R-:W2:Y:S04]  /*1e270*/  LDL.64 R2, [R1+0x3f0] ;  /* 0x0003f00001027983 */ /* 0x002ea80000100a00 */
[----:B---3--:R1:W-:Y:S04]  /*1e280*/  LDGSTS.E [R15+0x1c00], [R8.64], P3 ;  /* 0x01c00000080f7fae */ /* 0x0083e80009921848 */
[----:B-1----:R-:W3:Y:S04]  /*1e290*/  LDL.64 R8, [R1+0x150] ;  /* 0x0001500001087983 */ /* 0x002ee80000100a00 */
[----:B----4-:R1:W-:Y:S04]  /*1e2a0*/  LDGSTS.E [R15+0x1d00], [R230.64], P4 ;  /* 0x01d00000e60f7fae */ /* 0x0103e8000a121848 */
[----:B--2---:R2:W-:Y:S04]  /*1e2b0*/  LDGSTS.E [R15+0x2c00], [R240.64], P3 ;  /* 0x02c00000f00f7fae */ /* 0x0045e80009921848 */
[----:B------:R4:W-:Y:S04]  /*1e2c0*/  LDGSTS.E [R15+0x2d00], [R20.64], P4 ;  /* 0x02d00000140f7fae */ /* 0x0009e8000a121848 */
[----:B-1----:R-:W3:Y:S04]  /*1e2d0*/  LDL.64 R230, [R1+0xcc0] ;  /* 0x000cc00001e67983 */ /* 0x002ee80000100a00 */
[----:B--2---:R-:W2:Y:S04]  /*1e2e0*/  LDL.64 R240, [R1+0x118] ;  /* 0x0001180001f07983 */ /* 0x004ea80000100a00 */
[----:B----4-:R-:W2:Y:S04]  /*1e2f0*/  LDL.64 R20, [R1+0xd18] ;  /* 0x000d180001147983 */ /* 0x010ea80000100a00 */
        /* <DEDUP_REMOVED lines=25> */
[----:B---3--:R1:W-:Y:S04]  /*1e490*/  LDGSTS.E [R15+0xed00], [R8.64], P4 ;  /* 0x0ed00000080f7fae */ /* 0x0083e8000a121848 */
        /* <DEDUP_REMOVED lines=16> */
[----:B------:R1:W-:Y:S04]  /*1e5a0*/  LDGSTS.E [R15+0xfc00], [R230.64], P3 ;  /* 0x0fc00000e60f7fae */ /* 0x0003e80009921848 */
[----:B--2---:R2:W-:Y:S04]  /*1e5b0*/  LDGSTS.E [R15+0xfd00], [R240.64], P4 ;  /* 0x0fd00000f00f7fae */ /* 0x0045e8000a121848 */
        /* <DEDUP_REMOVED lines=9> */
[----:B--2---:R-:W2:Y:S04]  /*1e650*/  LDL.64 R240, [R1+0x1420] ;  /* 0x0014200001f07983 */ /* 0x004ea80000100a00 */
[----:B----4-:R1:W-:Y:S04]  /*1e660*/  LDGSTS.E [R15+0x10d00], [R2.64], P4 ;  /* 0x10d00000020f7fae */ /* 0x0103e8000a121848 */
[----:B-1----:R-:W4:Y:S04]  /*1e670*/  LDL.64 R2, [R1+0x1428] ;  /* 0x0014280001027983 */ /* 0x002f280000100a00 */
[----:B---3--:R1:W-:Y:S04]  /*1e680*/  LDGSTS.E [R15+0x11c00], [R8.64], P3 ;  /* 0x11c00000080f7fae */ /* 0x0083e80009921848 */
[----:B------:R3:W-:Y:S04]  /*1e690*/  LDGSTS.E [R15+0x11d00], [R46.64], P4 ;  /* 0x11d000002e0f7fae */ /* 0x0007e8000a121848 */
[----:B------:R3:W-:Y:S04]  /*1e6a0*/  LDGSTS.E [R15+0x12c00], [R62.64], P3 ;  /* 0x12c000003e0f7fae */ /* 0x0007e80009921848 */
[----:B-1----:R-:W3:Y:S04]  /*1e6b0*/  LDL.64 R8, [R1+0x14a8] ;  /* 0x0014a80001087983 */ /* 0x002ee80000100a00 */
[----:B------:R1:W-:Y:S04]  /*1e6c0*/  LDGSTS.E [R15+0x12d00], [R246.64], P4 ;  /* 0x12d00000f60f7fae */ /* 0x0003e8000a121848 */
[----:B------:R1:W-:Y:S04]  /*1e6d0*/  LDGSTS.E [R15+0x13c00], [R70.64], P3 ;  /* 0x13c00000460f7fae */ /* 0x0003e80009921848 */
[----:B------:R1:W-:Y:S04]  /*1e6e0*/  STL.64 [R1+0x23c0], R246 ;  /* 0x0023c0f601007387 */ /* 0x0003e80000100a00 */
        /* <DEDUP_REMOVED lines=23> */
[----:B----4-:R2:W-:Y:S04]  /*1e860*/  LDGSTS.E [R15+0x1ed00], [R2.64], P4 ;  /* 0x1ed00000020f7fae */ /* 0x0105e8000a121848 */
[----:B--2---:R-:W2:Y:S04]  /*1e870*/  LDL.64 R2, [R1+0x4f0] ;  /* 0x0004f00001027983 */ /* 0x004ea80000100a00 */
[----:B---3--:R3:W-:Y:S04]  /*1e880*/  LDGSTS.E [R15+0x1fc00], [R8.64], P3 ;  /* 0x1fc00000080f7fae */ /* 0x0087e80009921848 */
[----:B------:R4:W-:Y:S04]  /*1e890*/  LDGSTS.E [R15+0x1fd00], [R248.64], P4 ;  /* 0x1fd00000f80f7fae */ /* 0x0009e8000a121848 */
[----:B---3--:R-:W3:Y:S04]  /*1e8a0*/  LDL.64 R8, [R1+0x6e0] ;  /* 0x0006e00001087983 */ /* 0x008ee80000100a00 */
[----:B------:R-:W3:Y:S04]  /*1e8b0*/  LDL.LU.64 R246, [R1+0xdb0] ;  /* 0x000db00001f67983 */ /* 0x000ee80000300a00 */
[----:B------:R-:W3:Y:S04]  /*1e8c0*/  LDL.LU.64 R250, [R1+0x18] ;  /* 0x0000180001fa7983 */ /* 0x000ee80000300a00 */
[----:B------:R4:W-:Y:S04]  /*1e8d0*/  STL.64 [R1+0x23b0], R248 ;  /* 0x0023b0f801007387 */ /* 0x0009e80000100a00 */
[----:B----4-:R-:W4:Y:S04]  /*1e8e0*/  LDL.LU.64 R248, [R1+0x1438] ;  /* 0x0014380001f87983 */ /* 0x010f280000300a00 */
        /* <DEDUP_REMOVED lines=30> */
[----:B---3--:R1:W-:Y:S04]  /*1ead0*/  LDGSTS.E [R55+0x1e00], [R8.64], P3 ;  /* 0x01e0000008377fae */ /* 0x0083e80009921848 */
[----:B-1----:R-:W3:Y:S04]  /*1eae0*/  LDL.64 R8, [R1+0x110] ;  /* 0x0001100001087983 */ /* 0x002ee80000100a00 */
[----:B----4-:R1:W-:Y:S04]  /*1eaf0*/  LDGSTS.E [R55+0x1f00], [R20.64], P4 ;  /* 0x01f0000014377fae */ /* 0x0103e8000a121848 */
[----:B------:R4:W-:Y:S04]  /*1eb00*/  LDGSTS.E [R55+0x2e00], [R14.64], P3 ;  /* 0x02e000000e377fae */ /* 0x0009e80009921848 */
[----:B------:R1:W-:Y:S04]  /*1eb10*/  LDGSTS.E [R55+0x2f00], [R38.64], P4 ;  /* 0x02f0000026377fae */ /* 0x0003e8000a121848 */
[----:B------:R4:W-:Y:S04]  /*1eb20*/  LDGSTS.E [R55+0x3e00], [R46.64], P3 ;  /* 0x03e000002e377fae */ /* 0x0009e80009921848 */
[----:B------:R4:W-:Y:S04]  /*1eb30*/  LDGSTS.E [R55+0x3f00], [R62.64], P4 ;  /* 0x03f000003e377fae */ /* 0x0009e8000a121848 */
[----:B-1----:R-:W3:Y:S04]  /*1eb40*/  LDL.LU.64 R20, [R1+0x24b0] ;  /* 0x0024b00001147983 */ /* 0x002ee80000300a00 */
[----:B------:R1:W-:Y:S04]  /*1eb50*/  LDGSTS.E [R55+0x4e00], [R70.64], P3 ;  /* 0x04e0000046377fae */ /* 0x0003e80009921848 */
[----:B----4-:R-:W4:Y:S04]  /*1eb60*/  LDL.LU.64 R14, [R1+0x24a8] ;  /* 0x0024a800010e7983 */ /* 0x010f280000300a00 */
[----:B------:R1:W-:Y:S04]  /*1eb70*/  LDGSTS.E [R55+0x4f00], [R78.64], P4 ;  /* 0x04f000004e377fae */ /* 0x0003e8000a121848 */
[----:B------:R-:W4:Y:S04]  /*1eb80*/  LDL.64 R46, [R1+0x80] ;  /* 0x00008000012e7983 */ /* 0x000f280000100a00 */
        /* <DEDUP_REMOVED lines=45> */
[----:B-1----:R-:W3:Y:S04]  /*1ee60*/  LDL.64 R2, [R1+0xe38] ;  /* 0x000e380001027983 */ /* 0x002ee80000100a00 */
[----:B---3--:R1:W-:Y:S04]  /*1ee70*/  LDGSTS.E [R55+0xff00], [R8.64], P4 ;  /* 0x0ff0000008377fae */ /* 0x0083e8000a121848 */
[----:B-1----:R-:W3:Y:S04]  /*1ee80*/  LDL.64 R8, [R1+0xe30] ;  /* 0x000e300001087983 */ /* 0x002ee80000100a00 */
[----:B----4-:R1:W-:Y:S04]  /*1ee90*/  LDGSTS.E [R55+0x10e00], [R78.64], P3 ;  /* 0x10e000004e377fae */ /* 0x0103e80009921848 */
[----:B------:R4:W-:Y:S04]  /*1eea0*/  LDGSTS.E [R55+0x10f00], [R46.64], P4 ;  /* 0x10f000002e377fae */ /* 0x0009e8000a121848 */
[----:B------:R3:W-:Y:S04]  /*1eeb0*/  LDGSTS.E [R55+0x11e00], [R246.64], P3 ;  /* 0x11e00000f6377fae */ /* 0x0007e80009921848 */
[----:B-1----:R-:W2:Y:S04]  /*1eec0*/  LDL.64 R78, [R1+0x13b0] ;  /* 0x0013b000014e7983 */ /* 0x002ea80000100a00 */
[----:B----4-:R-:W4:Y:S04]  /*1eed0*/  LDL.64 R46, [R1+0x14b0] ;  /* 0x0014b000012e7983 */ /* 0x010f280000100a00 */
[----:B------:R1:W-:Y:S01]  /*1eee0*/  LDGSTS.E [R55+0x11f00], [R250.64], P4 ;  /* 0x11f00000fa377fae */ /* 0x0003e2000a121848 */
[----:B------:R-:W-:-:S04]  /*1eef0*/  MOV R54, c[0x0][0x180] ;  /* 0x0000600000367a02 */ /* 0x000fc80000000f00 */
[----:B------:R-:W-:Y:S01]  /*1ef00*/  IADD3 R54, R54, -0x95, RZ ;  /* 0xffffff6b36367810 */ /* 0x000fe20007ffe0ff */
[----:B------:R-:W-:-:S04]  /*1ef10*/  IMAD.WIDE R220, R252, 0x4, R220 ;  /* 0x00000004fcdc7825 */ /* 0x000fc800078e02dc */
[----:B------:R-:W-:-:S04]  /*1ef20*/  IMAD.WIDE R188, R252, 0x4, R188 ;  /* 0x00000004fcbc7825 */ /* 0x000fc800078e02bc */
[----:B------:R-:W-:-:S04]  /*1ef30*/  IMAD.WIDE R156, R252, 0x4, R156 ;  /* 0x00000004fc9c7825 */ /* 0x000fc800078e029c */
[----:B------:R-:W-:-:S04]  /*1ef40*/  IMAD.WIDE R124, R252, 0x4, R124 ;  /* 0x00000004fc7c7825 */ /* 0x000fc800078e027c */
[----:B------:R-:W-:-:S04]  /*1ef50*/  IMAD.WIDE R116, R252, 0x4, R116 ;  /* 0x00000004fc747825 */ /* 0x000fc800078e0274 */
[----:B------:R-:W-:-:S04]  /*1ef60*/  IMAD.WIDE R84, R252, 0x4, R84 ;  /* 0x00000004fc547825 */ /* 0x000fc800078e0254 */
[----:B------:R-:W-:Y:S01]  /*1ef70*/  IMAD.WIDE R52, R252, 0x4, R52 ;  /* 0x00000004fc347825 */ /* 0x000fe200078e0234 */
        /* <DEDUP_REMOVED lines=22> */
[----:B---3--:R-:W3:Y:S04]  /*1f0e0*/  LDL.LU.64 R8, [R1+0x24a0] ;  /* 0x0024a00001087983 */ /* 0x008ee80000300a00 */
[----:B-1----:R-:W3:Y:S04]  /*1f0f0*/  LDL.LU.64 R2, [R1+0x2498] ;  /* 0x0024980001027983 */ /* 0x002ee80000300a00 */
[----:B------:R-:W3:Y:S04]  /*1f100*/  LDL.LU.64 R240, [R1+0x2490] ;  /* 0x0024900001f07983 */ /* 0x000ee80000300a00 */
[----:B------:R-:W3:Y:S04]  /*1f110*/  LDL.LU.64 R230, [R1+0x2488] ;  /* 0x0024880001e67983 */ /* 0x000ee80000300a00 */
[----:B------:R-:W3:Y:S04]  /*1f120*/  LDL.LU.64 R222, [R1+0x2480] ;  /* 0x0024800001de7983 */ /* 0x000ee80000300a00 */
[----:B--2---:R1:W-:Y:S04]  /*1f130*/  LDGSTS.E [R55+0x1de00], [R78.64], P3 ;  /* 0x1de000004e377fae */ /* 0x0043e80009921848 */
[----:B------:R1:W-:Y:S04]  /*1f140*/  LDGSTS.E [R55+0x1df00], [R70.64], P4 ;  /* 0x1df0000046377fae */ /* 0x0003e8000a121848 */
[----:B------:R1:W-:Y:S04]  /*1f150*/  LDGSTS.E [R55+0x1ee00], [R62.64], P3 ;  /* 0x1ee000003e377fae */ /* 0x0003e80009921848 */
[----:B------:R1:W-:Y:S04]  /*1f160*/  LDGSTS.E [R55+0x1ef00], [R248.64], P4 ;  /* 0x1ef00000f8377fae */ /* 0x0003e8000a121848 */
[----:B----4-:R2:W-:Y:S04]  /*1f170*/  LDGSTS.E [R55+0x1fe00], [R46.64], P3 ;  /* 0x1fe000002e377fae */ /* 0x0105e80009921848 */
[----:B------:R-:W4:Y:S04]  /*1f180*/  LDL.LU.64 R214, [R1+0x2478] ;  /* 0x0024780001d67983 */ /* 0x000f280000300a00 */
[----:B------:R-:W3:Y:S04]  /*1f190*/  LDL.LU.64 R206, [R1+0x2470] ;  /* 0x0024700001ce7983 */ /* 0x000ee80000300a00 */
[----:B--2---:R-:W2:Y:S04]  /*1f1a0*/  S2R R46, SR_TID.X ;  /* 0x00000000002e7919 */ /* 0x004ea80000002100 */
[----:B------:R-:W3:Y:S04]  /*1f1b0*/  LDL.LU.64 R198, [R1+0x2468] ;  /* 0x0024680001c67983 */ /* 0x000ee80000300a00 */
[----:B------:R-:W3:Y:S04]  /*1f1c0*/  LDL.LU.64 R190, [R1+0x2460] ;  /* 0x0024600001be7983 */ /* 0x000ee80000300a00 */
[----:B------:R-:W3:Y:S04]  /*1f1d0*/  LDL.LU.64 R182, [R1+0x2458] ;  /* 0x0024580001b67983 */ /* 0x000ee80000300a00 */
[----:B------:R-:W3:Y:S04]  /*1f1e0*/  LDL.LU.64 R174, [R1+0x2450] ;  /* 0x0024500001ae7983 */ /* 0x000ee80000300a00 */
[----:B------:R-:W3:Y:S04]  /*1f1f0*/  LDL.LU.64 R166, [R1+0x2448] ;  /* 0x0024480001a67983 */ /* 0x000ee80000300a00 */
[----:B------:R-:W3:Y:S04]  /*1f200*/  LDL.LU.64 R158, [R1+0x2440] ;  /* 0x00244000019e7983 */ /* 0x000ee80000300a00 */
[----:B------:R-:W3:Y:S04]  /*1f210*/  LDL.LU.64 R150, [R1+0x2438] ;  /* 0x0024380001967983 */ /* 0x000ee80000300a00 */
[----:B------:R-:W3:Y:S01]  /*1f220*/  LDL.LU.64 R142, [R1+0x2430] ;  /* 0x00243000018e7983 */ /* 0x000ee20000300a00 */
[----:B------:R-:W-:-:S03]  /*1f230*/  IMAD.MOV.U32 R47, RZ, RZ, c[0x0][0x180] ;  /* 0x00006000ff2f7624 */ /* 0x000fc600078e00ff */
[----:B------:R-:W3:Y:S01]  /*1f240*/  LDL.LU.64 R134, [R1+0x2428] ;  /* 0x0024280001867983 */ /* 0x000ee20000300a00 */
[----:B------:R-:W-:-:S03]  /*1f250*/  ISETP.GE.U32.AND P3, PT, R54, 0x7ffffeec, PT ;  /* 0x7ffffeec3600780c */ /* 0x000fc60003f66070 */
[----:B------:R-:W3:Y:S04]  /*1f260*/  LDL.LU.64 R126, [R1+0x2420] ;  /* 0x00242000017e7983 */ /* 0x000ee80000300a00 */
[----:B------:R-:W3:Y:S04]  /*1f270*/  LDL.LU.64 R118, [R1+0x2418] ;  /* 0x0024180001767983 */ /* 0x000ee80000300a00 */
[----:B------:R-:W3:Y:S04]  /*1f280*/  LDL.LU.64 R110, [R1+0x2410] ;  /* 0x00241000016e7983 */ /* 0x000ee80000300a00 */
[----:B------:R-:W3:Y:S04]  /*1f290*/  LDL.LU.64 R102, [R1+0x2408] ;  /* 0x0024080001667983 */ /* 0x000ee80000300a00 */
[----:B------:R1:W-:Y:S01]  /*1f2a0*/  LDGSTS.E [R55+0x1ff00], [R38.64], P4 ;  /* 0x1ff0000026377fae */ /* 0x0003e2000a121848 */
[----:B------:R-:W-:-:S03]  /*1f2b0*/  ISETP.GE.U32.AND P4, PT, R0, 0x7ffffee8, PT ;  /* 0x7ffffee80000780c */ /* 0x000fc60003f86070 */
[----:B------:R-:W3:Y:S01]  /*1f2c0*/  LDL.LU.64 R94, [R1+0x2400] ;  /* 0x00240000015e7983 */ /* 0x000ee20000300a00 */
[----:B------:R-:W-:-:S03]  /*1f2d0*/  IADD3 R0, R47, -0xa1, RZ ;  /* 0xffffff5f2f007810 */ /* 0x000fc60007ffe0ff */
[----:B------:R-:W3:Y:S01]  /*1f2e0*/  LDL.LU.64 R86, [R1+0x23f8] ;  /* 0x0023f80001567983 */ /* 0x000ee20000300a00 */
[----:B-1----:R-:W-:-:S03]  /*1f2f0*/  IMAD.WIDE R54, R252, 0x4, R244 ;  /* 0x00000004fc367825 */ /* 0x002fc600078e02f4 */
[----:B------:R-:W3:Y:S01]  /*1f300*/  LDL.LU.64 R78, [R1+0x23f0] ;  /* 0x0023f000014e7983 */ /* 0x000ee20000300a00 */
[----:B------:R-:W-:Y:S02]  /*1f310*/  IADD3 R38, R47, -0x9d, RZ ;  /* 0xffffff632f267810 */ /* 0x000fe40007ffe0ff */
[----:B--2---:R-:W-:Y:S01]  /*1f320*/  LOP3.LUT R244, R46, 0x3f, RZ, 0xc0, !PT ;  /* 0x0000003f2ef47812 */ /* 0x004fe200078ec0ff */
[----:B------:R-:W2:Y:S01]  /*1f330*/  LDL.LU.64 R70, [R1+0x23e8] ;  /* 0x0023e80001467983 */ /* 0x000ea20000300a00 */
[----:B------:R-:W-:-:S03]  /*1f340*/  IMAD.WIDE R46, R252, 0x4, R236 ;  /* 0x00000004fc2e7825 */ /* 0x000fc600078e02ec */
[----:B------:R-:W2:Y:S01]  /*1f350*/  LDL.LU.64 R62, [R1+0x23e0] ;  /* 0x0023e000013e7983 */ /* 0x000ea20000300a00 */
[----:B------:R-:W-:Y:S02]  /*1f360*/  IMAD.MOV.U32 R236, RZ, RZ, R54 ;  /* 0x000000ffffec7224 */ /* 0x000fe400078e0036 */
[----:B------:R-:W-:Y:S01]  /*1f370*/  IMAD.MOV.U32 R237, RZ, RZ, R55 ;  /* 0x000000ffffed7224 */ /* 0x000fe200078e0037 */
[----:B------:R1:W-:Y:S04]  /*1f380*/  STL.64 [R1+0xe0], R54 ;  /* 0x0000e03601007387 */ /* 0x0003e80000100a00 */
[----:B------:R-:W0:Y:S04]  /*1f390*/  LDGDEPBAR ;  /* 0x00000000000079af */ /* 0x000e280000000000 */
[----:B-1----:R-:W2:Y:S01]  /*1f3a0*/  LDL.LU.64 R54, [R1+0x23d8] ;  /* 0x0023d80001367983 */ /* 0x002ea20000300a00 */
[----:B------:R-:W-:-:S03]  /*1f3b0*/  IMAD.SHL.U32 R245, R244, 0x4, RZ ;  /* 0x00000004f4f57824 */ /* 0x000fc600078e00ff */
[----:B------:R-:W-:Y:S06]  /*1f3c0*/  BAR.SYNC.DEFER_BLOCKING 0x0 ;  /* 0x0000000000007b1d */ /* 0x000fec0000010000 */
[----:B------:R1:W-:Y:S04]  /*1f3d0*/  STL.64 [R1+0xd8], R46 ;  /* 0x0000d82e01007387 */ /* 0x0003e80000100a00 */
[----:B------:R-:W-:Y:S01]  /*1f3e0*/  @!PT LDS RZ, [RZ] ;  /* 0x00000000fffff984 */ /* 0x000fe20000000800 */
[----:B------:R-:W-:Y:S01]  /*1f3f0*/  @!PT LDS RZ, [RZ] ;  /* 0x00000000fffff984 */ /* 0x000fe20000000800 */
[----:B------:R-:W-:Y:S01]  /*1f400*/  @!PT LDS RZ, [RZ] ;  /* 0x00000000fffff984 */ /* 0x000fe20000000800 */
[----:B------:R1:W-:Y:S01]  /*1f410*/  LDGSTS.E [R245+0x48000], [R236.64], !P2 ;  /* 0x48000000ecf57fae */ /* 0x0003e2000d121848 */
[----:B------:R-:W-:Y:S01]  /*1f420*/  ISETP.GE.U32.AND P2, PT, R38, 0x7ffffee4, PT ;  /* 0x7ffffee42600780c */ /* 0x000fe20003f46070 */
[----:B------:R-:W-:-:S02]  /*1f430*/  IMAD.WIDE R38, R252, 0x4, R228 ;  /* 0x00000004fc267825 */ /* 0x000fc400078e02e4 */
[----:B------:R1:W-:Y:S01]  /*1f440*/  LDGSTS.E [R245+0x48400], [R46.64], !P5 ;  /* 0x484000002ef57fae */ /* 0x0003e2000e921848 */
[----:B------:R-:W-:-:S03]  /*1f450*/  ISETP.GE.U32.AND P5, PT, R0, 0x7ffffee0, PT ;  /* 0x7ffffee00000780c */ /* 0x000fc60003fa6070 */
[----:B------:R1:W-:Y:S02]  /*1f460*/  LDGSTS.E [R245+0x48800], [R38.64], !P1 ;  /* 0x4880000026f57fae */ /* 0x0003e4000c921848 */
[----:B-1----:R-:W-:Y:S02]  /*1f470*/  MOV R237, c[0x0][0x180] ;  /* 0x0000600000ed7a02 */ /* 0x002fe40000000f00 */
[----:B------:R1:W-:Y:S02]  /*1f480*/  LDGSTS.E [R245+0x48c00], [R220.64], !P0 ;  /* 0x48c00000dcf57fae */ /* 0x0003e4000c121848 */
[C---:B------:R-:W-:Y:S02]  /*1f490*/  IADD3 R228, R237.reuse, -0xa5, RZ ;  /* 0xffffff5bede47810 */ /* 0x040fe40007ffe0ff */
[----:B------:R-:W2:Y:S01]  /*1f4a0*/  LDL.LU.64 R46, [R1+0x23d0] ;  /* 0x0023d000012e7983 */ /* 0x000ea20000300a00 */
[----:B------:R-:W-:Y:S02]  /*1f4b0*/  IADD3 R0, R237, -0xa9, RZ ;  /* 0xffffff57ed007810 */ /* 0x000fe40007ffe0ff */
[----:B------:R-:W-:Y:S01]  /*1f4c0*/  ISETP.GE.U32.AND P1, PT, R228, 0x7ffffedc, PT ;  /* 0x7ffffedce400780c */ /* 0x000fe20003f26070 */
[----:B------:R1:W-:Y:S01]  /*1f4d0*/  STL.64 [R1+0xd0], R38 ;  /* 0x0000d02601007387 */ /* 0x0003e20000100a00 */
[----:B------:R-:W-:Y:S01]  /*1f4e0*/  IMAD.WIDE R228, R252, 0x4, R212 ;  /* 0x00000004fce47825 */ /* 0x000fe200078e02d4 */
[----:B------:R-:W-:-:S02]  /*1f4f0*/  ISETP.GE.U32.AND P0, PT, R0, 0x7ffffed8, PT ;  /* 0x7ffffed80000780c */ /* 0x000fc40003f06070 */
[C---:B------:R-:W-:Y:S02]  /*1f500*/  IADD3 R212, R237.reuse, -0xad, RZ ;  /* 0xffffff53edd47810 */ /* 0x040fe40007ffe0ff */
[----:B------:R-:W-:Y:S01]  /*1f510*/  IADD3 R0, R237, -0xb1, RZ ;  /* 0xffffff4fed007810 */ /* 0x000fe20007ffe0ff */
[----:B------:R3:W-:Y:S04]  /*1f520*/  LDGSTS.E [R245+0x49000], [R228.64], !P6 ;  /* 0x49000000e4f57fae */ /* 0x0007e8000f121848 */
[----:B-1----:R-:W2:Y:S04]  /*1f530*/  LDL.LU.64 R38, [R1+0x23c8] ;  /* 0x0023c80001267983 */ /* 0x002ea80000300a00 */
[----:B------:R1:W-:Y:S01]  /*1f540*/  STL.64 [R1+0xc8], R220 ;  /* 0x0000c8dc01007387 */ /* 0x0003e20000100a00 */
[----:B------:R-:W-:-:S03]  /*1f550*/  ISETP.GE.U32.AND P6, PT, R212, 0x7ffffed4, PT ;  /* 0x7ffffed4d400780c */ /* 0x000fc60003fc6070 */
[----:B------:R-:W-:Y:S01]  /*1f560*/  STL.64 [R1+0xc0], R228 ;  /* 0x0000c0e401007387 */ /* 0x000fe20000100a00 */
[----:B-1----:R-:W-:-:S04]  /*1f570*/  IMAD.WIDE R220, R252, 0x4, R204 ;  /* 0x00000004fcdc7825 */ /* 0x002fc800078e02cc */
[----:B------:R-:W-:Y:S01]  /*1f580*/  IMAD.WIDE R204, R252, 0x4, R196 ;  /* 0x00000004fccc7825 */ /* 0x000fe200078e02c4 */
[----:B------:R1:W-:Y:S01]  /*1f590*/  LDGSTS.E [R245+0x49400], [R220.64], !P3 ;  /* 0x49400000dcf57fae */ /* 0x0003e2000d921848 */
[----:B------:R-:W-:Y:S02]  /*1f5a0*/  ISETP.GE.U32.AND P3, PT, R0, 0x7ffffed0, PT ;  /* 0x7ffffed00000780c */ /* 0x000fe40003f66070 */
[C---:B------:R-:W-:Y:S01]  /*1f5b0*/  IADD3 R0, R237.reuse, -0xb9, RZ ;  /* 0xffffff47ed007810 */ /* 0x040fe20007ffe0ff */
[----:B------:R-:W-:Y:S01]  /*1f5c0*/  STL.64 [R1+0xb8], R220 ;  /* 0x0000b8dc01007387 */ /* 0x000fe20000100a00 */
[----:B------:R-:W-:-:S03]  /*1f5d0*/  IADD3 R196, R237, -0xb5, RZ ;  /* 0xffffff4bedc47810 */ /* 0x000fc60007ffe0ff */
[----:B------:R1:W-:Y:S04]  /*1f5e0*/  STL.64 [R1+0xb0], R204 ;  /* 0x0000b0cc01007387 */ /* 0x0003e80000100a00 */
[----:B------:R1:W-:Y:S01]  /*1f5f0*/  LDGSTS.E [R245+0x49800], [R204.64], !P4 ;  /* 0x49800000ccf57fae */ /* 0x0003e2000e121848 */
[----:B------:R-:W-:-:S03]  /*1f600*/  ISETP.GE.U32.AND P4, PT, R196, 0x7ffffecc, PT ;  /* 0x7ffffeccc400780c */ /* 0x000fc60003f86070 */
[----:B------:R1:W-:Y:S04]  /*1f610*/  STL.64 [R1+0xa8], R188 ;  /* 0x0000a8bc01007387 */ /* 0x0003e80000100a00 */
[----:B------:R1:W-:Y:S01]  /*1f620*/  LDGSTS.E [R245+0x49c00], [R188.64], !P2 ;  /* 0x49c00000bcf57fae */ /* 0x0003e2000d121848 */
[----:B------:R-:W-:Y:S01]  /*1f630*/  ISETP.GE.U32.AND P2, PT, R0, 0x7ffffec8, PT ;  /* 0x7ffffec80000780c */ /* 0x000fe20003f46070 */
[C---:B-1----:R-:W-:Y:S01]  /*1f640*/  IMAD.WIDE R204, R252.reuse, 0x4, R180 ;  /* 0x00000004fccc7825 */ /* 0x042fe200078e02b4 */
[C---:B------:R-:W-:Y:S02]  /*1f650*/  IADD3 R0, R237.reuse, -0xc1, RZ ;  /* 0xffffff3fed007810 */ /* 0x040fe40007ffe0ff */
[----:B------:R-:W-:Y:S02]  /*1f660*/  IADD3 R180, R237, -0xbd, RZ ;  /* 0xffffff43edb47810 */ /* 0x000fe40007ffe0ff */
[----:B------:R1:W-:Y:S01]  /*1f670*/  LDGSTS.E [R245+0x4a000], [R204.64], !P5 ;  /* 0x4a000000ccf57fae */ /* 0x0003e2000e921848 */
[----:B------:R-:W-:-:S03]  /*1f680*/  IMAD.WIDE R188, R252, 0x4, R172 ;  /* 0x00000004fcbc7825 */ /* 0x000fc600078e02ac */
[----:B------:R-:W-:Y:S01]  /*1f690*/  STL.64 [R1+0xa0], R204 ;  /* 0x0000a0cc01007387 */ /* 0x000fe20000100a00 */
[----:B------:R-:W-:-:S03]  /*1f6a0*/  IMAD.WIDE R172, R252, 0x4, R164 ;  /* 0x00000004fcac7825 */ /* 0x000fc600078e02a4 */
[----:B------:R1:W-:Y:S01]  /*1f6b0*/  LDGSTS.E [R245+0x4a400], [R188.64], !P1 ;  /* 0x4a400000bcf57fae */ /* 0x0003e2000c921848 */
[----:B------:R-:W-:Y:S02]  /*1f6c0*/  ISETP.GE.U32.AND P1, PT, R0, 0x7ffffec0, PT ;  /* 0x7ffffec00000780c */ /* 0x000fe40003f26070 */
[----:B------:R-:W-:Y:S01]  /*1f6d0*/  ISETP.GE.U32.AND P5, PT, R180, 0x7ffffec4, PT ;  /* 0x7ffffec4b400780c */ /* 0x000fe20003fa6070 */
[----:B------:R-:W-:Y:S01]  /*1f6e0*/  STL.64 [R1+0x380], R188 ;  /* 0x000380bc01007387 */ /* 0x000fe20000100a00 */
[----:B------:R-:W-:-:S03]  /*1f6f0*/  IADD3 R0, R237, -0xc9, RZ ;  /* 0xffffff37ed007810 */ /* 0x000fc60007ffe0ff */
[----:B------:R1:W-:Y:S04]  /*1f700*/  STL.64 [R1+0x3d8], R172 ;  /* 0x0003d8ac01007387 */ /* 0x0003e80000100a00 */
[----:B------:R1:W-:Y:S01]  /*1f710*/  LDGSTS.E [R245+0x4a800], [R172.64], !P0 ;  /* 0x4a800000acf57fae */ /* 0x0003e2000c121848 */
[----:B------:R-:W-:-:S03]  /*1f720*/  IADD3 R164, R237, -0xc5, RZ ;  /* 0xffffff3beda47810 */ /* 0x000fc60007ffe0ff */
[----:B------:R1:W-:Y:S04]  /*1f730*/  STL.64 [R1+0x428], R156 ;  /* 0x0004289c01007387 */ /* 0x0003e80000100a00 */
[----:B------:R1:W-:Y:S01]  /*1f740*/  LDGSTS.E [R245+0x4ac00], [R156.64], !P6 ;  /* 0x4ac000009cf57fae */ /* 0x0003e2000f121848 */
[----:B------:R-:W-:Y:S01]  /*1f750*/  ISETP.GE.U32.AND P6, PT, R0, 0x7ffffeb8, PT ;  /* 0x7ffffeb80000780c */ /* 0x000fe20003fc6070 */
[----:B-1----:R-:W-:Y:S01]  /*1f760*/  IMAD.WIDE R172, R252, 0x4, R148 ;  /* 0x00000004fcac7825 */ /* 0x002fe200078e0294 */
[----:B------:R-:W-:-:S03]  /*1f770*/  IADD3 R0, R237, -0xd1, RZ ;  /* 0xffffff2fed007810 */ /* 0x000fc60007ffe0ff */
[----:B------:R-:W-:Y:S01]  /*1f780*/  IMAD.WIDE R156, R252, 0x4, R140 ;  /* 0x00000004fc9c7825 */ /* 0x000fe200078e028c */
[----:B------:R1:W-:Y:S01]  /*1f790*/  LDGSTS.E [R245+0x4b000], [R172.64], !P3 ;  /* 0x4b000000acf57fae */ /* 0x0003e2000d921848 */
[----:B------:R-:W-:Y:S02]  /*1f7a0*/  ISETP.GE.U32.AND P0, PT, R164, 0x7ffffebc, PT ;  /* 0x7ffffebca400780c */ /* 0x000fe40003f06070 */
[----:B------:R-:W-:Y:S01]  /*1f7b0*/  IMAD.WIDE R140, R252, 0x4, R132 ;  /* 0x00000004fc8c7825 */ /* 0x000fe200078e0284 */
[----:B------:R1:W-:Y:S01]  /*1f7c0*/  LDGSTS.E [R245+0x4b400], [R156.64], !P4 ;  /* 0x4b4000009cf57fae */ /* 0x0003e2000e121848 */
[C---:B------:R-:W-:Y:S02]  /*1f7d0*/  IADD3 R148, R237.reuse, -0xcd, RZ ;  /* 0xffffff33ed947810 */ /* 0x040fe40007ffe0ff */
[----:B------:R-:W-:Y:S01]  /*1f7e0*/  ISETP.GE.U32.AND P4, PT, R0, 0x7ffffeb0, PT ;  /* 0x7ffffeb00000780c */ /* 0x000fe20003f86070 */
[----:B------:R1:W-:Y:S01]  /*1f7f0*/  LDGSTS.E [R245+0x4b800], [R140.64], !P2 ;  /* 0x4b8000008cf57fae */ /* 0x0003e2000d121848 */
[----:B------:R-:W-:-:S02]  /*1f800*/  IADD3 R0, R237, -0xd9, RZ ;  /* 0xffffff27ed007810 */ /* 0x000fc40007ffe0ff */
[----:B------:R-:W-:Y:S01]  /*1f810*/  ISETP.GE.U32.AND P3, PT, R148, 0x7ffffeb4, PT ;  /* 0x7ffffeb49400780c */ /* 0x000fe20003f66070 */
[----:B------:R-:W-:Y:S01]  /*1f820*/  STL.64 [R1+0x470], R172 ;  /* 0x000470ac01007387 */ /* 0x000fe20000100a00 */
[----:B------:R-:W-:-:S03]  /*1f830*/  IADD3 R132, R237, -0xd5, RZ ;  /* 0xffffff2bed847810 */ /* 0x000fc60007ffe0ff */
[----:B------:R1:W-:Y:S01]  /*1f840*/  LDGSTS.E [R245+0x4bc00], [R124.64], !P5 ;  /* 0x4bc000007cf57fae */ /* 0x0003e2000e921848 */
[----:B------:R-:W-:Y:S02]  /*1f850*/  ISETP.GE.U32.AND P5, PT, R0, 0x7ffffea8, PT ;  /* 0x7ffffea80000780c */ /* 0x000fe40003fa6070 */
[----:B------:R-:W-:Y:S01]  /*1f860*/  IADD3 R0, R237, -0xdd, RZ ;  /* 0xffffff23ed007810 */ /* 0x000fe20007ffe0ff */
[----:B------:R-:W-:Y:S04]  /*1f870*/  STL.64 [R1+0x4e0], R156 ;  /* 0x0004e09c01007387 */ /* 0x000fe80000100a00 */
[----:B------:R-:W-:Y:S01]  /*1f880*/  STL.64 [R1+0x530], R140 ;  /* 0x0005308c01007387 */ /* 0x000fe20000100a00 */
[----:B------:R-:W-:-:S03]  /*1f890*/  ISETP.GE.U32.AND P2, PT, R132, 0x7ffffeac, PT ;  /* 0x7ffffeac8400780c */ /* 0x000fc60003f46070 */
[----:B------:R1:W-:Y:S04]  /*1f8a0*/  STL.64 [R1+0x560], R124 ;  /* 0x0005607c01007387 */ /* 0x0003e80000100a00 */
[----:B------:R4:W-:Y:S04]  /*1f8b0*/  STL.64 [R1+0x598], R116 ;  /* 0x0005987401007387 */ /* 0x0009e80000100a00 */
[----:B------:R4:W-:Y:S01]  /*1f8c0*/  LDGSTS.E [R245+0x4c000], [R116.64], !P1 ;  /* 0x4c00000074f57fae */ /* 0x0009e2000c921848 */
[----:B------:R-:W-:Y:S01]  /*1f8d0*/  ISETP.GE.U32.AND P1, PT, R0, 0x7ffffea4, PT ;  /* 0x7ffffea40000780c */ /* 0x000fe20003f26070 */
[----:B-1----:R-:W-:-:S02]  /*1f8e0*/  IMAD.WIDE R124, R252, 0x4, R108 ;  /* 0x00000004fc7c7825 */ /* 0x002fc400078e026c */
[----:B------:R-:W1:Y:S01]  /*1f8f0*/  S2R R236, SR_TID.X ;  /* 0x0000000000ec7919 */ /* 0x000e620000002100 */
[C---:B------:R-:W-:Y:S02]  /*1f900*/  IADD3 R108, R237.reuse, -0xe1, RZ ;  /* 0xffffff1fed6c7810 */ /* 0x040fe40007ffe0ff */
[----:B------:R-:W-:Y:S01]  /*1f910*/  IADD3 R0, R237, -0xe5, RZ ;  /* 0xffffff1bed007810 */ /* 0x000fe20007ffe0ff */
[----:B------:R1:W-:Y:S01]  /*1f920*/  LDGSTS.E [R245+0x4c400], [R124.64], !P0 ;  /* 0x4c4000007cf57fae */ /* 0x0003e2000c121848 */
[----:B----4-:R-:W-:-:S03]  /*1f930*/  IMAD.WIDE R116, R252, 0x4, R100 ;  /* 0x00000004fc747825 */ /* 0x010fc600078e0264 */
[----:B------:R-:W-:Y:S01]  /*1f940*/  STL.64 [R1+0x5e8], R124 ;  /* 0x0005e87c01007387 */ /* 0x000fe20000100a00 */
[----:B------:R-:W-:-:S03]  /*1f950*/  IMAD.WIDE R100, R252, 0x4, R92 ;  /* 0x00000004fc647825 */ /* 0x000fc600078e025c */
[----:B------:R4:W-:Y:S01]  /*1f960*/  LDGSTS.E [R245+0x4c800], [R116.64], !P6 ;  /* 0x4c80000074f57fae */ /* 0x0009e2000f121848 */
[----:B------:R-:W-:Y:S02]  /*1f970*/  ISETP.GE.U32.AND P0, PT, R108, 0x7ffffea0, PT ;  /* 0x7ffffea06c00780c */ /* 0x000fe40003f06070 */
[----:B------:R-:W-:Y:S01]  /*1f980*/  ISETP.GE.U32.AND P6, PT, R0, 0x7ffffe9c, PT ;  /* 0x7ffffe9c0000780c */ /* 0x000fe20003fc6070 */
[----:B------:R-:W-:Y:S01]  /*1f990*/  STL.64 [R1+0x618], R116 ;  /* 0x0006187401007387 */ /* 0x000fe20000100a00 */
[C---:B------:R-:W-:Y:S02]  /*1f9a0*/  IADD3 R0, R237.reuse, -0xed, RZ ;  /* 0xffffff13ed007810 */ /* 0x040fe40007ffe0ff */
[----:B------:R-:W-:Y:S01]  /*1f9b0*/  IADD3 R92, R237, -0xe9, RZ ;  /* 0xffffff17ed5c7810 */ /* 0x000fe20007ffe0ff */
        /* <DEDUP_REMOVED lines=10> */
[----:B----4-:R-:W-:-:S03]  /*1fa60*/  IMAD.WIDE R84, R252, 0x4, R68 ;  /* 0x00000004fc547825 */ /* 0x010fc600078e0244 */
[----:B------:R-:W-:Y:S01]  /*1fa70*/  STL.64 [R1+0x668], R100 ;  /* 0x0006686401007387 */ /* 0x000fe20000100a00 */
[----:B------:R-:W-:-:S03]  /*1fa80*/  IMAD.WIDE R68, R252, 0x4, R60 ;  /* 0x00000004fc447825 */ /* 0x000fc600078e023c */
[----:B------:R4:W-:Y:S01]  /*1fa90*/  LDGSTS.E [R245+0x4d800], [R84.64], !P5 ;  /* 0x4d80000054f57fae */ /* 0x0009e2000e921848 */
[C---:B------:R-:W-:Y:S02]  /*1faa0*/  IADD3 R60, R237.reuse, -0xf9, RZ ;  /* 0xffffff07ed3c7810 */ /* 0x040fe40007ffe0ff */
[----:B------:R-:W-:Y:S01]  /*1fab0*/  ISETP.GE.U32.AND P5, PT, R0, 0x7ffffe8c, PT ;  /* 0x7ffffe8c0000780c */ /* 0x000fe20003fa6070 */
[----:B------:R-:W-:Y:S01]  /*1fac0*/  STL.64 [R1+0x690], R84 ;  /* 0x0006905401007387 */ /* 0x000fe20000100a00 */
[----:B------:R-:W-:Y:S02]  /*1fad0*/  IADD3 R0, R237, -0xfd, RZ ;  /* 0xffffff03ed007810 */ /* 0x000fe40007ffe0ff */
[----:B------:R-:W-:Y:S01]  /*1fae0*/  ISETP.GE.U32.AND P2, PT, R76, 0x7ffffe90, PT ;  /* 0x7ffffe904c00780c */ /* 0x000fe20003f46070 */
[----:B------:R1:W-:Y:S01]  /*1faf0*/  STL.64 [R1+0x6d0], R68 ;  /* 0x0006d04401007387 */ /* 0x0003e20000100a00 */
[----:B------:R-:W-:-:S03]  /*1fb00*/  IMAD.WIDE R30, R252, 0x4, R30 ;  /* 0x00000004fc1e7825 */ /* 0x000fc600078e021e */
[----:B------:R1:W-:Y:S01]  /*1fb10*/  LDGSTS.E [R245+0x4dc00], [R68.64], !P1 ;  /* 0x4dc0000044f57fae */ /* 0x0003e2000c921848 */
[----:B------:R-:W-:-:S03]  /*1fb20*/  ISETP.GE.U32.AND P1, PT, R60, 0x7ffffe88, PT ;  /* 0x7ffffe883c00780c */ /* 0x000fc60003f26070 */
[----:B------:R4:W-:Y:S04]  /*1fb30*/  STL.64 [R1+0x718], R52 ;  /* 0x0007183401007387 */ /* 0x0009e80000100a00 */
[----:B------:R4:W-:Y:S01]  /*1fb40*/  LDGSTS.E [R245+0x4e000], [R52.64], !P0 ;  /* 0x4e00000034f57fae */ /* 0x0009e2000c121848 */
[----:B------:R-:W-:Y:S01]  /*1fb50*/  ISETP.GE.U32.AND P0, PT, R0, 0x7ffffe84, PT ;  /* 0x7ffffe840000780c */ /* 0x000fe20003f06070 */
[----:B-1----:R-:W-:Y:S01]  /*1fb60*/  IMAD.WIDE R68, R252, 0x4, R44 ;  /* 0x00000004fc447825 */ /* 0x002fe200078e022c */
[C---:B------:R-:W-:Y:S02]  /*1fb70*/  IADD3 R44, R237.reuse, -0x82, RZ ;  /* 0xffffff7eed2c7810 */ /* 0x040fe40007ffe0ff */
[----:B------:R-:W-:Y:S01]  /*1fb80*/  LOP3.LUT R236, R236, 0x3f, RZ, 0xc0, !PT ;  /* 0x0000003fecec7812 */ /* 0x000fe200078ec0ff */
[----:B----4-:R-:W-:Y:S01]  /*1fb90*/  IMAD.WIDE R52, R252, 0x4, R36 ;  /* 0x00000004fc347825 */ /* 0x010fe200078e0224 */
[----:B------:R-:W-:Y:S01]  /*1fba0*/  STL.64 [R1+0x748], R68 ;  /* 0x0007484401007387 */ /* 0x000fe20000100a00 */
[----:B------:R-:W-:-:S02]  /*1fbb0*/  IADD3 R0, R237, -0x8a, RZ ;  /* 0xffffff76ed007810 */ /* 0x000fc40007ffe0ff */
[C---:B------:R-:W-:Y:S01]  /*1fbc0*/  IADD3 R36, R237.reuse, -0x86, RZ ;  /* 0xffffff7aed247810 */ /* 0x040fe20007ffe0ff */
[----:B------:R1:W-:Y:S01]  /*1fbd0*/  LDGSTS.E [R245+0x4e400], [R68.64], !P6 ;  /* 0x4e40000044f57fae */ /* 0x0003e2000f121848 */
[----:B------:R-:W-:Y:S01]  /*1fbe0*/  ISETP.GE.U32.AND P6, PT, R44, 0x7ffffeff, PT ;  /* 0x7ffffeff2c00780c */ /* 0x000fe20003fc6070 */
[----:B------:R-:W-:Y:S02]  /*1fbf0*/  IMAD.WIDE R44, R252, 0x4, R24 ;  /* 0x00000004fc2c7825 */ /* 0x000fe400078e0218 */
[----:B------:R-:W-:Y:S01]  /*1fc00*/  STL.64 [R1+0x770], R52 ;  /* 0x0007703401007387 */ /* 0x000fe20000100a00 */
[----:B------:R-:W-:-:S03]  /*1fc10*/  IADD3 R24, R237, -0x8e, RZ ;  /* 0xffffff72ed187810 */ /* 0x000fc60007ffe0ff */
[----:B------:R4:W-:Y:S01]  /*1fc20*/  LDGSTS.E [R245+0x4e800], [R52.64], !P3 ;  /* 0x4e80000034f57fae */ /* 0x0009e2000d921848 */
[----:B------:R-:W-:-:S03]  /*1fc30*/  IMAD.SHL.U32 R236, R236, 0x4, RZ ;  /* 0x00000004ecec7824 */ /* 0x000fc600078e00ff */
[----:B------:R1:W-:Y:S01]  /*1fc40*/  STL.64 [R1+0x7a0], R30 ;  /* 0x0007a01e01007387 */ /* 0x0003e20000100a00 */
[----:B------:R-:W-:-:S03]  /*1fc50*/  ISETP.GE.U32.AND P3, PT, R36, 0x7ffffefb, PT ;  /* 0x7ffffefb2400780c */ /* 0x000fc60003f66070 */
[----:B------:R1:W-:Y:S01]  /*1fc60*/  LDGSTS.E [R245+0x4ec00], [R30.64], !P4 ;  /* 0x4ec000001ef57fae */ /* 0x0003e2000e121848 */
[----:B------:R-:W-:Y:S01]  /*1fc70*/  ISETP.GE.U32.AND P4, PT, R0, 0x7ffffef7, PT ;  /* 0x7ffffef70000780c */ /* 0x000fe20003f86070 */
[----:B------:R-:W-:Y:S01]  /*1fc80*/  IMAD.WIDE R6, R252, 0x4, R6 ;  /* 0x00000004fc067825 */ /* 0x000fe200078e0206 */
[----:B------:R-:W-:Y:S01]  /*1fc90*/  IADD3 R0, R237, -0x92, RZ ;  /* 0xffffff6eed007810 */ /* 0x000fe20007ffe0ff */
[----:B------:R-:W-:Y:S01]  /*1fca0*/  STL.64 [R1+0x7c8], R44 ;  /* 0x0007c82c01007387 */ /* 0x000fe20000100a00 */
[----:B------:R-:W-:-:S03]  /*1fcb0*/  LOP3.LUT R236, R236, 0x20, RZ, 0x3c, !PT ;  /* 0x00000020ecec7812 */ /* 0x000fc600078e3cff */
[----:B------:R2:W-:Y:S01]  /*1fcc0*/  LDGSTS.E [R245+0x4f000], [R44.64], !P2 ;  /* 0x4f0000002cf57fae */ /* 0x0005e2000d121848 */
[----:B-1----:R-:W-:-:S04]  /*1fcd0*/  IMAD.WIDE R30, R252, 0x4, R18 ;  /* 0x00000004fc1e7825 */ /* 0x002fc800078e0212 */
[----:B------:R-:W-:Y:S01]  /*1fce0*/  IMAD.WIDE R18, R252, 0x4, R12 ;  /* 0x00000004fc127825 */ /* 0x000fe200078e020c */
[----:B------:R-:W-:Y:S01]  /*1fcf0*/  ISETP.GE.U32.AND P2, PT, R24, 0x7ffffef3, PT ;  /* 0x7ffffef31800780c */ /* 0x000fe20003f46070 */
[----:B------:R-:W-:Y:S01]  /*1fd00*/  STL.64 [R1+0x7f0], R30 ;  /* 0x0007f01e01007387 */ /* 0x000fe20000100a00 */
[C---:B------:R-:W-:Y:S01]  /*1fd10*/  IADD3 R12, R237.reuse, -0x96, RZ ;  /* 0xffffff6aed0c7810 */ /* 0x040fe20007ffe0ff */
[----:B------:R-:W-:Y:S02]  /*1fd20*/  IMAD.WIDE R24, R252, 0x4, R238 ;  /* 0x00000004fc187825 */ /* 0x000fe400078e02ee */
[----:B------:R1:W-:Y:S01]  /*1fd30*/  LDGSTS.E [R245+0x4f400], [R30.64], !P5 ;  /* 0x4f4000001ef57fae */ /* 0x0003e2000e921848 */
[----:B------:R-:W-:Y:S02]  /*1fd40*/  ISETP.GE.U32.AND P5, PT, R0, 0x7ffffeef, PT ;  /* 0x7ffffeef0000780c */ /* 0x000fe40003fa6070 */
[----:B------:R-:W-:Y:S01]  /*1fd50*/  IADD3 R0, R237, -0x9a, RZ ;  /* 0xffffff66ed007810 */ /* 0x000fe20007ffe0ff */
[----:B------:R1:W-:Y:S04]  /*1fd60*/  STL.64 [R1+0x810], R18 ;  /* 0x0008101201007387 */ /* 0x0003e80000100a00 */
[----:B------:R1:W-:Y:S01]  /*1fd70*/  LDGSTS.E [R245+0x4f800], [R18.64], !P1 ;  /* 0x4f80000012f57fae */ /* 0x0003e2000c921848 */
[----:B------:R-:W-:-:S03]  /*1fd80*/  ISETP.GE.U32.AND P1, PT, R12, 0x7ffffeeb, PT ;  /* 0x7ffffeeb0c00780c */ /* 0x000fc60003f26070 */
[----:B------:R3:W-:Y:S04]  /*1fd90*/  STL.64 [R1+0x838], R6 ;  /* 0x0008380601007387 */ /* 0x0007e80000100a00 */
[----:B------:R4:W-:Y:S01]  /*1fda0*/  LDGSTS.E [R245+0x4fc00], [R6.64], !P0 ;  /* 0x4fc0000006f57fae */ /* 0x0009e2000c121848 */
[----:B------:R-:W-:Y:S01]  /*1fdb0*/  ISETP.GE.U32.AND P0, PT, R0, 0x7ffffee7, PT ;  /* 0x7ffffee70000780c */ /* 0x000fe20003f06070 */
[C---:B------:R-:W-:Y:S01]  /*1fdc0*/  IMAD.WIDE R12, R252.reuse, 0x4, R226 ;  /* 0x00000004fc0c7825 */ /* 0x040fe200078e02e2 */
[----:B------:R-:W-:Y:S01]  /*1fdd0*/  IADD3 R0, R237, -0xa2, RZ ;  /* 0xffffff5eed007810 */ /* 0x000fe20007ffe0ff */
[----:B------:R2:W-:Y:S02]  /*1fde0*/  LDGSTS.E [R236+0x48100], [R24.64], !P6 ;  /* 0x4810000018ec7fae */ /* 0x0005e4000f121848 */
[----:B-1----:R-:W-:-:S04]  /*1fdf0*/  IMAD.WIDE R18, R252, 0x4, R234 ;  /* 0x00000004fc127825 */ /* 0x002fc800078e02ea */
[----:B---3--:R-:W-:Y:S01]  /*1fe00*/  IMAD.WIDE R228, R252, 0x4, R218 ;  /* 0x00000004fce47825 */ /* 0x008fe200078e02da */
[----:B------:R1:W-:Y:S01]  /*1fe10*/  LDGSTS.E [R236+0x48500], [R18.64], !P3 ;  /* 0x4850000012ec7fae */ /* 0x0003e2000d921848 */
[C---:B----4-:R-:W-:Y:S02]  /*1fe20*/  IADD3 R6, R237.reuse, -0x9e, RZ ;  /* 0xffffff62ed067810 */ /* 0x050fe40007ffe0ff */
[----:B------:R-:W-:Y:S01]  /*1fe30*/  ISETP.GE.U32.AND P3, PT, R0, 0x7ffffedf, PT ;  /* 0x7ffffedf0000780c */ /* 0x000fe20003f66070 */
[----:B------:R3:W-:Y:S01]  /*1fe40*/  LDGSTS.E [R236+0x48900], [R12.64], !P4 ;  /* 0x489000000cec7fae */ /* 0x0007e2000e121848 */
[----:B------:R-:W-:Y:S02]  /*1fe50*/  ISETP.GE.U32.AND P6, PT, R6, 0x7ffffee3, PT ;  /* 0x7ffffee30600780c */ /* 0x000fe40003fc6070 */
[C---:B------:R-:W-:Y:S01]  /*1fe60*/  IADD3 R6, R237.reuse, -0xa6, RZ ;  /* 0xffffff5aed067810 */ /* 0x040fe20007ffe0ff */
[----:B------:R-:W-:Y:S01]  /*1fe70*/  IMAD.WIDE R212, R252, 0x4, R210 ;  /* 0x00000004fcd47825 */ /* 0x000fe200078e02d2 */
[----:B------:R-:W-:Y:S01]  /*1fe80*/  IADD3 R0, R237, -0xaa, RZ ;  /* 0xffffff56ed007810 */ /* 0x000fe20007ffe0ff */
[----:B------:R4:W-:Y:S01]  /*1fe90*/  LDGSTS.E [R236+0x48d00], [R228.64], !P2 ;  /* 0x48d00000e4ec7fae */ /* 0x0009e2000d121848 */
[----:B------:R-:W-:-:S02]  /*1fea0*/  ISETP.GE.U32.AND P4, PT, R6, 0x7ffffedb, PT ;  /* 0x7ffffedb0600780c */ /* 0x000fc40003f86070 */
[C---:B------:R-:W-:Y:S01]  /*1feb0*/  IADD3 R6, R237.reuse, -0xae, RZ ;  /* 0xffffff52ed067810 */ /* 0x040fe20007ffe0ff */
[----:B------:R-:W-:Y:S01]  /*1fec0*/  IMAD.WIDE R210, R252, 0x4, R202 ;  /* 0x00000004fcd27825 */ /* 0x000fe200078e02ca */
[----:B------:R-:W-:Y:S01]  /*1fed0*/  ISETP.GE.U32.AND P2, PT, R0, 0x7ffffed7, PT ;  /* 0x7ffffed70000780c */ /* 0x000fe20003f46070 */
[----:B------:R4:W-:Y:S01]  /*1fee0*/  LDGSTS.E [R236+0x49100], [R212.64], !P5 ;  /* 0x49100000d4ec7fae */ /* 0x0009e2000e921848 */
        /* <DEDUP_REMOVED lines=8> */
[----:B------:R-:W-:Y:S01]  /*1ff70*/  ISETP.GE.U32.AND P0, PT, R6, 0x7ffffecb, PT ;  /* 0x7ffffecb0600780c */ /* 0x000fe20003f06070 */
[----:B------:R-:W-:Y:S01]  /*1ff80*/  IMAD.WIDE R186, R252, 0x4, R178 ;  /* 0x00000004fcba7825 */ /* 0x000fe200078e02b2 */
[C---:B------:R-:W-:Y:S01]  /*1ff90*/  IADD3 R0, R237.reuse, -0xba, RZ ;  /* 0xffffff46ed007810 */ /* 0x040fe20007ffe0ff */
[----:B------:R-:W-:Y:S01]  /*1ffa0*/  STL.64 [R1+0x98], R24 ;  /* 0x0000981801007387 */ /* 0x000fe20000100a00 */
[----:B------:R-:W-:-:S03]  /*1ffb0*/  IADD3 R6, R237, -0xbe, RZ ;  /* 0xffffff42ed067810 */ /* 0x000fc60007ffe0ff */
[----:B------:R-:W-:Y:S01]  /*1ffc0*/  STL.64 [R1+0x90], R18 ;  /* 0x0000901201007387 */ /* 0x000fe20000100a00 */
[----:B------:R-:W-:-:S03]  /*1ffd0*/  IMAD.WIDE R180, R252, 0x4, R170 ;  /* 0x00000004fcb47825 */ /* 0x000fc600078e02aa */
[----:B------:R3:W-:Y:S01]  /*1ffe0*/  STL.64 [R1+0x78], R12 ;  /* 0x0000780c01007387 */ /* 0x0007e20000100a00 */
[----:B------:R-:W-:-:S03]  /*1fff0*/  IMAD.WIDE R178, R252, 0x4, R162 ;  /* 0x00000004fcb27825 */ /* 0x000fc600078e02a2 */
[----:B------:R-:W-:Y:S01]  /*20000*/  STL.64 [R1+0x1cd8], R228 ;  /* 0x001cd8e401007387 */ /* 0x000fe20000100a00 */
[----:B------:R-:W-:-:S03]  /*20010*/  IMAD.WIDE R172, R252, 0x4, R154 ;  /* 0x00000004fcac7825 */ /* 0x000fc600078e029a */
[----:B------:R-:W-:Y:S01]  /*20020*/  STL.64 [R1+0x1ce0], R212 ;  /* 0x001ce0d401007387 */ /* 0x000fe20000100a00 */
[----:B------:R-:W-:-:S03]  /*20030*/  IMAD.WIDE R170, R252, 0x4, R146 ;  /* 0x00000004fcaa7825 */ /* 0x000fc600078e0292 */
[----:B------:R4:W-:Y:S01]  /*20040*/  LDGSTS.E [R236+0x49d00], [R188.64], !P6 ;  /* 0x49d00000bcec7fae */ /* 0x0009e2000f121848 */
[----:B------:R-:W-:-:S03]  /*20050*/  ISETP.GE.U32.AND P6, PT, R0, 0x7ffffec7, PT ;  /* 0x7ffffec70000780c */ /* 0x000fc60003fc6070 */
[----:B------:R-:W-:Y:S01]  /*20060*/  STL.64 [R1+0x1ce8], R210 ;  /* 0x001ce8d201007387 */ /* 0x000fe20000100a00 */
[----:B------:R-:W-:-:S03]  /*20070*/  IADD3 R0, R237, -0xc2, RZ ;  /* 0xffffff3eed007810 */ /* 0x000fc60007ffe0ff */
[----:B------:R4:W-:Y:S01]  /*20080*/  LDGSTS.E [R236+0x4a100], [R186.64], !P3 ;  /* 0x4a100000baec7fae */ /* 0x0009e2000d921848 */
[----:B------:R-:W-:Y:S01]  /*20090*/  ISETP.GE.U32.AND P3, PT, R6, 0x7ffffec3, PT ;  /* 0x7ffffec30600780c */ /* 0x000fe20003f66070 */
[----:B---3--:R-:W-:Y:S02]  /*200a0*/  IMAD.WIDE R12, R252, 0x4, R138 ;  /* 0x00000004fc0c7825 */ /* 0x008fe400078e028a */
[----:B------:R-:W-:Y:S01]  /*200b0*/  STL.64 [R1+0x1cf0], R194 ;  /* 0x001cf0c201007387 */ /* 0x000fe20000100a00 */
[----:B------:R-:W-:-:S03]  /*200c0*/  IADD3 R6, R237, -0xc6, RZ ;  /* 0xffffff3aed067810 */ /* 0x000fc60007ffe0ff */
        /* <DEDUP_REMOVED lines=9> */
[----:B-1----:R-:W-:-:S03]  /*20160*/  IMAD.WIDE R18, R252, 0x4, R130 ;  /* 0x00000004fc127825 */ /* 0x002fc600078e0282 */
[----:B------:R4:W-:Y:S01]  /*20170*/  LDGSTS.E [R236+0x4ad00], [R172.64], !P5 ;  /* 0x4ad00000acec7fae */ /* 0x0009e2000e921848 */
[----:B------:R-:W-:-:S03]  /*20180*/  IADD3 R6, R237, -0xce, RZ ;  /* 0xffffff32ed067810 */ /* 0x000fc60007ffe0ff */
[----:B------:R-:W-:Y:S04]  /*20190*/  STL.64 [R1+0x1d18], R172 ;  /* 0x001d18ac01007387 */ /* 0x000fe80000100a00 */
[----:B------:R4:W-:Y:S04]  /*201a0*/  LDGSTS.E [R236+0x4b100], [R170.64], !P1 ;  /* 0x4b100000aaec7fae */ /* 0x0009e8000c921848 */
[----:B------:R-:W-:Y:S04]  /*201b0*/  STL.64 [R1+0x1d20], R170 ;  /* 0x001d20aa01007387 */ /* 0x000fe80000100a00 */
[----:B------:R1:W-:Y:S04]  /*201c0*/  STL.64 [R1+0x370], R12 ;  /* 0x0003700c01007387 */ /* 0x0003e80000100a00 */
[----:B------:R1:W-:Y:S01]  /*201d0*/  LDGSTS.E [R236+0x4b500], [R12.64], !P0 ;  /* 0x4b5000000cec7fae */ /* 0x0003e2000c121848 */
[----:B------:R-:W-:-:S02]  /*201e0*/  ISETP.GE.U32.AND P5, PT, R0, 0x7ffffeb7, PT ;  /* 0x7ffffeb70000780c */ /* 0x000fc40003fa6070 */
[----:B------:R-:W-:Y:S01]  /*201f0*/  IADD3 R0, R237, -0xd2, RZ ;  /* 0xffffff2eed007810 */ /* 0x000fe20007ffe0ff */
[----:B------:R3:W-:Y:S01]  /*20200*/  STL.64 [R1+0x3b8], R18 ;  /* 0x0003b81201007387 */ /* 0x0007e20000100a00 */
[----:B------:R-:W-:-:S03]  /*20210*/  ISETP.GE.U32.AND P1, PT, R6, 0x7ffffeb3, PT ;  /* 0x7ffffeb30600780c */ /* 0x000fc60003f26070 */
[----:B------:R3:W-:Y:S01]  /*20220*/  LDGSTS.E [R236+0x4b900], [R18.64], !P6 ;  /* 0x4b90000012ec7fae */ /* 0x0007e2000f121848 */
[----:B-1----:R-:W-:Y:S01]  /*20230*/  IMAD.WIDE R12, R252, 0x4, R122 ;  /* 0x00000004fc0c7825 */ /* 0x002fe200078e027a */
[----:B------:R-:W-:-:S04]  /*20240*/  IADD3 R6, R237, -0xd6, RZ ;  /* 0xffffff2aed067810 */ /* 0x000fc80007ffe0ff */
[----:B------:R1:W-:Y:S01]  /*20250*/  STL.64 [R1+0x418], R12 ;  /* 0x0004180c01007387 */ /* 0x0003e20000100a00 */
[----:B---3--:R-:W-:-:S03]  /*20260*/  IMAD.WIDE R18, R252, 0x4, R114 ;  /* 0x00000004fc127825 */ /* 0x008fc600078e0272 */
[----:B------:R1:W-:Y:S01]  /*20270*/  LDGSTS.E [R236+0x4bd00], [R12.64], !P3 ;  /* 0x4bd000000cec7fae */ /* 0x0003e2000d921848 */
[----:B------:R-:W-:Y:S02]  /*20280*/  ISETP.GE.U32.AND P0, PT, R0, 0x7ffffeaf, PT ;  /* 0x7ffffeaf0000780c */ /* 0x000fe40003f06070 */
[----:B------:R-:W-:Y:S01]  /*20290*/  IADD3 R0, R237, -0xda, RZ ;  /* 0xffffff26ed007810 */ /* 0x000fe20007ffe0ff */
[----:B------:R3:W-:Y:S01]  /*202a0*/  STL.64 [R1+0x460], R18 ;  /* 0x0004601201007387 */ /* 0x0007e20000100a00 */
[----:B------:R-:W-:-:S03]  /*202b0*/  ISETP.GE.U32.AND P6, PT, R6, 0x7ffffeab, PT ;  /* 0x7ffffeab0600780c */ /* 0x000fc60003fc6070 */
[----:B------:R3:W-:Y:S01]  /*202c0*/  LDGSTS.E [R236+0x4c100], [R18.64], !P4 ;  /* 0x4c10000012ec7fae */ /* 0x0007e2000e121848 */
[----:B-1----:R-:W-:Y:S01]  /*202d0*/  IMAD.WIDE R12, R252, 0x4, R106 ;  /* 0x00000004fc0c7825 */ /* 0x002fe200078e026a */
[----:B------:R-:W-:Y:S02]  /*202e0*/  IADD3 R6, R237, -0xde, RZ ;  /* 0xffffff22ed067810 */ /* 0x000fe40007ffe0ff */
[----:B------:R-:W-:Y:S02]  /*202f0*/  ISETP.GE.U32.AND P3, PT, R0, 0x7ffffea7, PT ;  /* 0x7ffffea70000780c */ /* 0x000fe40003f66070 */
[----:B------:R1:W-:Y:S01]  /*20300*/  STL.64 [R1+0x4c0], R12 ;  /* 0x0004c00c01007387 */ /* 0x0003e20000100a00 */
[----:B---3--:R-:W-:-:S03]  /*20310*/  IMAD.WIDE R18, R252, 0x4, R98 ;  /* 0x00000004fc127825 */ /* 0x008fc600078e0262 */
[----:B------:R1:W-:Y:S01]  /*20320*/  LDGSTS.E [R236+0x4c500], [R12.64], !P2 ;  /* 0x4c5000000cec7fae */ /* 0x0003e2000d121848 */
[----:B------:R-:W-:Y:S02]  /*20330*/  IADD3 R0, R237, -0xe2, RZ ;  /* 0xffffff1eed007810 */ /* 0x000fe40007ffe0ff */
[----:B------:R-:W-:Y:S01]  /*20340*/  ISETP.GE.U32.AND P4, PT, R6, 0x7ffffea3, PT ;  /* 0x7ffffea30600780c */ /* 0x000fe20003f86070 */
[----:B------:R3:W-:Y:S01]  /*20350*/  STL.64 [R1+0x510], R18 ;  /* 0x0005101201007387 */ /* 0x0007e20000100a00 */
[----:B------:R-:W-:-:S03]  /*20360*/  ISETP.GE.U32.AND P2, PT, R0, 0x7ffffe9f, PT ;  /* 0x7ffffe9f0000780c */ /* 0x000fc60003f46070 */
[----:B------:R3:W-:Y:S01]  /*20370*/  LDGSTS.E [R236+0x4c900], [R18.64], !P5 ;  /* 0x4c90000012ec7fae */ /* 0x0007e2000e921848 */
[C---:B-1----:R-:W-:Y:S01]  /*20380*/  IMAD.WIDE R12, R252.reuse, 0x4, R90 ;  /* 0x00000004fc0c7825 */ /* 0x042fe200078e025a */
[C---:B------:R-:W-:Y:S02]  /*20390*/  IADD3 R6, R237.reuse, -0xe6, RZ ;  /* 0xffffff1aed067810 */ /* 0x040fe40007ffe0ff */
[----:B------:R-:W-:Y:S02]  /*203a0*/  IADD3 R0, R237, -0xea, RZ ;  /* 0xffffff16ed007810 */ /* 0x000fe40007ffe0ff */
[----:B------:R1:W-:Y:S01]  /*203b0*/  STL.64 [R1+0x548], R12 ;  /* 0x0005480c01007387 */ /* 0x0003e20000100a00 */
[----:B---3--:R-:W-:-:S03]  /*203c0*/  IMAD.WIDE R18, R252, 0x4, R82 ;  /* 0x00000004fc127825 */ /* 0x008fc600078e0252 */
[----:B------:R1:W-:Y:S01]  /*203d0*/  LDGSTS.E [R236+0x4cd00], [R12.64], !P1 ;  /* 0x4cd000000cec7fae */ /* 0x0003e2000c921848 */
[----:B------:R-:W-:Y:S02]  /*203e0*/  ISETP.GE.U32.AND P5, PT, R6, 0x7ffffe9b, PT ;  /* 0x7ffffe9b0600780c */ /* 0x000fe40003fa6070 */
[----:B------:R-:W-:Y:S01]  /*203f0*/  ISETP.GE.U32.AND P1, PT, R0, 0x7ffffe97, PT ;  /* 0x7ffffe970000780c */ /* 0x000fe20003f26070 */
[----:B------:R3:W-:Y:S01]  /*20400*/  STL.64 [R1+0x588], R18 ;  /* 0x0005881201007387 */ /* 0x0007e20000100a00 */
[----:B------:R-:W-:-:S03]  /*20410*/  IADD3 R6, R237, -0xee, RZ ;  /* 0xffffff12ed067810 */ /* 0x000fc60007ffe0ff */
[----:B------:R3:W-:Y:S01]  /*20420*/  LDGSTS.E [R236+0x4d100], [R18.64], !P0 ;  /* 0x4d10000012ec7fae */ /* 0x0007e2000c121848 */
[----:B-1----:R-:W-:Y:S01]  /*20430*/  IMAD.WIDE R12, R252, 0x4, R74 ;  /* 0x00000004fc0c7825 */ /* 0x002fe200078e024a */
[----:B------:R-:W-:-:S04]  /*20440*/  IADD3 R0, R237, -0xf2, RZ ;  /* 0xffffff0eed007810 */ /* 0x000fc80007ffe0ff */
        /* <DEDUP_REMOVED lines=16> */
[C---:B------:R-:W-:Y:S02]  /*20550*/  IADD3 R0, R237.reuse, -0xfe, RZ ;  /* 0xffffff02ed007810 */ /* 0x040fe40007ffe0ff */
[----:B------:R-:W-:Y:S01]  /*20560*/  IADD3 R6, R237, -0x83, RZ ;  /* 0xffffff7ded067810 */ /* 0x000fe20007ffe0ff */
[----:B------:R3:W-:Y:S01]  /*20570*/  LDGSTS.E [R236+0x4e100], [R18.64], !P2 ;  /* 0x4e10000012ec7fae */ /* 0x0007e2000d121848 */
[----:B-1----:R-:W-:Y:S01]  /*20580*/  IMAD.WIDE R12, R252, 0x4, R42 ;  /* 0x00000004fc0c7825 */ /* 0x002fe200078e022a */
[----:B------:R-:W-:-:S04]  /*20590*/  ISETP.GE.U32.AND P2, PT, R0, 0x7ffffe83, PT ;  /* 0x7ffffe830000780c */ /* 0x000fc80003f46070 */
[----:B------:R1:W-:Y:S01]  /*205a0*/  STL.64 [R1+0x658], R12 ;  /* 0x0006580c01007387 */ /* 0x0003e20000100a00 */
[----:B---3--:R-:W-:-:S03]  /*205b0*/  IMAD.WIDE R18, R252, 0x4, R34 ;  /* 0x00000004fc127825 */ /* 0x008fc600078e0222 */
[----:B------:R1:W-:Y:S01]  /*205c0*/  LDGSTS.E [R236+0x4e500], [R12.64], !P5 ;  /* 0x4e5000000cec7fae */ /* 0x0003e2000e921848 */
[----:B------:R-:W-:Y:S02]  /*205d0*/  ISETP.GE.U32.AND P5, PT, R6, 0x7ffffefe, PT ;  /* 0x7ffffefe0600780c */ /* 0x000fe40003fa6070 */
[C---:B------:R-:W-:Y:S01]  /*205e0*/  IADD3 R0, R237.reuse, -0x8b, RZ ;  /* 0xffffff75ed007810 */ /* 0x040fe20007ffe0ff */
[----:B------:R3:W-:Y:S01]  /*205f0*/  STL.64 [R1+0x680], R18 ;  /* 0x0006801201007387 */ /* 0x0007e20000100a00 */
[----:B------:R-:W-:-:S03]  /*20600*/  IADD3 R6, R237, -0x87, RZ ;  /* 0xffffff79ed067810 */ /* 0x000fc60007ffe0ff */
        /* <DEDUP_REMOVED lines=8> */
[----:B------:R3:W-:Y:S01]  /*20690*/  LDGSTS.E [R236+0x4f100], [R18.64], !P6 ;  /* 0x4f10000012ec7fae */ /* 0x0007e2000f121848 */
[----:B------:R-:W-:Y:S01]  /*206a0*/  IADD3 R6, R237, -0x8f, RZ ;  /* 0xffffff71ed067810 */ /* 0x000fe20007ffe0ff */
[----:B------:R-:W-:-:S04]  /*206b0*/  IMAD.WIDE R10, R252, 0x4, R10 ;  /* 0x00000004fc0a7825 */ /* 0x000fc800078e020a */
[----:B-1----:R-:W-:Y:S01]  /*206c0*/  IMAD.WIDE R12, R252, 0x4, R16 ;  /* 0x00000004fc0c7825 */ /* 0x002fe200078e0210 */
[----:B------:R-:W-:Y:S03]  /*206d0*/  STL.64 [R1+0x700], R18 ;  /* 0x0007001201007387 */ /* 0x000fe60000100a00 */
[----:B------:R-:W-:Y:S01]  /*206e0*/  IMAD.SHL.U32 R244, R244, 0x4, RZ ;  /* 0x00000004f4f47824 */ /* 0x000fe200078e00ff */
[----:B------:R1:W-:Y:S01]  /*206f0*/  LDGSTS.E [R236+0x4f500], [R12.64], !P3 ;  /* 0x4f5000000cec7fae */ /* 0x0003e2000d921848 */
[----:B------:R-:W-:Y:S01]  /*20700*/  IMAD.WIDE R4, R252, 0x4, R4 ;  /* 0x00000004fc047825 */ /* 0x000fe200078e0204 */
[----:B------:R-:W-:Y:S02]  /*20710*/  ISETP.GE.U32.AND P3, PT, R0, 0x7ffffeee, PT ;  /* 0x7ffffeee0000780c */ /* 0x000fe40003f66070 */
[----:B------:R-:W-:Y:S01]  /*20720*/  ISETP.GE.U32.AND P6, PT, R6, 0x7ffffef2, PT ;  /* 0x7ffffef20600780c */ /* 0x000fe20003fc6070 */
[----:B------:R-:W-:Y:S01]  /*20730*/  STL.64 [R1+0x738], R12 ;  /* 0x0007380c01007387 */ /* 0x000fe20000100a00 */
[C---:B------:R-:W-:Y:S01]  /*20740*/  IADD3 R0, R237.reuse, -0x9b, RZ ;  /* 0xffffff65ed007810 */ /* 0x040fe20007ffe0ff */
[----:B------:R-:W-:Y:S01]  /*20750*/  IMAD.WIDE R164, R252, 0x4, R242 ;  /* 0x00000004fca47825 */ /* 0x000fe200078e02f2 */
[----:B------:R-:W-:Y:S01]  /*20760*/  IADD3 R6, R237, -0x97, RZ ;  /* 0xffffff69ed067810 */ /* 0x000fe20007ffe0ff */
[----:B------:R-:W-:Y:S01]  /*20770*/  STL.64 [R1+0x760], R10 ;  /* 0x0007600a01007387 */ /* 0x000fe20000100a00 */
[----:B------:R-:W-:Y:S01]  /*20780*/  LOP3.LUT R244, R244, 0x40, RZ, 0x3c, !PT ;  /* 0x00000040f4f47812 */ /* 0x000fe200078e3cff */
[----:B------:R-:W-:-:S02]  /*20790*/  IMAD.WIDE R138, R252, 0x4, R232 ;  /* 0x00000004fc8a7825 */ /* 0x000fc400078e02e8 */
[----:B------:R1:W-:Y:S01]  /*207a0*/  LDGSTS.E [R236+0x4f900], [R10.64], !P4 ;  /* 0x4f9000000aec7fae */ /* 0x0003e2000e121848 */
[----:B------:R-:W-:-:S03]  /*207b0*/  ISETP.GE.U32.AND P4, PT, R6, 0x7ffffeea, PT ;  /* 0x7ffffeea0600780c */ /* 0x000fc60003f86070 */
[----:B------:R1:W-:Y:S04]  /*207c0*/  STL.64 [R1+0x790], R4 ;  /* 0x0007900401007387 */ /* 0x0003e80000100a00 */
[----:B------:R1:W-:Y:S01]  /*207d0*/  LDGSTS.E [R236+0x4fd00], [R4.64], !P2 ;  /* 0x4fd0000004ec7fae */ /* 0x0003e2000d121848 */
[----:B------:R-:W-:Y:S02]  /*207e0*/  ISETP.GE.U32.AND P2, PT, R0, 0x7ffffee6, PT ;  /* 0x7ffffee60000780c */ /* 0x000fe40003f46070 */
[----:B------:R-:W-:Y:S01]  /*207f0*/  IADD3 R0, R237, -0xa3, RZ ;  /* 0xffffff5ded007810 */ /* 0x000fe20007ffe0ff */
[----:B------:R2:W-:Y:S01]  /*20800*/  LDGSTS.E [R244+0x48200], [R164.64], !P5 ;  /* 0x48200000a4f47fae */ /* 0x0005e2000e921848 */
[----:B------:R-:W-:-:S03]  /*20810*/  IMAD.WIDE R132, R252, 0x4, R224 ;  /* 0x00000004fc847825 */ /* 0x000fc600078e02e0 */
[----:B------:R2:W-:Y:S01]  /*20820*/  LDGSTS.E [R244+0x48600], [R138.64], !P1 ;  /* 0x486000008af47fae */ /* 0x0005e2000c921848 */
[C---:B-1----:R-:W-:Y:S01]  /*20830*/  IADD3 R4, R237.reuse, -0x9f, RZ ;  /* 0xffffff61ed047810 */ /* 0x042fe20007ffe0ff */
[----:B------:R-:W-:Y:S01]  /*20840*/  IMAD.WIDE R130, R252, 0x4, R216 ;  /* 0x00000004fc827825 */ /* 0x000fe200078e02d8 */
[----:B------:R-:W-:Y:S01]  /*20850*/  ISETP.GE.U32.AND P1, PT, R0, 0x7ffffede, PT ;  /* 0x7ffffede0000780c */ /* 0x000fe20003f26070 */
[----:B------:R1:W-:Y:S01]  /*20860*/  LDGSTS.E [R244+0x48a00], [R132.64], !P0 ;  /* 0x48a0000084f47fae */ /* 0x0003e2000c121848 */
[----:B------:R-:W-:Y:S02]  /*20870*/  ISETP.GE.U32.AND P5, PT, R4, 0x7ffffee2, PT ;  /* 0x7ffffee20400780c */ /* 0x000fe40003fa6070 */
[C---:B------:R-:W-:Y:S01]  /*20880*/  IADD3 R4, R237.reuse, -0xa7, RZ ;  /* 0xffffff59ed047810 */ /* 0x040fe20007ffe0ff */
[----:B------:R-:W-:Y:S01]  /*20890*/  IMAD.WIDE R208, R252, 0x4, R208 ;  /* 0x00000004fcd07825 */ /* 0x000fe200078e02d0 */
[C---:B------:R-:W-:Y:S01]  /*208a0*/  IADD3 R0, R237.reuse, -0xab, RZ ;  /* 0xffffff55ed007810 */ /* 0x040fe20007ffe0ff */
[----:B------:R1:W-:Y:S01]  /*208b0*/  LDGSTS.E [R244+0x48e00], [R130.64], !P6 ;  /* 0x48e0000082f47fae */ /* 0x0003e2000f121848 */
[----:B------:R-:W-:Y:S01]  /*208c0*/  ISETP.GE.U32.AND P0, PT, R4, 0x7ffffeda, PT ;  /* 0x7ffffeda0400780c */ /* 0x000fe20003f06070 */
[----:B------:R-:W-:Y:S01]  /*208d0*/  IMAD.WIDE R124, R252, 0x4, R200 ;  /* 0x00000004fc7c7825 */ /* 0x000fe200078e02c8 */
[----:B------:R-:W-:Y:S01]  /*208e0*/  ISETP.GE.U32.AND P6, PT, R0, 0x7ffffed6, PT ;  /* 0x7ffffed60000780c */ /* 0x000fe20003fc6070 */
[----:B------:R1:W-:Y:S01]  /*208f0*/  LDGSTS.E [R244+0x49200], [R208.64], !P3 ;  /* 0x49200000d0f47fae */ /* 0x0003e2000d921848 */
[----:B------:R-:W-:-:S02]  /*20900*/  IADD3 R4, R237, -0xaf, RZ ;  /* 0xffffff51ed047810 */ /* 0x000fc40007ffe0ff */
[C---:B------:R-:W-:Y:S01]  /*20910*/  IADD3 R0, R237.reuse, -0xb3, RZ ;  /* 0xffffff4ded007810 */ /* 0x040fe20007ffe0ff */
[----:B------:R-:W-:Y:S01]  /*20920*/  IMAD.WIDE R192, R252, 0x4, R192 ;  /* 0x00000004fcc07825 */ /* 0x000fe200078e02c0 */
[----:B------:R-:W-:Y:S01]  /*20930*/  ISETP.GE.U32.AND P3, PT, R4, 0x7ffffed2, PT ;  /* 0x7ffffed20400780c */ /* 0x000fe20003f66070 */
[----:B------:R1:W-:Y:S01]  /*20940*/  LDGSTS.E [R244+0x49600], [R124.64], !P4 ;  /* 0x496000007cf47fae */ /* 0x0003e2000e121848 */
[----:B------:R-:W-:Y:S01]  /*20950*/  ISETP.GE.U32.AND P4, PT, R0, 0x7ffffece, PT ;  /* 0x7ffffece0000780c */ /* 0x000fe20003f86070 */
[C---:B------:R-:W-:Y:S01]  /*20960*/  IMAD.WIDE R184, R252.reuse, 0x4, R184 ;  /* 0x00000004fcb87825 */ /* 0x040fe200078e02b8 */
[C---:B------:R-:W-:Y:S01]  /*20970*/  IADD3 R4, R237.reuse, -0xb7, RZ ;  /* 0xffffff49ed047810 */ /* 0x040fe20007ffe0ff */
[----:B------:R1:W-:Y:S01]  /*20980*/  LDGSTS.E [R244+0x49a00], [R192.64], !P2 ;  /* 0x49a00000c0f47fae */ /* 0x0003e2000d121848 */
        /* <DEDUP_REMOVED lines=19> */
[----:B------:R-:W-:Y:S01]  /*20ac0*/  STL.64 [R1+0x1d38], R132 ;  /* 0x001d388401007387 */ /* 0x000fe20000100a00 */
[----:B------:R-:W-:-:S03]  /*20ad0*/  IMAD.WIDE R136, R252, 0x4, R136 ;  /* 0x00000004fc887825 */ /* 0x000fc600078e0288 */
        /* <DEDUP_REMOVED lines=9> */
[----:B------:R-:W-:Y:S01]  /*20b70*/  STL.64 [R1+0x1d58], R192 ;  /* 0x001d58c001007387 */ /* 0x000fe20000100a00 */
[----:B------:R-:W-:-:S03]  /*20b80*/  IMAD.WIDE R128, R252, 0x4, R128 ;  /* 0x00000004fc807825 */ /* 0x000fc600078e0280 */
[----:B------:R-:W-:Y:S01]  /*20b90*/  STL.64 [R1+0x1d60], R184 ;  /* 0x001d60b801007387 */ /* 0x000fe20000100a00 */
        /* <DEDUP_REMOVED lines=11> */
[----:B------:R-:W-:Y:S02]  /*20c50*/  IMAD.WIDE R6, R252, 0x4, R96 ;  /* 0x00000004fc067825 */ /* 0x000fe400078e0260 */
        /* <DEDUP_REMOVED lines=12> */
[----:B------:R1:W-:Y:S04]  /*20d20*/  LDGSTS.E [R244+0x4c200], [R90.64], !P0 ;  /* 0x4c2000005af47fae */ /* 0x0003e8000c121848 */
[----:B------:R-:W-:Y:S04]  /*20d30*/  STL.64 [R1+0x1da8], R90 ;  /* 0x001da85a01007387 */ /* 0x000fe80000100a00 */
[----:B------:R1:W-:Y:S04]  /*20d40*/  STL.64 [R1+0x360], R10 ;  /* 0x0003600a01007387 */ /* 0x0003e80000100a00 */
[----:B------:R1:W-:Y:S04]  /*20d50*/  LDGSTS.E [R244+0x4c600], [R10.64], !P6 ;  /* 0x4c6000000af47fae */ /* 0x0003e8000f121848 */
[----:B------:R2:W-:Y:S04]  /*20d60*/  STL.64 [R1+0x3a8], R6 ;  /* 0x0003a80601007387 */ /* 0x0005e80000100a00 */
[----:B------:R2:W-:Y:S01]  /*20d70*/  LDGSTS.E [R244+0x4ca00], [R6.64], !P3 ;  /* 0x4ca0000006f47fae */ /* 0x0005e2000d921848 */
[----:B-1----:R-:W-:Y:S01]  /*20d80*/  IMAD.WIDE R10, R252, 0x4, R88 ;  /* 0x00000004fc0a7825 */ /* 0x002fe200078e0258 */
[----:B------:R-:W-:-:S02]  /*20d90*/  ISETP.GE.U32.AND P0, PT, R4, 0x7ffffea2, PT ;  /* 0x7ffffea20400780c */ /* 0x000fc40003f06070 */
[----:B------:R-:W-:Y:S01]  /*20da0*/  ISETP.GE.U32.AND P6, PT, R0, 0x7ffffe9e, PT ;  /* 0x7ffffe9e0000780c */ /* 0x000fe20003fc6070 */
[----:B--2---:R-:W-:Y:S01]  /*20db0*/  IMAD.WIDE R6, R252, 0x4, R80 ;  /* 0x00000004fc067825 */ /* 0x004fe200078e0250 */
[----:B------:R1:W-:Y:S01]  /*20dc0*/  STL.64 [R1+0x3f8], R10 ;  /* 0x0003f80a01007387 */ /* 0x0003e20000100a00 */
[----:B------:R-:W-:-:S03]  /*20dd0*/  IADD3 R4, R237, -0xe7, RZ ;  /* 0xffffff19ed047810 */ /* 0x000fc60007ffe0ff */
[----:B------:R1:W-:Y:S01]  /*20de0*/  LDGSTS.E [R244+0x4ce00], [R10.64], !P4 ;  /* 0x4ce000000af47fae */ /* 0x0003e2000e121848 */
[----:B------:R-:W-:-:S03]  /*20df0*/  IADD3 R0, R237, -0xeb, RZ ;  /* 0xffffff15ed007810 */ /* 0x000fc60007ffe0ff */
[----:B------:R2:W-:Y:S04]  /*20e00*/  STL.64 [R1+0x440], R6 ;  /* 0x0004400601007387 */ /* 0x0005e80000100a00 */
[----:B------:R2:W-:Y:S01]  /*20e10*/  LDGSTS.E [R244+0x4d200], [R6.64], !P2 ;  /* 0x4d20000006f47fae */ /* 0x0005e2000d121848 */
[----:B-1----:R-:W-:Y:S01]  /*20e20*/  IMAD.WIDE R10, R252, 0x4, R72 ;  /* 0x00000004fc0a7825 */ /* 0x002fe200078e0248 */
[----:B------:R-:W-:Y:S02]  /*20e30*/  ISETP.GE.U32.AND P3, PT, R4, 0x7ffffe9a, PT ;  /* 0x7ffffe9a0400780c */ /* 0x000fe40003f66070 */
        /* <DEDUP_REMOVED lines=11> */
[C---:B--2---:R-:W-:Y:S01]  /*20ef0*/  IMAD.WIDE R6, R252.reuse, 0x4, R48 ;  /* 0x00000004fc067825 */ /* 0x044fe200078e0230 */
[----:B------:R1:W-:Y:S04]  /*20f00*/  STL.64 [R1+0x540], R10 ;  /* 0x0005400a01007387 */ /* 0x0003e80000100a00 */
[----:B------:R1:W-:Y:S04]  /*20f10*/  LDGSTS.E [R244+0x4de00], [R10.64], !P0 ;  /* 0x4de000000af47fae */ /* 0x0003e8000c121848 */
[----:B------:R2:W-:Y:S04]  /*20f20*/  STL.64 [R1+0x568], R6 ;  /* 0x0005680601007387 */ /* 0x0005e80000100a00 */
[----:B------:R2:W-:Y:S01]  /*20f30*/  LDGSTS.E [R244+0x4e200], [R6.64], !P6 ;  /* 0x4e20000006f47fae */ /* 0x0005e2000f121848 */
[----:B-1----:R-:W-:-:S04]  /*20f40*/  IMAD.WIDE R10, R252, 0x4, R40 ;  /* 0x00000004fc0a7825 */ /* 0x002fc800078e0228 */
[C---:B--2---:R-:W-:Y:S01]  /*20f50*/  IMAD.WIDE R6, R252.reuse, 0x4, R32 ;  /* 0x00000004fc067825 */ /* 0x044fe200078e0220 */
[----:B------:R1:W-:Y:S04]  /*20f60*/  STL.64 [R1+0x5b8], R10 ;  /* 0x0005b80a01007387 */ /* 0x0003e80000100a00 */
[----:B------:R1:W-:Y:S04]  /*20f70*/  LDGSTS.E [R244+0x4e600], [R10.64], !P3 ;  /* 0x4e6000000af47fae */ /* 0x0003e8000d921848 */
[----:B------:R2:W-:Y:S04]  /*20f80*/  STL.64 [R1+0x608], R6 ;  /* 0x0006080601007387 */ /* 0x0005e80000100a00 */
[----:B------:R2:W-:Y:S01]  /*20f90*/  LDGSTS.E [R244+0x4ea00], [R6.64], !P4 ;  /* 0x4ea0000006f47fae */ /* 0x0005e2000e121848 */
[----:B-1----:R-:W-:Y:S01]  /*20fa0*/  IMAD.WIDE R10, R252, 0x4, R26 ;  /* 0x00000004fc0a7825 */ /* 0x002fe200078e021a */
[----:B------:R-:W-:-:S03]  /*20fb0*/  IADD3 R4, R237, -0xf7, RZ ;  /* 0xffffff09ed047810 */ /* 0x000fc60007ffe0ff */
[C---:B--2---:R-:W-:Y:S01]  /*20fc0*/  IMAD.WIDE R6, R252.reuse, 0x4, R20 ;  /* 0x00000004fc067825 */ /* 0x044fe200078e0214 */
[----:B------:R1:W-:Y:S04]  /*20fd0*/  STL.64 [R1+0x620], R10 ;  /* 0x0006200a01007387 */ /* 0x0003e80000100a00 */
[----:B------:R1:W-:Y:S01]  /*20fe0*/  LDGSTS.E [R244+0x4ee00], [R10.64], !P2 ;  /* 0x4ee000000af47fae */ /* 0x0003e2000d121848 */
[----:B------:R-:W-:-:S03]  /*20ff0*/  IMAD.WIDE R2, R252, 0x4, R2 ;  /* 0x00000004fc027825 */ /* 0x000fc600078e0202 */
[----:B------:R2:W-:Y:S01]  /*21000*/  STL.64 [R1+0x638], R6 ;  /* 0x0006380601007387 */ /* 0x0005e20000100a00 */
[----:B------:R-:W-:-:S03]  /*21010*/  IMAD.WIDE R88, R252, 0x4, R240 ;  /* 0x00000004fc587825 */ /* 0x000fc600078e02f0 */
[----:B------:R2:W-:Y:S01]  /*21020*/  LDGSTS.E [R244+0x4f200], [R6.64], !P5 ;  /* 0x4f20000006f47fae */ /* 0x0005e2000e921848 */
[----:B-1----:R-:W-:Y:S01]  /*21030*/  IMAD.WIDE R10, R252, 0x4, R14 ;  /* 0x00000004fc0a7825 */ /* 0x002fe200078e020e */
[----:B------:R-:W-:Y:S02]  /*21040*/  ISETP.GE.U32.AND P1, PT, R4, 0x7ffffe8a, PT ;  /* 0x7ffffe8a0400780c */ /* 0x000fe40003f26070 */
[----:B------:R-:W-:Y:S01]  /*21050*/  IADD3 R4, R237, -0x84, RZ ;  /* 0xffffff7ced047810 */ /* 0x000fe20007ffe0ff */
[----:B------:R-:W-:-:S04]  /*21060*/  IMAD.WIDE R230, R252, 0x4, R230 ;  /* 0x00000004fce67825 */ /* 0x000fc800078e02e6 */
[C---:B--2---:R-:W-:Y:S01]  /*21070*/  IMAD.WIDE R6, R252.reuse, 0x4, R8 ;  /* 0x00000004fc067825 */ /* 0x044fe200078e0208 */
[----:B------:R-:W-:Y:S01]  /*21080*/  STL.64 [R1+0x650], R10 ;  /* 0x0006500a01007387 */ /* 0x000fe20000100a00 */
[----:B------:R-:W-:Y:S02]  /*21090*/  IADD3 R0, R237, -0xfb, RZ ;  /* 0xffffff05ed007810 */ /* 0x000fe40007ffe0ff */
[C---:B------:R-:W-:Y:S01]  /*210a0*/  IMAD.WIDE R84, R252.reuse, 0x4, R222 ;  /* 0x00000004fc547825 */ /* 0x040fe200078e02de */
[----:B------:R-:W-:Y:S03]  /*210b0*/  STL.64 [R1+0x678], R6 ;  /* 0x0006780601007387 */ /* 0x000fe60000100a00 */
[----:B------:R-:W-:Y:S01]  /*210c0*/  IMAD.WIDE R214, R252, 0x4, R214 ;  /* 0x00000004fcd67825 */ /* 0x000fe200078e02d6 */
[----:B------:R1:W-:Y:S01]  /*210d0*/  STL.64 [R1+0x6a8], R2 ;  /* 0x0006a80201007387 */ /* 0x0003e20000100a00 */
[----:B------:R-:W-:-:S02]  /*210e0*/  ISETP.GE.U32.AND P3, PT, R4, 0x7ffffefd, PT ;  /* 0x7ffffefd0400780c */ /* 0x000fc40003f66070 */
[----:B------:R-:W-:Y:S01]  /*210f0*/  IMAD.WIDE R82, R252, 0x4, R206 ;  /* 0x00000004fc527825 */ /* 0x000fe200078e02ce */
[----:B------:R-:W-:Y:S01]  /*21100*/  STL.64 [R1+0x1db0], R88 ;  /* 0x001db05801007387 */ /* 0x000fe20000100a00 */
[----:B------:R-:W-:Y:S02]  /*21110*/  ISETP.GE.U32.AND P0, PT, R0, 0x7ffffe86, PT ;  /* 0x7ffffe860000780c */ /* 0x000fe40003f06070 */
[C---:B------:R-:W-:Y:S01]  /*21120*/  IMAD.WIDE R80, R252.reuse, 0x4, R198 ;  /* 0x00000004fc507825 */ /* 0x040fe200078e02c6 */
[----:B------:R-:W-:Y:S01]  /*21130*/  STL.64 [R1+0x1db8], R230 ;  /* 0x001db8e601007387 */ /* 0x000fe20000100a00 */
[C---:B------:R-:W-:Y:S02]  /*21140*/  IADD3 R4, R237.reuse, -0x88, RZ ;  /* 0xffffff78ed047810 */ /* 0x040fe40007ffe0ff */
[----:B------:R-:W-:Y:S01]  /*21150*/  IMAD.WIDE R190, R252, 0x4, R190 ;  /* 0x00000004fcbe7825 */ /* 0x000fe200078e02be */
[----:B------:R-:W-:Y:S01]  /*21160*/  STL.64 [R1+0x1dc0], R84 ;  /* 0x001dc05401007387 */ /* 0x000fe20000100a00 */
[----:B------:R-:W-:-:S02]  /*21170*/  IADD3 R0, R237, -0xff, RZ ;  /* 0xffffff01ed007810 */ /* 0x000fc40007ffe0ff */
[C---:B------:R-:W-:Y:S01]  /*21180*/  IMAD.WIDE R182, R252.reuse, 0x4, R182 ;  /* 0x00000004fcb67825 */ /* 0x040fe200078e02b6 */
[----:B------:R-:W-:Y:S03]  /*21190*/  STL.64 [R1+0x1dc8], R214 ;  /* 0x001dc8d601007387 */ /* 0x000fe60000100a00 */
[----:B------:R-:W-:Y:S01]  /*211a0*/  IMAD.WIDE R174, R252, 0x4, R174 ;  /* 0x00000004fcae7825 */ /* 0x000fe200078e02ae */
[----:B------:R-:W-:Y:S01]  /*211b0*/  STL.64 [R1+0x1dd0], R82 ;  /* 0x001dd05201007387 */ /* 0x000fe20000100a00 */
[----:B------:R-:W-:Y:S02]  /*211c0*/  ISETP.GE.U32.AND P4, PT, R4, 0x7ffffef9, PT ;  /* 0x7ffffef90400780c */ /* 0x000fe40003f86070 */
[----:B------:R-:W-:Y:S01]  /*211d0*/  IMAD.WIDE R166, R252, 0x4, R166 ;  /* 0x00000004fca67825 */ /* 0x000fe200078e02a6 */
[----:B------:R-:W-:Y:S01]  /*211e0*/  STL.64 [R1+0x1dd8], R80 ;  /* 0x001dd85001007387 */ /* 0x000fe20000100a00 */
[----:B------:R-:W-:-:S02]  /*211f0*/  ISETP.GE.U32.AND P6, PT, R0, 0x7ffffe82, PT ;  /* 0x7ffffe820000780c */ /* 0x000fc40003fc6070 */
[C---:B------:R-:W-:Y:S01]  /*21200*/  IMAD.WIDE R60, R252.reuse, 0x4, R158 ;  /* 0x00000004fc3c7825 */ /* 0x040fe200078e029e */
[----:B------:R-:W-:Y:S01]  /*21210*/  STL.64 [R1+0x1de0], R190 ;  /* 0x001de0be01007387 */ /* 0x000fe20000100a00 */
[----:B------:R-:W-:Y:S02]  /*21220*/  IADD3 R4, R237, -0x90, RZ ;  /* 0xffffff70ed047810 */ /* 0x000fe40007ffe0ff */
[C---:B------:R-:W-:Y:S01]  /*21230*/  IMAD.WIDE R50, R252.reuse, 0x4, R150 ;  /* 0x00000004fc327825 */ /* 0x040fe200078e0296 */
[----:B------:R-:W-:Y:S03]  /*21240*/  STL.64 [R1+0x1de8], R182 ;  /* 0x001de8b601007387 */ /* 0x000fe60000100a00 */
[C---:B------:R-:W-:Y:S01]  /*21250*/  IMAD.WIDE R48, R252.reuse, 0x4, R142 ;  /* 0x00000004fc307825 */ /* 0x040fe200078e028e */
[----:B------:R-:W-:Y:S03]  /*21260*/  STL.64 [R1+0x1df0], R174 ;  /* 0x001df0ae01007387 */ /* 0x000fe60000100a00 */
[----:B------:R-:W-:Y:S01]  /*21270*/  IMAD.WIDE R134, R252, 0x4, R134 ;  /* 0x00000004fc867825 */ /* 0x000fe200078e0286 */
[----:B------:R-:W-:Y:S01]  /*21280*/  STL.64 [R1+0x1df8], R166 ;  /* 0x001df8a601007387 */ /* 0x000fe20000100a00 */
[----:B------:R-:W-:-:S02]  /*21290*/  ISETP.GE.U32.AND P5, PT, R4, 0x7ffffef1, PT ;  /* 0x7ffffef10400780c */ /* 0x000fc40003fa6070 */
[C---:B------:R-:W-:Y:S01]  /*212a0*/  IMAD.WIDE R126, R252.reuse, 0x4, R126 ;  /* 0x00000004fc7e7825 */ /* 0x040fe200078e027e */
[----:B------:R-:W-:Y:S01]  /*212b0*/  STL.64 [R1+0x1e00], R60 ;  /* 0x001e003c01007387 */ /* 0x000fe20000100a00 */
[C---:B------:R-:W-:Y:S02]  /*212c0*/  IADD3 R0, R237.reuse, -0x8c, RZ ;  /* 0xffffff74ed007810 */ /* 0x040fe40007ffe0ff */
        /* <DEDUP_REMOVED lines=8> */
[----:B------:R2:W-:Y:S01]  /*21350*/  LDGSTS.E [R244+0x4f600], [R10.64], !P1 ;  /* 0x4f6000000af47fae */ /* 0x0005e2000c921848 */
[----:B------:R-:W-:-:S02]  /*21360*/  ISETP.GE.U32.AND P2, PT, R0, 0x7ffffef5, PT ;  /* 0x7ffffef50000780c */ /* 0x000fc40003f46070 */
[C---:B------:R-:W-:Y:S01]  /*21370*/  IMAD.WIDE R86, R252.reuse, 0x4, R86 ;  /* 0x00000004fc567825 */ /* 0x040fe200078e0256 */
[----:B------:R-:W-:Y:S01]  /*21380*/  STL.64 [R1+0x1e20], R126 ;  /* 0x001e207e01007387 */ /* 0x000fe20000100a00 */
[----:B------:R-:W-:Y:S02]  /*21390*/  IADD3 R0, R237, -0x94, RZ ;  /* 0xffffff6ced007810 */ /* 0x000fe40007ffe0ff */
[----:B---3--:R-:W-:Y:S01]  /*213a0*/  IMAD.WIDE R18, R252, 0x4, R78 ;  /* 0x00000004fc127825 */ /* 0x008fe200078e024e */
[----:B------:R2:W-:Y:S01]  /*213b0*/  LDGSTS.E [R244+0x4fa00], [R6.64], !P0 ;  /* 0x4fa0000006f47fae */ /* 0x0005e2000c121848 */
[----:B------:R-:W-:Y:S02]  /*213c0*/  ISETP.GE.U32.AND P0, PT, R4, 0x7ffffee9, PT ;  /* 0x7ffffee90400780c */ /* 0x000fe40003f06070 */
[C---:B------:R-:W-:Y:S01]  /*213d0*/  IMAD.WIDE R96, R252.reuse, 0x4, R70 ;  /* 0x00000004fc607825 */ /* 0x040fe200078e0246 */
[----:B------:R-:W-:Y:S03]  /*213e0*/  STL.64 [R1+0x1e28], R44 ;  /* 0x001e282c01007387 */ /* 0x000fe60000100a00 */
[C---:B------:R-:W-:Y:S01]  /*213f0*/  IMAD.WIDE R4, R252.reuse, 0x4, R54 ;  /* 0x00000004fc047825 */ /* 0x040fe200078e0236 */
[----:B------:R-:W-:Y:S03]  /*21400*/  STL.64 [R1+0x1e30], R110 ;  /* 0x001e306e01007387 */ /* 0x000fe60000100a00 */
[----:B------:R-:W-:Y:S01]  /*21410*/  IMAD.WIDE R62, R252, 0x4, R62 ;  /* 0x00000004fc3e7825 */ /* 0x000fe200078e023e */
[----:B------:R-:W-:Y:S01]  /*21420*/  STL.64 [R1+0x1e38], R102 ;  /* 0x001e386601007387 */ /* 0x000fe20000100a00 */
[----:B------:R-:W-:-:S03]  /*21430*/  ISETP.GE.U32.AND P1, PT, R0, 0x7ffffeed, PT ;  /* 0x7ffffeed0000780c */ /* 0x000fc60003f26070 */
[----:B------:R-:W-:Y:S01]  /*21440*/  STL.64 [R1+0x1e40], R94 ;  /* 0x001e405e01007387 */ /* 0x000fe20000100a00 */
[----:B------:R-:W-:-:S03]  /*21450*/  IADD3 R0, R237, -0x9c, RZ ;  /* 0xffffff64ed007810 */ /* 0x000fc60007ffe0ff */
[----:B------:R-:W-:Y:S04]  /*21460*/  STL.64 [R1+0x1e48], R86 ;  /* 0x001e485601007387 */ /* 0x000fe80000100a00 */
[----:B------:R2:W-:Y:S04]  /*21470*/  LDGSTS.E [R244+0x4fe00], [R2.64], !P6 ;  /* 0x4fe0000002f47fae */ /* 0x0005e8000f121848 */
[----:B------:R-:W-:Y:S04]  /*21480*/  STL.64 [R1+0x1e50], R18 ;  /* 0x001e501201007387 */ /* 0x000fe80000100a00 */
[----:B------:R-:W-:Y:S01]  /*21490*/  STL.64 [R1+0x1e58], R96 ;  /* 0x001e586001007387 */ /* 0x000fe20000100a00 */
[----:B--2---:R-:W-:-:S03]  /*214a0*/  LOP3.LUT R244, R245, 0x60, RZ, 0x3c, !PT ;  /* 0x00000060f5f47812 */ /* 0x004fc600078e3cff */
[----:B------:R2:W-:Y:S01]  /*214b0*/  STL.64 [R1+0x3e8], R4 ;  /* 0x0003e80401007387 */ /* 0x0005e20000100a00 */
[----:B-1----:R-:W-:-:S03]  /*214c0*/  IADD3 R2, R237, -0xa0, RZ ;  /* 0xffffff60ed027810 */ /* 0x002fc60007ffe0ff */
[----:B------:R-:W-:Y:S01]  /*214d0*/  STL.64 [R1+0x1e60], R62 ;  /* 0x001e603e01007387 */ /* 0x000fe20000100a00 */
[----:B------:R-:W-:-:S03]  /*214e0*/  ISETP.GE.U32.AND P6, PT, R0, 0x7ffffee5, PT ;  /* 0x7ffffee50000780c */ /* 0x000fc60003fc6070 */
[----:B------:R-:W3:Y:S01]  /*214f0*/  LDL.LU.64 R226, [R1+0x600] ;  /* 0x0006000001e27983 */ /* 0x000ee20000300a00 */
[----:B------:R-:W-:-:S03]  /*21500*/  IADD3 R0, R237, -0xa4, RZ ;  /* 0xffffff5ced007810 */ /* 0x000fc60007ffe0ff */
[----:B------:R1:W-:Y:S01]  /*21510*/  LDGSTS.E [R244+0x48300], [R88.64], !P3 ;  /* 0x4830000058f47fae */ /* 0x0003e2000d921848 */
[----:B------:R-:W-:-:S03]  /*21520*/  ISETP.GE.U32.AND P3, PT, R2, 0x7ffffee1, PT ;  /* 0x7ffffee10200780c */ /* 0x000fc60003f66070 */
[----:B------:R-:W3:Y:S01]  /*21530*/  LDL.LU.64 R234, [R1+0x5f8] ;  /* 0x0005f80001ea7983 */ /* 0x000ee20000300a00 */
[----:B------:R-:W-:-:S03]  /*21540*/  IADD3 R2, R237, -0xa8, RZ ;  /* 0xffffff58ed027810 */ /* 0x000fc60007ffe0ff */
[----:B------:R-:W3:Y:S04]  /*21550*/  LDL.LU.64 R238, [R1+0x5f0] ;  /* 0x0005f00001ee7983 */ /* 0x000ee80000300a00 */
[----:B------:R1:W-:Y:S01]  /*21560*/  LDGSTS.E [R244+0x48700], [R230.64], !P4 ;  /* 0x48700000e6f47fae */ /* 0x0003e2000e121848 */
[----:B------:R-:W-:-:S03]  /*21570*/  ISETP.GE.U32.AND P4, PT, R0, 0x7ffffedd, PT ;  /* 0x7ffffedd0000780c */ /* 0x000fc60003f86070 */
[----:B------:R-:W3:Y:S01]  /*21580*/  LDL.LU.64 R12, [R1+0x538] ;  /* 0x00053800010c7983 */ /* 0x000ee20000300a00 */
[----:B------:R-:W-:-:S03]  /*21590*/  IADD3 R0, R237, -0xac, RZ ;  /* 0xffffff54ed007810 */ /* 0x000fc60007ffe0ff */
[----:B------:R1:W-:Y:S01]  /*215a0*/  LDGSTS.E [R244+0x48b00], [R84.64], !P2 ;  /* 0x48b0000054f47fae */ /* 0x0003e2000d121848 */
[----:B------:R-:W-:Y:S02]  /*215b0*/  ISETP.GE.U32.AND P2, PT, R2, 0x7ffffed9, PT ;  /* 0x7ffffed90200780c */ /* 0x000fe40003f46070 */
[C---:B------:R-:W-:Y:S01]  /*215c0*/  IADD3 R2, R237.reuse, -0xb0, RZ ;  /* 0xffffff50ed027810 */ /* 0x040fe20007ffe0ff */
[----:B------:R-:W3:Y:S04]  /*215d0*/  LDL.LU.64 R24, [R1+0x5e0] ;  /* 0x0005e00001187983 */ /* 0x000ee80000300a00 */
[----:B------:R1:W-:Y:S01]  /*215e0*/  LDGSTS.E [R244+0x48f00], [R214.64], !P5 ;  /* 0x48f00000d6f47fae */ /* 0x0003e2000e921848 */
[----:B------:R-:W-:Y:S02]  /*215f0*/  ISETP.GE.U32.AND P5, PT, R0, 0x7ffffed5, PT ;  /* 0x7ffffed50000780c */ /* 0x000fe40003fa6070 */
[----:B------:R-:W-:Y:S01]  /*21600*/  IADD3 R0, R237, -0xb4, RZ ;  /* 0xffffff4ced007810 */ /* 0x000fe20007ffe0ff */
[----:B------:R1:W-:Y:S01]  /*21610*/  LDGSTS.E [R244+0x49300], [R82.64], !P1 ;  /* 0x4930000052f47fae */ /* 0x0003e2000c921848 */
[----:B------:R-:W-:-:S03]  /*21620*/  ISETP.GE.U32.AND P1, PT, R2, 0x7ffffed1, PT ;  /* 0x7ffffed10200780c */ /* 0x000fc60003f26070 */
[----:B------:R-:W3:Y:S01]  /*21630*/  LDL.LU.64 R36, [R1+0x528] ;  /* 0x0005280001247983 */ /* 0x000ee20000300a00 */
[----:B------:R-:W-:-:S03]  /*21640*/  IADD3 R2, R237, -0xb8, RZ ;  /* 0xffffff48ed027810 */ /* 0x000fc60007ffe0ff */
[----:B------:R-:W3:Y:S04]  /*21650*/  LDL.LU.64 R30, [R1+0x5d0] ;  /* 0x0005d000011e7983 */ /* 0x000ee80000300a00 */
        /* <DEDUP_REMOVED lines=8> */
[----:B------:R-:W-:Y:S01]  /*216e0*/  IADD3 R0, R237, -0xc4, RZ ;  /* 0xffffff3ced007810 */ /* 0x000fe20007ffe0ff */
[----:B------:R1:W-:Y:S01]  /*216f0*/  LDGSTS.E [R244+0x4a300], [R174.64], !P4 ;  /* 0x4a300000aef47fae */ /* 0x0003e2000e121848 */
[----:B------:R-:W-:-:S03]  /*21700*/  ISETP.GE.U32.AND P4, PT, R2, 0x7ffffec1, PT ;  /* 0x7ffffec10200780c */ /* 0x000fc60003f86070 */
[----:B------:R-:W3:Y:S01]  /*21710*/  LDL.LU.64 R52, [R1+0x520] ;  /* 0x0005200001347983 */ /* 0x000ee20000300a00 */
[----:B------:R-:W-:-:S03]  /*21720*/  IADD3 R2, R237, -0xc8, RZ ;  /* 0xffffff38ed027810 */ /* 0x000fc60007ffe0ff */
[----:B------:R-:W1:Y:S04]  /*21730*/  S2R R221, SR_TID.X ;  /* 0x0000000000dd7919 */ /* 0x000e680000002100 */
[----:B------:R-:W3:Y:S04]  /*21740*/  LDL.LU.64 R76, [R1+0x5c8] ;  /* 0x0005c800014c7983 */ /* 0x000ee80000300a00 */
[----:B------:R1:W-:Y:S01]  /*21750*/  LDGSTS.E [R244+0x4a700], [R166.64], !P2 ;  /* 0x4a700000a6f47fae */ /* 0x0003e2000d121848 */
[----:B------:R-:W-:Y:S02]  /*21760*/  ISETP.GE.U32.AND P2, PT, R0, 0x7ffffebd, PT ;  /* 0x7ffffebd0000780c */ /* 0x000fe40003f46070 */
[----:B------:R-:W-:Y:S01]  /*21770*/  IADD3 R0, R237, -0xcc, RZ ;  /* 0xffffff34ed007810 */ /* 0x000fe20007ffe0ff */
[----:B------:R1:W-:Y:S01]  /*21780*/  LDGSTS.E [R244+0x4ab00], [R60.64], !P5 ;  /* 0x4ab000003cf47fae */ /* 0x0003e2000e921848 */
[----:B------:R-:W-:-:S02]  /*21790*/  ISETP.GE.U32.AND P5, PT, R2, 0x7ffffeb9, PT ;  /* 0x7ffffeb90200780c */ /* 0x000fc40003fa6070 */
[----:B------:R-:W-:Y:S01]  /*217a0*/  IADD3 R2, R237, -0xd0, RZ ;  /* 0xffffff30ed027810 */ /* 0x000fe20007ffe0ff */
        /* <DEDUP_REMOVED lines=17> */
[----:B------:R2:W-:Y:S01]  /*218c0*/  LDGSTS.E [R244+0x4c300], [R110.64], !P2 ;  /* 0x4c3000006ef47fae */ /* 0x0005e2000d121848 */
[----:B------:R-:W-:Y:S01]  /*218d0*/  ISETP.GE.U32.AND P2, PT, R2, 0x7ffffea1, PT ;  /* 0x7ffffea10200780c */ /* 0x000fe20003f46070 */
[----:B----4-:R-:W-:Y:S01]  /*218e0*/  IMAD.MOV.U32 R236, RZ, RZ, c[0x0][0x180] ;  /* 0x00006000ffec7624 */ /* 0x010fe200078e00ff */
[----:B------:R-:W-:Y:S01]  /*218f0*/  IADD3 R0, R237, -0xe4, RZ ;  /* 0xffffff1ced007810 */ /* 0x000fe20007ffe0ff */
[----:B------:R-:W4:Y:S01]  /*21900*/  LDL.LU.64 R140, [R1+0x5b0] ;  /* 0x0005b000018c7983 */ /* 0x000f220000300a00 */
[----:B-1----:R-:W-:Y:S01]  /*21910*/  LOP3.LUT R220, R221, 0x3f, RZ, 0xc0, !PT ;  /* 0x0000003fdddc7812 */ /* 0x002fe200078ec0ff */
[----:B------:R-:W-:Y:S02]  /*21920*/  IMAD.WIDE R6, R252, 0x4, R38 ;  /* 0x00000004fc067825 */ /* 0x000fe400078e0226 */
[----:B------:R1:W-:Y:S01]  /*21930*/  LDGSTS.E [R244+0x4c700], [R102.64], !P5 ;  /* 0x4c70000066f47fae */ /* 0x0003e2000e921848 */
[----:B------:R-:W-:Y:S01]  /*21940*/  ISETP.GE.U32.AND P5, PT, R0, 0x7ffffe9d, PT ;  /* 0x7ffffe9d0000780c */ /* 0x000fe20003fa6070 */
[----:B------:R-:W-:Y:S01]  /*21950*/  IMAD.WIDE R46, R252, 0x4, R46 ;  /* 0x00000004fc2e7825 */ /* 0x000fe200078e022e */
[----:B------:R-:W-:Y:S01]  /*21960*/  IADD3 R0, R237, -0xec, RZ ;  /* 0xffffff14ed007810 */ /* 0x000fe20007ffe0ff */
[----:B------:R1:W-:Y:S01]  /*21970*/  LDGSTS.E [R244+0x4cb00], [R94.64], !P1 ;  /* 0x4cb000005ef47fae */ /* 0x0003e2000c921848 */
[----:B------:R-:W-:-:S02]  /*21980*/  IADD3 R221, R236, -0x80, RZ ;  /* 0xffffff80ecdd7810 */ /* 0x000fc40007ffe0ff */
[----:B------:R-:W-:Y:S01]  /*21990*/  LOP3.LUT R236, R220, 0x40, RZ, 0xfc, !PT ;  /* 0x00000040dcec7812 */ /* 0x000fe200078efcff */
[----:B------:R1:W-:Y:S04]  /*219a0*/  LDGSTS.E [R244+0x4cf00], [R86.64], !P0 ;  /* 0x4cf0000056f47fae */ /* 0x0003e8000c121848 */
[----:B------:R-:W4:Y:S01]  /*219b0*/  LDL.LU.64 R156, [R1+0x4f8] ;  /* 0x0004f800019c7983 */ /* 0x000f220000300a00 */
[----:B------:R-:W-:-:S03]  /*219c0*/  ISETP.GE.U32.AND P0, PT, R0, 0x7ffffe95, PT ;  /* 0x7ffffe950000780c */ /* 0x000fc60003f06070 */
[----:B------:R1:W-:Y:S01]  /*219d0*/  LDGSTS.E [R244+0x4d300], [R18.64], !P6 ;  /* 0x4d30000012f47fae */ /* 0x0003e2000f121848 */
[----:B------:R-:W-:-:S03]  /*219e0*/  IADD3 R2, R237, -0xe8, RZ ;  /* 0xffffff18ed027810 */ /* 0x000fc60007ffe0ff */
[----:B------:R1:W-:Y:S01]  /*219f0*/  LDGSTS.E [R244+0x4d700], [R96.64], !P3 ;  /* 0x4d70000060f47fae */ /* 0x0003e2000d921848 */
[----:B------:R-:W-:-:S03]  /*21a00*/  IADD3 R0, R237, -0xf4, RZ ;  /* 0xffffff0ced007810 */ /* 0x000fc60007ffe0ff */
[----:B------:R-:W4:Y:S04]  /*21a10*/  LDL.LU.64 R196, [R1+0x5a8] ;  /* 0x0005a80001c47983 */ /* 0x000f280000300a00 */
[----:B------:R1:W-:Y:S01]  /*21a20*/  LDGSTS.E [R244+0x4db00], [R62.64], !P4 ;  /* 0x4db000003ef47fae */ /* 0x0003e2000e121848 */
[----:B------:R-:W-:-:S03]  /*21a30*/  ISETP.GE.AND P4, PT, R220, R221, PT ;  /* 0x000000dddc00720c */ /* 0x000fc60003f86270 */
[----:B------:R1:W-:Y:S04]  /*21a40*/  STL.64 [R1+0x490], R6 ;  /* 0x0004900601007387 */ /* 0x0003e80000100a00 */
[----:B------:R2:W-:Y:S01]  /*21a50*/  LDGSTS.E [R244+0x4df00], [R4.64], !P2 ;  /* 0x4df0000004f47fae */ /* 0x0005e2000d121848 */
[----:B------:R-:W-:-:S03]  /*21a60*/  ISETP.GE.AND P2, PT, R236, R221, PT ;  /* 0x000000ddec00720c */ /* 0x000fc60003f46270 */
[----:B------:R-:W-:Y:S04]  /*21a70*/  STL.64 [R1+0x1e68], R46 ;  /* 0x001e682e01007387 */ /* 0x000fe80000100a00 */
[----:B------:R-:W4:Y:S01]  /*21a80*/  LDL.LU.64 R204, [R1+0x4f0] ;  /* 0x0004f00001cc7983 */ /* 0x000f220000300a00 */
[----:B------:R-:W-:-:S03]  /*21a90*/  ISETP.GE.U32.AND P1, PT, R2, 0x7ffffe99, PT ;  /* 0x7ffffe990200780c */ /* 0x000fc60003f26070 */
[----:B------:R-:W4:Y:S01]  /*21aa0*/  LDL.LU.64 R220, [R1+0x5a0] ;  /* 0x0005a00001dc7983 */ /* 0x000f220000300a00 */
[----:B------:R-:W-:Y:S02]  /*21ab0*/  ISETP.GE.U32.AND P3, PT, R0, 0x7ffffe8d, PT ;  /* 0x7ffffe8d0000780c */ /* 0x000fe40003f66070 */
[C---:B------:R-:W-:Y:S01]  /*21ac0*/  IADD3 R2, R237.reuse, -0xf0, RZ ;  /* 0xffffff10ed027810 */ /* 0x040fe20007ffe0ff */
[----:B------:R-:W-:Y:S01]  /*21ad0*/  ULDC UR4, c[0x0][0x18c] ;  /* 0x0000630000047ab9 */ /* 0x000fe20000000800 */
[C---:B------:R-:W-:Y:S01]  /*21ae0*/  IADD3 R0, R237.reuse, -0xf8, RZ ;  /* 0xffffff08ed007810 */ /* 0x040fe20007ffe0ff */
[----:B------:R1:W-:Y:S01]  /*21af0*/  LDGSTS.E [R244+0x4e300], [R46.64], !P5 ;  /* 0x4e3000002ef47fae */ /* 0x0003e2000e921848 */
[----:B--2---:R-:W-:Y:S01]  /*21b00*/  IADD3 R4, R237, -0xfc, RZ ;  /* 0xffffff04ed047810 */ /* 0x004fe20007ffe0ff */
[----:B------:R-:W-:Y:S01]  /*21b10*/  IMAD.MOV.U32 R237, RZ, RZ, 0x7f ;  /* 0x0000007fffed7424 */ /* 0x000fe200078e00ff */
[----:B------:R-:W-:Y:S01]  /*21b20*/  ISETP.GE.U32.AND P6, PT, R2, 0x7ffffe91, PT ;  /* 0x7ffffe910200780c */ /* 0x000fe20003fc6070 */
[----:B------:R-:W-:Y:S01]  /*21b30*/  USHF.L.U32 UR4, UR4, 0x7, URZ ;  /* 0x0000000704047899 */ /* 0x000fe2000800063f */
[----:B------:R-:W-:Y:S01]  /*21b40*/  SEL R3, RZ, 0x4, P4 ;  /* 0x00000004ff037807 */ /* 0x000fe20002000000 */
[----:B------:R1:W-:Y:S01]  /*21b50*/  LDGSTS.E [R244+0x4e700], [R6.64], !P1 ;  /* 0x4e70000006f47fae */ /* 0x0003e2000c921848 */
[----:B------:R-:W-:-:S02]  /*21b60*/  IADD3 R237, R237, c[0x0][0x180], RZ ;  /* 0x00006000eded7a10 */ /* 0x000fc40007ffe0ff */
[----:B------:R-:W-:Y:S02]  /*21b70*/  SEL R2, RZ, 0x4, P2 ;  /* 0x00000004ff027807 */ /* 0x000fe40001000000 */
[----:B------:R-:W-:Y:S02]  /*21b80*/  ISETP.GT.AND P2, PT, R237, 0xff, PT ;  /* 0x000000ffed00780c */ /* 0x000fe40003f44270 */
[----:B------:R-:W2:Y:S01]  /*21b90*/  LDL.LU.64 R236, [R1+0x558] ;  /* 0x0005580001ec7983 */ /* 0x000ea20000300a00 */
[----:B------:R-:W-:Y:S02]  /*21ba0*/  ISETP.GE.U32.AND P4, PT, R0, 0x7ffffe89, PT ;  /* 0x7ffffe890000780c */ /* 0x000fe40003f86070 */
[----:B------:R-:W-:Y:S02]  /*21bb0*/  MOV R0, UR4 ;  /* 0x0000000400007c02 */ /* 0x000fe40008000f00 */
[----:B------:R-:W-:Y:S02]  /*21bc0*/  SEL R3, R3, RZ, P2 ;  /* 0x000000ff03037207 */ /* 0x000fe40001000000 */
[----:B------:R-:W-:-:S02]  /*21bd0*/  SEL R2, R2, RZ, P2 ;  /* 0x000000ff02027207 */ /* 0x000fc40001000000 */
[----:B------:R-:W-:Y:S02]  /*21be0*/  ISETP.GE.U32.AND P2, PT, R4, 0x7ffffe85, PT ;  /* 0x7ffffe850400780c */ /* 0x000fe40003f46070 */
[----:B------:R-:W-:Y:S02]  /*21bf0*/  ISETP.NE.U32.AND P5, PT, R3, RZ, PT ;  /* 0x000000ff0300720c */ /* 0x000fe40003fa5070 */
[----:B------:R-:W-:Y:S01]  /*21c00*/  ISETP.NE.U32.AND P1, PT, R2, RZ, PT ;  /* 0x000000ff0200720c */ /* 0x000fe20003f25070 */
[----:B---3--:R-:W-:-:S05]  /*21c10*/  IMAD.WIDE R4, R0, 0x4, R226 ;  /* 0x0000000400047825 */ /* 0x008fca00078e02e2 */
[----:B------:R3:W-:Y:S01]  /*21c20*/  STL.64 [R1+0x600], R4 ;  /* 0x0006000401007387 */ /* 0x0007e20000100a00 */
[----:B------:R-:W-:-:S04]  /*21c30*/  IMAD.WIDE R2, R0, 0x4, R234 ;  /* 0x0000000400027825 */ /* 0x000fc800078e02ea */
[C---:B-1----:R-:W-:Y:S01]  /*21c40*/  IMAD.WIDE R6, R0.reuse, 0x4, R238 ;  /* 0x0000000400067825 */ /* 0x042fe200078e02ee */
[----:B------:R1:W-:Y:S04]  /*21c50*/  STL.64 [R1+0x5f8], R2 ;  /* 0x0005f80201007387 */ /* 0x0003e80000100a00 */
[----:B------:R-:W-:Y:S01]  /*21c60*/  STL.64 [R1+0x5f0], R6 ;  /* 0x0005f00601007387 */ /* 0x000fe20000100a00 */
[----:B---3--:R-:W-:-:S03]  /*21c70*/  IMAD.WIDE R4, R0, 0x4, R12 ;  /* 0x0000000400047825 */ /* 0x008fc600078e020c */
[----:B------:R-:W3:Y:S04]  /*21c80*/  LDL.LU.64 R238, [R1+0x590] ;  /* 0x0005900001ee7983 */ /* 0x000ee80000300a00 */
[----:B------:R1:W-:Y:S02]  /*21c90*/  STL.64 [R1+0x538], R4 ;  /* 0x0005380401007387 */ /* 0x0003e40000100a00 */
[----:B-1----:R-:W-:-:S05]  /*21ca0*/  IMAD.WIDE R2, R0, 0x4, R24 ;  /* 0x0000000400027825 */ /* 0x002fca00078e0218 */
[----:B------:R1:W-:Y:S04]  /*21cb0*/  STL.64 [R1+0x5e0], R2 ;  /* 0x0005e00201007387 */ /* 0x0003e80000100a00 */
[----:B------:R-:W3:Y:S01]  /*21cc0*/  LDL.LU.64 R12, [R1+0x4e8] ;  /* 0x0004e800010c7983 */ /* 0x000ee20000300a00 */
[----:B------:R-:W-:-:S04]  /*21cd0*/  IMAD.WIDE R4, R0, 0x4, R36 ;  /* 0x0000000400047825 */ /* 0x000fc800078e0224 */
[C---:B-1----:R-:W-:Y:S01]  /*21ce0*/  IMAD.WIDE R2, R0.reuse, 0x4, R30 ;  /* 0x0000000400027825 */ /* 0x042fe200078e021e */
[----:B------:R-:W-:Y:S04]  /*21cf0*/  STL.64 [R1+0x528], R4 ;  /* 0x0005280401007387 */ /* 0x000fe80000100a00 */
[----:B------:R-:W3:Y:S04]  /*21d00*/  LDL.LU.64 R24, [R1+0x580] ;  /* 0x0005800001187983 */ /* 0x000ee80000300a00 */
[----:B------:R1:W-:Y:S04]  /*21d10*/  STL.64 [R1+0x5d0], R2 ;  /* 0x0005d00201007387 */ /* 0x0003e80000100a00 */
[----:B------:R-:W3:Y:S04]  /*21d20*/  LDL.LU.64 R36, [R1+0x4d8] ;  /* 0x0004d80001247983 */ /* 0x000ee80000300a00 */
[----:B------:R-:W3:Y:S01]  /*21d30*/  LDL.LU.64 R30, [R1+0x578] ;  /* 0x00057800011e7983 */ /* 0x000ee20000300a00 */
[----:B-1----:R-:W-:-:S04]  /*21d40*/  IMAD.WIDE R2, R0, 0x4, R52 ;  /* 0x0000000400027825 */ /* 0x002fc800078e0234 */
[C---:B------:R-:W-:Y:S01]  /*21d50*/  IMAD.WIDE R4, R0.reuse, 0x4, R76 ;  /* 0x0000000400047825 */ /* 0x040fe200078e024c */
[----:B------:R1:W-:Y:S04]  /*21d60*/  STL.64 [R1+0x520], R2 ;  /* 0x0005200201007387 */ /* 0x0003e80000100a00 */
[----:B------:R-:W3:Y:S04]  /*21d70*/  LDL.LU.64 R52, [R1+0x4d0] ;  /* 0x0004d00001347983 */ /* 0x000ee80000300a00 */
[----:B------:R1:W-:Y:S02]  /*21d80*/  STL.64 [R1+0x5c8], R4 ;  /* 0x0005c80401007387 */ /* 0x0003e40000100a00 */
[----:B-1----:R-:W-:-:S05]  /*21d90*/  IMAD.WIDE R2, R0, 0x4, R68 ;  /* 0x0000000400027825 */ /* 0x002fca00078e0244 */
[----:B------:R1:W-:Y:S01]  /*21da0*/  STL.64 [R1+0x518], R2 ;  /* 0x0005180201007387 */ /* 0x0003e20000100a00 */
[----:B------:R-:W-:-:S03]  /*21db0*/  IMAD.WIDE R4, R0, 0x4, R116 ;  /* 0x0000000400047825 */ /* 0x000fc600078e0274 */
[----:B------:R-:W3:Y:S04]  /*21dc0*/  LDL.LU.64 R76, [R1+0x570] ;  /* 0x00057000014c7983 */ /* 0x000ee80000300a00 */
[----:B------:R-:W-:Y:S01]  /*21dd0*/  STL.64 [R1+0x5c0], R4 ;  /* 0x0005c00401007387 */ /* 0x000fe20000100a00 */
[----:B-1----:R-:W-:-:S03]  /*21de0*/  IMAD.WIDE R2, R0, 0x4, R148 ;  /* 0x0000000400027825 */ /* 0x002fc600078e0294 */
[----:B------:R-:W3:Y:S04]  /*21df0*/  LDL.LU.64 R68, [R1+0x4c8] ;  /* 0x0004c80001447983 */ /* 0x000ee80000300a00 */
[----:B------:R4:W-:Y:S04]  /*21e00*/  STL.64 [R1+0x508], R2 ;  /* 0x0005080201007387 */ /* 0x0009e80000100a00 */
[----:B------:R-:W3:Y:S04]  /*21e10*/  LDL.LU.64 R116, [R1+0x6c0] ;  /* 0x0006c00001747983 */ /* 0x000ee80000300a00 */
[----:B------:R-:W3:Y:S01]  /*21e20*/  LDL.LU.64 R148, [R1+0x4b8] ;  /* 0x0004b80001947983 */ /* 0x000ee20000300a00 */
[----:B----4-:R-:W-:-:S05]  /*21e30*/  IMAD.WIDE R2, R0, 0x4, R140 ;  /* 0x0000000400027825 */ /* 0x010fca00078e028c */
[----:B------:R1:W-:Y:S04]  /*21e40*/  STL.64 [R1+0x5b0], R2 ;  /* 0x0005b00201007387 */ /* 0x0003e80000100a00 */
[----:B------:R-:W4:Y:S01]  /*21e50*/  LDL.LU.64 R140, [R1+0x6d8] ;  /* 0x0006d800018c7983 */ /* 0x000f220000300a00 */
[----:B-1----:R-:W-:-:S05]  /*21e60*/  IMAD.WIDE R2, R0, 0x4, R156 ;  /* 0x0000000400027825 */ /* 0x002fca00078e029c */
[----:B------:R1:W-:Y:S04]  /*21e70*/  STL.64 [R1+0x660], R2 ;  /* 0x0006600201007387 */ /* 0x0003e80000100a00 */
[----:B------:R-:W4:Y:S01]  /*21e80*/  LDL.LU.64 R156, [R1+0x4a8] ;  /* 0x0004a800019c7983 */ /* 0x000f220000300a00 */
[----:B------:R-:W-:-:S03]  /*21e90*/  IMAD.WIDE R166, R0, 0x4, R196 ;  /* 0x0000000400a67825 */ /* 0x000fc600078e02c4 */
[----:B------:R-:W4:Y:S01]  /*21ea0*/  LDL.LU.64 R196, [R1+0x6e0] ;  /* 0x0006e00001c47983 */ /* 0x000f220000300a00 */
[----:B-1----:R-:W-:-:S04]  /*21eb0*/  IMAD.WIDE R2, R0, 0x4, R220 ;  /* 0x0000000400027825 */ /* 0x002fc800078e02dc */
[C---:B------:R-:W-:Y:S01]  /*21ec0*/  IMAD.WIDE R174, R0.reuse, 0x4, R204 ;  /* 0x0000000400ae7825 */ /* 0x040fe200078e02cc */
[----:B------:R2:W-:Y:S04]  /*21ed0*/  STL.64 [R1+0x5a0], R2 ;  /* 0x0005a00201007387 */ /* 0x0005e80000100a00 */
[----:B------:R-:W4:Y:S04]  /*21ee0*/  LDL.LU.64 R204, [R1+0x4a0] ;  /* 0x0004a00001cc7983 */ /* 0x000f280000300a00 */
[----:B------:R-:W4:Y:S01]  /*21ef0*/  LDL.LU.64 R220, [R1+0x6f8] ;  /* 0x0006f80001dc7983 */ /* 0x000f220000300a00 */
[----:B--2---:R-:W-:-:S05]  /*21f00*/  IMAD.WIDE R2, R0, 0x4, R236 ;  /* 0x0000000400027825 */ /* 0x004fca00078e02ec */
[----:B------:R3:W-:Y:S04]  /*21f10*/  STL.64 [R1+0x558], R2 ;  /* 0x0005580201007387 */ /* 0x0007e80000100a00 */
[----:B------:R-:W2:Y:S04]  /*21f20*/  LDL.LU.64 R236, [R1+0x550] ;  /* 0x0005500001ec7983 */ /* 0x000ea80000300a00 */
[----:B------:R-:W-:Y:S04]  /*21f30*/  STL.64 [R1+0x5a8], R166 ;  /* 0x0005a8a601007387 */ /* 0x000fe80000100a00 */
[----:B------:R-:W-:Y:S04]  /*21f40*/  STL.64 [R1+0x1e70], R166 ;  /* 0x001e70a601007387 */ /* 0x000fe80000100a00 */
[----:B------:R-:W-:Y:S04]  /*21f50*/  STL.64 [R1+0x670], R174 ;  /* 0x000670ae01007387 */ /* 0x000fe80000100a00 */
[----:B------:R-:W-:Y:S01]  /*21f60*/  STL.64 [R1+0x1e78], R174 ;  /* 0x001e78ae01007387 */ /* 0x000fe20000100a00 */
[----:B---3--:R-:W-:-:S05]  /*21f70*/  IMAD.WIDE R2, R0, 0x4, R238 ;  /* 0x0000000400027825 */ /* 0x008fca00078e02ee */
[----:B------:R1:W-:Y:S04]  /*21f80*/  STL.64 [R1+0x590], R2 ;  /* 0x0005900201007387 */ /* 0x0003e80000100a00 */
[----:B------:R-:W3:Y:S01]  /*21f90*/  LDL.LU.64 R238, [R1+0x710] ;  /* 0x0007100001ee7983 */ /* 0x000ee20000300a00 */
[----:B------:R-:W-:-:S05]  /*21fa0*/  IMAD.WIDE R4, R0, 0x4, R12 ;  /* 0x0000000400047825 */ /* 0x000fca00078e020c */
        /* <DEDUP_REMOVED lines=11> */
[----:B-1----:R-:W-:-:S05]  /*22060*/  IMAD.WIDE R2, R0, 0x4, R52 ;  /* 0x0000000400027825 */ /* 0x002fca00078e0234 */
        /* <DEDUP_REMOVED lines=20> */
[----:B------:R-:W-:-:S04]  /*221b0*/  IMAD.WIDE R182, R0, 0x4, R196 ;  /* 0x0000000400b67825 */ /* 0x000fc800078e02c4 */
[C---:B------:R-:W-:Y:S02]  /*221c0*/  IMAD.WIDE R190, R0.reuse, 0x4, R204 ;  /* 0x0000000400be7825 */ /* 0x040fe400078e02cc */
[----:B------:R-:W4:Y:S02]  /*221d0*/  LDL.LU.64 R204, [R1+0x768] ;  /* 0x0007680001cc7983 */ /* 0x000f240000300a00 */
[----:B-1----:R-:W-:-:S05]  /*221e0*/  IMAD.WIDE R2, R0, 0x4, R220 ;  /* 0x0000000400027825 */ /* 0x002fca00078e02dc */
        /* <DEDUP_REMOVED lines=41> */
[----:B------:R1:W-:Y:S02]  /*22480*/  STL.64 [R1+0x758], R2 ;  /* 0x0007580201007387 */ /* 0x0003e40000100a00 */
[----:B-1----:R-:W-:-:S04]  /*22490*/  IMAD.WIDE R2, R0, 0x4, R156 ;  /* 0x0000000400027825 */ /* 0x002fc800078e029c */
[C---:B------:R-:W-:Y:S02]  /*224a0*/  IMAD.WIDE R80, R0.reuse, 0x4, R204 ;  /* 0x0000000400507825 */ /* 0x040fe400078e02cc */
[----:B------:R-:W4:Y:S04]  /*224b0*/  LDL.LU.64 R204, [R1+0x7c0] ;  /* 0x0007c00001cc7983 */ /* 0x000f280000300a00 */
[----:B------:R2:W-:Y:S01]  /*224c0*/  STL.64 [R1+0x448], R2 ;  /* 0x0004480201007387 */ /* 0x0005e20000100a00 */
[----:B------:R-:W-:-:S03]  /*224d0*/  IMAD.WIDE R4, R0, 0x4, R220 ;  /* 0x0000000400047825 */ /* 0x000fc600078e02dc */
[----:B------:R-:W4:Y:S04]  /*224e0*/  LDL.LU.64 R220, [R1+0x3f0] ;  /* 0x0003f00001dc7983 */ /* 0x000f280000300a00 */
[----:B------:R-:W-:Y:S01]  /*224f0*/  STL.64 [R1+0x778], R4 ;  /* 0x0007780401007387 */ /* 0x000fe20000100a00 */
[----:B------:R-:W-:-:S03]  /*22500*/  IMAD.WIDE R82, R0, 0x4, R196 ;  /* 0x0000000400527825 */ /* 0x000fc600078e02c4 */
[----:B------:R-:W4:Y:S01]  /*22510*/  LDL.LU.64 R140, [R1+0x7d0] ;  /* 0x0007d000018c7983 */ /* 0x000f220000300a00 */
[----:B--2---:R-:W-:-:S03]  /*22520*/  IMAD.WIDE R2, R0, 0x4, R236 ;  /* 0x0000000400027825 */ /* 0x004fc600078e02ec */
[----:B------:R-:W2:Y:S04]  /*22530*/  LDL.LU.64 R156, [R1+0x3e0] ;  /* 0x0003e000019c7983 */ /* 0x000ea80000300a00 */
[----:B------:R3:W-:Y:S04]  /*22540*/  STL.64 [R1+0x780], R2 ;  /* 0x0007800201007387 */ /* 0x0007e80000100a00 */
[----:B------:R-:W2:Y:S04]  /*22550*/  LDL.LU.64 R196, [R1+0x7d8] ;  /* 0x0007d80001c47983 */ /* 0x000ea80000300a00 */
        /* <DEDUP_REMOVED lines=33> */
[----:B------:R-:W3:Y:S01]  /*22770*/  LDL.LU.64 R116, [R1+0x818] ;  /* 0x0008180001747983 */ /* 0x000ee20000300a00 */
[----:B----4-:R-:W-:-:S03]  /*22780*/  IMAD.WIDE R2, R0, 0x4, R204 ;  /* 0x0000000400027825 */ /* 0x010fc600078e02cc */
[----:B------:R-:W4:Y:S04]  /*22790*/  LDL.LU.64 R204, [R1+0x3a0] ;  /* 0x0003a00001cc7983 */ /* 0x000f280000300a00 */
[----:B------:R1:W-:Y:S02]  /*227a0*/  STL.64 [R1+0x7c0], R2 ;  /* 0x0007c00201007387 */ /* 0x0003e40000100a00 */
[C---:B-1----:R-:W-:Y:S02]  /*227b0*/  IMAD.WIDE R2, R0.reuse, 0x4, R220 ;  /* 0x0000000400027825 */ /* 0x042fe400078e02dc */
[----:B------:R-:W4:Y:S04]  /*227c0*/  LDL.LU.64 R220, [R1+0x820] ;  /* 0x0008200001dc7983 */ /* 0x000f280000300a00 */
[----:B------:R2:W-:Y:S01]  /*227d0*/  STL.64 [R1+0x3f0], R2 ;  /* 0x0003f00201007387 */ /* 0x0005e20000100a00 */
[----:B------:R-:W-:-:S03]  /*227e0*/  IMAD.WIDE R214, R0, 0x4, R140 ;  /* 0x0000000400d67825 */ /* 0x000fc600078e028c */
[----:B------:R-:W4:Y:S04]  /*227f0*/  LDL.LU.64 R148, [R1+0x398] ;  /* 0x0003980001947983 */ /* 0x000f280000300a00 */
[----:B------:R-:W4:Y:S01]  /*22800*/  LDL.LU.64 R140, [R1+0x828] ;  /* 0x00082800018c7983 */ /* 0x000f220000300a00 */
[----:B--2---:R-:W-:-:S05]  /*22810*/  IMAD.WIDE R2, R0, 0x4, R196 ;  /* 0x0000000400027825 */ /* 0x004fca00078e02c4 */
[----:B------:R1:W-:Y:S01]  /*22820*/  STL.64 [R1+0x7d8], R2 ;  /* 0x0007d80201007387 */ /* 0x0003e20000100a00 */
[----:B------:R-:W-:-:S03]  /*22830*/  IMAD.WIDE R84, R0, 0x4, R156 ;  /* 0x0000000400547825 */ /* 0x000fc600078e029c */
[----:B------:R-:W2:Y:S04]  /*22840*/  LDL.LU.64 R156, [R1+0x390] ;  /* 0x00039000019c7983 */ /* 0x000ea80000300a00 */
[----:B------:R-:W2:Y:S01]  /*22850*/  LDL.LU.64 R196, [R1+0x830] ;  /* 0x0008300001c47983 */ /* 0x000ea20000300a00 */
[----:B-1----:R-:W-:-:S05]  /*22860*/  IMAD.WIDE R2, R0, 0x4, R236 ;  /* 0x0000000400027825 */ /* 0x002fca00078e02ec */
        /* <DEDUP_REMOVED lines=24> */
[----:B-1----:R-:W-:-:S04]  /*229f0*/  IMAD.WIDE R2, R0, 0x4, R76 ;  /* 0x0000000400027825 */ /* 0x002fc800078e024c */
[C---:B------:R-:W-:Y:S01]  /*22a00*/  IMAD.WIDE R4, R0.reuse, 0x4, R68 ;  /* 0x0000000400047825 */ /* 0x040fe200078e0244 */
[----:B------:R1:W-:Y:S04]  /*22a10*/  STL.64 [R1+0x808], R2 ;  /* 0x0008080201007387 */ /* 0x0003e80000100a00 */
[----:B------:R4:W-:Y:S01]  /*22a20*/  STL.64 [R1+0x3b0], R4 ;  /* 0x0003b00401007387 */ /* 0x0009e20000100a00 */
[----:B-1----:R-:W-:-:S04]  /*22a30*/  IMAD.WIDE R2, R0, 0x4, R116 ;  /* 0x0000000400027825 */ /* 0x002fc800078e0274 */
[C---:B----4-:R-:W-:Y:S02]  /*22a40*/  IMAD.WIDE R4, R0.reuse, 0x4, R204 ;  /* 0x0000000400047825 */ /* 0x050fe400078e02cc */
[----:B------:R-:W4:Y:S04]  /*22a50*/  LDL.LU.64 R204, [R1+0x860] ;  /* 0x0008600001cc7983 */ /* 0x000f280000300a00 */
[----:B------:R1:W-:Y:S04]  /*22a60*/  STL.64 [R1+0x818], R2 ;  /* 0x0008180201007387 */ /* 0x0003e80000100a00 */
[----:B------:R-:W-:Y:S04]  /*22a70*/  STL.64 [R1+0x3a0], R4 ;  /* 0x0003a00401007387 */ /* 0x000fe80000100a00 */
[----:B------:R-:W4:Y:S01]  /*22a80*/  LDL.LU.64 R76, [R1+0x358] ;  /* 0x00035800014c7983 */ /* 0x000f220000300a00 */
[----:B-1----:R-:W-:-:S03]  /*22a90*/  IMAD.WIDE R2, R0, 0x4, R220 ;  /* 0x0000000400027825 */ /* 0x002fc600078e02dc */
[----:B------:R-:W4:Y:S04]  /*22aa0*/  LDL.LU.64 R68, [R1+0x868] ;  /* 0x0008680001447983 */ /* 0x000f280000300a00 */
[----:B------:R1:W-:Y:S04]  /*22ab0*/  STL.64 [R1+0x820], R2 ;  /* 0x0008200201007387 */ /* 0x0003e80000100a00 */
[----:B------:R-:W4:Y:S04]  /*22ac0*/  LDL.LU.64 R220, [R1+0x350] ;  /* 0x0003500001dc7983 */ /* 0x000f280000300a00 */
[----:B------:R-:W4:Y:S01]  /*22ad0*/  LDL.LU.64 R116, [R1+0x870] ;  /* 0x0008700001747983 */ /* 0x000f220000300a00 */
[----:B-1----:R-:W-:-:S05]  /*22ae0*/  IMAD.WIDE R2, R0, 0x4, R148 ;  /* 0x0000000400027825 */ /* 0x002fca00078e0294 */
[----:B------:R1:W-:Y:S01]  /*22af0*/  STL.64 [R1+0x398], R2 ;  /* 0x0003980201007387 */ /* 0x0003e20000100a00 */
[----:B------:R-:W-:-:S03]  /*22b00*/  IMAD.WIDE R230, R0, 0x4, R140 ;  /* 0x0000000400e67825 */ /* 0x000fc600078e028c */
[----:B------:R-:W4:Y:S01]  /*22b10*/  LDL.LU.64 R148, [R1+0x348] ;  /* 0x0003480001947983 */ /* 0x000f220000300a00 */
[----:B--2---:R-:W-:-:S05]  /*22b20*/  IMAD.WIDE R4, R0, 0x4, R196 ;  /* 0x0000000400047825 */ /* 0x004fca00078e02c4 */
[----:B------:R-:W-:Y:S01]  /*22b30*/  STL.64 [R1+0x830], R4 ;  /* 0x0008300401007387 */ /* 0x000fe20000100a00 */
[----:B------:R-:W-:-:S03]  /*22b40*/  IMAD.WIDE R88, R0, 0x4, R156 ;  /* 0x0000000400587825 */ /* 0x000fc600078e029c */
[----:B------:R-:W2:Y:S01]  /*22b50*/  LDL.LU.64 R140, [R1+0x878] ;  /* 0x00087800018c7983 */ /* 0x000ea20000300a00 */
[----:B-1----:R-:W-:-:S05]  /*22b60*/  IMAD.WIDE R2, R0, 0x4, R236 ;  /* 0x0000000400027825 */ /* 0x002fca00078e02ec */
[----:B------:R3:W-:Y:S04]  /*22b70*/  STL.64 [R1+0x840], R2 ;  /* 0x0008400201007387 */ /* 0x0007e80000100a00 */
[----:B------:R-:W2:Y:S04]  /*22b80*/  LDL.LU.64 R156, [R1+0x340] ;  /* 0x00034000019c7983 */ /* 0x000ea80000300a00 */
        /* <DEDUP_REMOVED lines=20> */
[----:B-1----:R-:W-:-:S03]  /*22cd0*/  IMAD.WIDE R2, R0, 0x4, R52 ;  /* 0x0000000400027825 */ /* 0x002fc600078e0234 */
[----:B------:R-:W3:Y:S04]  /*22ce0*/  LDL.LU.64 R52, [R1+0x8a0] ;  /* 0x0008a00001347983 */ /* 0x000ee80000300a00 */
[----:B------:R4:W-:Y:S02]  /*22cf0*/  STL.64 [R1+0x368], R2 ;  /* 0x0003680201007387 */ /* 0x0009e40000100a00 */
[C---:B----4-:R-:W-:Y:S02]  /*22d00*/  IMAD.WIDE R2, R0.reuse, 0x4, R204 ;  /* 0x0000000400027825 */ /* 0x050fe400078e02cc */
[----:B------:R-:W4:Y:S04]  /*22d10*/  LDL.LU.64 R204, [R1+0x328] ;  /* 0x0003280001cc7983 */ /* 0x000f280000300a00 */
[----:B------:R1:W-:Y:S01]  /*22d20*/  STL.64 [R1+0x860], R2 ;  /* 0x0008600201007387 */ /* 0x0003e20000100a00 */
[----:B------:R-:W-:-:S04]  /*22d30*/  IMAD.WIDE R6, R0, 0x4, R76 ;  /* 0x0000000400067825 */ /* 0x000fc800078e024c */
[C---:B------:R-:W-:Y:S01]  /*22d40*/  IMAD.WIDE R4, R0.reuse, 0x4, R68 ;  /* 0x0000000400047825 */ /* 0x040fe200078e0244 */
[----:B------:R-:W-:Y:S04]  /*22d50*/  STL.64 [R1+0x358], R6 ;  /* 0x0003580601007387 */ /* 0x000fe80000100a00 */
[----:B------:R-:W4:Y:S01]  /*22d60*/  LDL.LU.64 R24, [R1+0x8a8] ;  /* 0x0008a80001187983 */ /* 0x000f220000300a00 */
[----:B-1----:R-:W-:-:S03]  /*22d70*/  IMAD.WIDE R2, R0, 0x4, R220 ;  /* 0x0000000400027825 */ /* 0x002fc600078e02dc */
[----:B------:R-:W-:Y:S04]  /*22d80*/  STL.64 [R1+0x868], R4 ;  /* 0x0008680401007387 */ /* 0x000fe80000100a00 */
[----:B------:R-:W4:Y:S04]  /*22d90*/  LDL.LU.64 R220, [R1+0x320] ;  /* 0x0003200001dc7983 */ /* 0x000f280000300a00 */
[----:B------:R1:W-:Y:S04]  /*22da0*/  STL.64 [R1+0x350], R2 ;  /* 0x0003500201007387 */ /* 0x0003e80000100a00 */
[----:B------:R-:W4:Y:S04]  /*22db0*/  LDL.LU.64 R76, [R1+0x8b0] ;  /* 0x0008b000014c7983 */ /* 0x000f280000300a00 */
[----:B------:R-:W4:Y:S01]  /*22dc0*/  LDL.LU.64 R68, [R1+0x318] ;  /* 0x0003180001447983 */ /* 0x000f220000300a00 */
[----:B-1----:R-:W-:-:S05]  /*22dd0*/  IMAD.WIDE R2, R0, 0x4, R116 ;  /* 0x0000000400027825 */ /* 0x002fca00078e0274 */
[----:B------:R1:W-:Y:S04]  /*22de0*/  STL.64 [R1+0x870], R2 ;  /* 0x0008700201007387 */ /* 0x0003e80000100a00 */
[----:B------:R-:W4:Y:S01]  /*22df0*/  LDL.LU.64 R116, [R1+0x8b8] ;  /* 0x0008b80001747983 */ /* 0x000f220000300a00 */
[----:B-1----:R-:W-:-:S05]  /*22e00*/  IMAD.WIDE R2, R0, 0x4, R148 ;  /* 0x0000000400027825 */ /* 0x002fca00078e0294 */
[----:B------:R2:W-:Y:S04]  /*22e10*/  STL.64 [R1+0x348], R2 ;  /* 0x0003480201007387 */ /* 0x0005e80000100a00 */
[----:B------:R-:W4:Y:S01]  /*22e20*/  LDL.LU.64 R148, [R1+0x310] ;  /* 0x0003100001947983 */ /* 0x000f220000300a00 */
[----:B--2---:R-:W-:-:S03]  /*22e30*/  IMAD.WIDE R2, R0, 0x4, R236 ;  /* 0x0000000400027825 */ /* 0x004fc600078e02ec */
[----:B------:R-:W2:Y:S01]  /*22e40*/  LDL.LU.64 R236, [R1+0x8c0] ;  /* 0x0008c00001ec7983 */ /* 0x000ea20000300a00 */
[----:B------:R-:W-:-:S03]  /*22e50*/  IMAD.WIDE R90, R0, 0x4, R140 ;  /* 0x00000004005a7825 */ /* 0x000fc600078e028c */
        /* <DEDUP_REMOVED lines=12> */
[----:B------:R1:W-:Y:S02]  /*22f20*/  STL.64 [R1+0x890], R2 ;  /* 0x0008900201007387 */ /* 0x0003e40000100a00 */
[C---:B-1----:R-:W-:Y:S02]  /*22f30*/  IMAD.WIDE R2, R0.reuse, 0x4, R12 ;  /* 0x0000000400027825 */ /* 0x042fe400078e020c */
[----:B------:R-:W3:Y:S04]  /*22f40*/  LDL.LU.64 R12, [R1+0x8d8] ;  /* 0x0008d800010c7983 */ /* 0x000ee80000300a00 */
[----:B------:R1:W-:Y:S01]  /*22f50*/  STL.64 [R1+0x338], R2 ;  /* 0x0003380201007387 */ /* 0x0003e20000100a00 */
[----:B------:R-:W-:-:S05]  /*22f60*/  IMAD.WIDE R4, R0, 0x4, R36 ;  /* 0x0000000400047825 */ /* 0x000fca00078e0224 */
[----:B------:R1:W-:Y:S02]  /*22f70*/  STL.64 [R1+0x898], R4 ;  /* 0x0008980401007387 */ /* 0x0003e40000100a00 */
[C---:B-1----:R-:W-:Y:S02]  /*22f80*/  IMAD.WIDE R2, R0.reuse, 0x4, R30 ;  /* 0x0000000400027825 */ /* 0x042fe400078e021e */
[----:B------:R-:W3:Y:S04]  /*22f90*/  LDL.LU.64 R36, [R1+0x300] ;  /* 0x0003000001247983 */ /* 0x000ee80000300a00 */
[----:B------:R4:W-:Y:S01]  /*22fa0*/  STL.64 [R1+0x330], R2 ;  /* 0x0003300201007387 */ /* 0x0009e20000100a00 */
[----:B------:R-:W-:-:S05]  /*22fb0*/  IMAD.WIDE R4, R0, 0x4, R52 ;  /* 0x0000000400047825 */ /* 0x000fca00078e0234 */
[----:B------:R1:W-:Y:S04]  /*22fc0*/  STL.64 [R1+0x8a0], R4 ;  /* 0x0008a00401007387 */ /* 0x0003e80000100a00 */
[----:B------:R-:W3:Y:S04]  /*22fd0*/  LDL.LU.64 R30, [R1+0x8e0] ;  /* 0x0008e000011e7983 */ /* 0x000ee80000300a00 */
[----:B------:R-:W3:Y:S01]  /*22fe0*/  LDL.LU.64 R52, [R1+0x2f8] ;  /* 0x0002f80001347983 */ /* 0x000ee20000300a00 */
[----:B----4-:R-:W-:-:S05]  /*22ff0*/  IMAD.WIDE R2, R0, 0x4, R204 ;  /* 0x0000000400027825 */ /* 0x010fca00078e02cc */
[----:B------:R4:W-:Y:S04]  /*23000*/  STL.64 [R1+0x328], R2 ;  /* 0x0003280201007387 */ /* 0x0009e80000100a00 */
[----:B------:R-:W3:Y:S01]  /*23010*/  LDL.LU.64 R204, [R1+0x8e8] ;  /* 0x0008e80001cc7983 */ /* 0x000ee20000300a00 */
[----:B-1----:R-:W-:-:S04]  /*23020*/  IMAD.WIDE R4, R0, 0x4, R24 ;  /* 0x0000000400047825 */ /* 0x002fc800078e0218 */
[C---:B----4-:R-:W-:Y:S02]  /*23030*/  IMAD.WIDE R2, R0.reuse, 0x4, R220 ;  /* 0x0000000400027825 */ /* 0x050fe400078e02dc */
[----:B------:R-:W4:Y:S04]  /*23040*/  LDL.LU.64 R220, [R1+0x2f0] ;  /* 0x0002f00001dc7983 */ /* 0x000f280000300a00 */
[----:B------:R1:W-:Y:S01]  /*23050*/  STL.64 [R1+0x8a8], R4 ;  /* 0x0008a80401007387 */ /* 0x0003e20000100a00 */
[----:B------:R-:W-:-:S03]  /*23060*/  IMAD.WIDE R6, R0, 0x4, R76 ;  /* 0x0000000400067825 */ /* 0x000fc600078e024c */
[----:B------:R1:W-:Y:S04]  /*23070*/  STL.64 [R1+0x320], R2 ;  /* 0x0003200201007387 */ /* 0x0003e80000100a00 */
[----:B------:R-:W-:Y:S01]  /*23080*/  STL.64 [R1+0x8b0], R6 ;  /* 0x0008b00601007387 */ /* 0x000fe20000100a00 */
[----:B-1----:R-:W-:-:S03]  /*23090*/  IMAD.WIDE R4, R0, 0x4, R68 ;  /* 0x0000000400047825 */ /* 0x002fc600078e0244 */
[----:B------:R-:W4:Y:S01]  /*230a0*/  LDL.LU.64 R24, [R1+0x8f0] ;  /* 0x0008f00001187983 */ /* 0x000f220000300a00 */
[----:B------:R-:W-:-:S03]  /*230b0*/  IMAD.WIDE R2, R0, 0x4, R116 ;  /* 0x0000000400027825 */ /* 0x000fc600078e0274 */
[----:B------:R-:W-:Y:S04]  /*230c0*/  STL.64 [R1+0x318], R4 ;  /* 0x0003180401007387 */ /* 0x000fe80000100a00 */
[----:B------:R-:W4:Y:S04]  /*230d0*/  LDL.LU.64 R76, [R1+0x2e8] ;  /* 0x0002e800014c7983 */ /* 0x000f280000300a00 */
[----:B------:R1:W-:Y:S04]  /*230e0*/  STL.64 [R1+0x8b8], R2 ;  /* 0x0008b80201007387 */ /* 0x0003e80000100a00 */
[----:B------:R-:W4:Y:S04]  /*230f0*/  LDL.LU.64 R68, [R1+0x8f8] ;  /* 0x0008f80001447983 */ /* 0x000f280000300a00 */
[----:B------:R-:W4:Y:S01]  /*23100*/  LDL.LU.64 R116, [R1+0x2e0] ;  /* 0x0002e00001747983 */ /* 0x000f220000300a00 */
[----:B--2---:R-:W-:-:S03]  /*23110*/  IMAD.WIDE R128, R0, 0x4, R236 ;  /* 0x0000000400807825 */ /* 0x004fc600078e02ec */
[----:B------:R-:W2:Y:S01]  /*23120*/  LDL.LU.64 R236, [R1+0x900] ;  /* 0x0009000001ec7983 */ /* 0x000ea20000300a00 */
[----:B-1----:R-:W-:-:S05]  /*23130*/  IMAD.WIDE R2, R0, 0x4, R148 ;  /* 0x0000000400027825 */ /* 0x002fca00078e0294 */
[----:B------:R1:W-:Y:S01]  /*23140*/  STL.64 [R1+0x310], R2 ;  /* 0x0003100201007387 */ /* 0x0003e20000100a00 */
[----:B------:R-:W-:-:S03]  /*23150*/  IMAD.WIDE R4, R0, 0x4, R156 ;  /* 0x0000000400047825 */ /* 0x000fc600078e029c */
[----:B------:R-:W2:Y:S04]  /*23160*/  LDL.LU.64 R238, [R1+0x2d8] ;  /* 0x0002d80001ee7983 */ /* 0x000ea80000300a00 */
[----:B------:R-:W-:Y:S04]  /*23170*/  STL.64 [R1+0x8c8], R4 ;  /* 0x0008c80401007387 */ /* 0x000fe80000100a00 */
[----:B------:R-:W2:Y:S01]  /*23180*/  LDL.LU.64 R148, [R1+0x910] ;  /* 0x0009100001947983 */ /* 0x000ea20000300a00 */
[----:B-1----:R-:W-:-:S04]  /*23190*/  IMAD.WIDE R2, R0, 0x4, R196 ;  /* 0x0000000400027825 */ /* 0x002fc800078e02c4 */
[C---:B------:R-:W-:Y:S01]  /*231a0*/  IMAD.WIDE R136, R0.reuse, 0x4, R140 ;  /* 0x0000000400887825 */ /* 0x040fe200078e028c */
        /* <DEDUP_REMOVED lines=11> */
[----:B-1----:R-:W-:-:S05]  /*23260*/  IMAD.WIDE R2, R0, 0x4, R36 ;  /* 0x0000000400027825 */ /* 0x002fca00078e0224 */
[----:B------:R1:W-:Y:S01]  /*23270*/  STL.64 [R1+0x300], R2 ;  /* 0x0003000201007387 */ /* 0x0003e20000100a00 */
[----:B------:R-:W-:-:S04]  /*23280*/  IMAD.WIDE R6, R0, 0x4, R30 ;  /* 0x0000000400067825 */ /* 0x000fc800078e021e */
[C---:B------:R-:W-:Y:S01]  /*23290*/  IMAD.WIDE R4, R0.reuse, 0x4, R52 ;  /* 0x0000000400047825 */ /* 0x040fe200078e0234 */
[----:B------:R-:W-:Y:S04]  /*232a0*/  STL.64 [R1+0x8e0], R6 ;  /* 0x0008e00601007387 */ /* 0x000fe80000100a00 */
        /* <DEDUP_REMOVED lines=11> */
[----:B------:R1:W-:Y:S01]  /*23360*/  STL.64 [R1+0x8f0], R2 ;  /* 0x0008f00201007387 */ /* 0x0003e20000100a00 */
[----:B------:R-:W-:-:S05]  /*23370*/  IMAD.WIDE R6, R0, 0x4, R76 ;  /* 0x0000000400067825 */ /* 0x000fca00078e024c */
[----:B------:R-:W-:Y:S01]  /*23380*/  STL.64 [R1+0x2e8], R6 ;  /* 0x0002e80601007387 */ /* 0x000fe20000100a00 */
[----:B------:R-:W-:-:S03]  /*23390*/  IMAD.WIDE R4, R0, 0x4, R68 ;  /* 0x0000000400047825 */ /* 0x000fc600078e0244 */
[----:B------:R-:W4:Y:S04]  /*233a0*/  LDL.LU.64 R24, [R1+0x960] ;  /* 0x0009600001187983 */ /* 0x000f280000300a00 */
[----:B------:R-:W-:Y:S01]  /*233b0*/  STL.64 [R1+0x8f8], R4 ;  /* 0x0008f80401007387 */ /* 0x000fe20000100a00 */
[----:B-1----:R-:W-:-:S03]  /*233c0*/  IMAD.WIDE R2, R0, 0x4, R116 ;  /* 0x0000000400027825 */ /* 0x002fc600078e0274 */
[----:B------:R-:W4:Y:S04]  /*233d0*/  LDL.LU.64 R76, [R1+0x2b0] ;  /* 0x0002b000014c7983 */ /* 0x000f280000300a00 */
[----:B------:R2:W-:Y:S04]  /*233e0*/  STL.64 [R1+0x2e0], R2 ;  /* 0x0002e00201007387 */ /* 0x0005e80000100a00 */
[----:B------:R-:W4:Y:S04]  /*233f0*/  LDL.LU.64 R68, [R1+0x970] ;  /* 0x0009700001447983 */ /* 0x000f280000300a00 */
[----:B------:R-:W4:Y:S01]  /*23400*/  LDL.LU.64 R116, [R1+0x2a8] ;  /* 0x0002a80001747983 */ /* 0x000f220000300a00 */
[----:B--2---:R-:W-:-:S05]  /*23410*/  IMAD.WIDE R2, R0, 0x4, R236 ;  /* 0x0000000400027825 */ /* 0x004fca00078e02ec */
[----:B------:R1:W-:Y:S04]  /*23420*/  STL.64 [R1+0x900], R2 ;  /* 0x0009000201007387 */ /* 0x0003e80000100a00 */
[----:B------:R-:W2:Y:S01]  /*23430*/  LDL.LU.64 R236, [R1+0x980] ;  /* 0x0009800001ec7983 */ /* 0x000ea20000300a00 */
[----:B------:R-:W-:-:S04]  /*23440*/  IMAD.WIDE R98, R0, 0x4, R148 ;  /* 0x0000000400627825 */ /* 0x000fc800078e0294 */
[----:B-1----:R-:W-:-:S05]  /*23450*/  IMAD.WIDE R2, R0, 0x4, R238 ;  /* 0x0000000400027825 */ /* 0x002fca00078e02ee */
[----:B------:R1:W-:Y:S04]  /*23460*/  STL.64 [R1+0x908], R2 ;  /* 0x0009080201007387 */ /* 0x0003e80000100a00 */
[----:B------:R-:W2:Y:S01]  /*23470*/  LDL.LU.64 R148, [R1+0x2a0] ;  /* 0x0002a00001947983 */ /* 0x000ea20000300a00 */
[----:B------:R-:W-:-:S04]  /*23480*/  IMAD.WIDE R4, R0, 0x4, R156 ;  /* 0x0000000400047825 */ /* 0x000fc800078e029c */
[C---:B------:R-:W-:Y:S01]  /*23490*/  IMAD.WIDE R100, R0.reuse, 0x4, R140 ;  /* 0x0000000400647825 */ /* 0x040fe200078e028c */
[----:B------:R-:W-:Y:S03]  /*234a0*/  STL.64 [R1+0x920], R4 ;  /* 0x0009200401007387 */ /* 0x000fe60000100a00 */
[C---:B-1----:R-:W-:Y:S01]  /*234b0*/  IMAD.WIDE R2, R0.reuse, 0x4, R196 ;  /* 0x0000000400027825 */ /* 0x042fe200078e02c4 */
[----:B------:R-:W2:Y:S04]  /*234c0*/  LDL.LU.64 R140, [R1+0x990] ;  /* 0x00099000018c7983 */ /* 0x000ea80000300a00 */
[----:B------:R-:W2:Y:S04]  /*234d0*/  LDL.LU.64 R156, [R1+0x298] ;  /* 0x00029800019c7983 */ /* 0x000ea80000300a00 */
[----:B------:R3:W-:Y:S04]  /*234e0*/  STL.64 [R1+0x928], R2 ;  /* 0x0009280201007387 */ /* 0x0007e80000100a00 */
[----:B------:R-:W2:Y:S04]  /*234f0*/  LDL.LU.64 R196, [R1+0x998] ;  /* 0x0009980001c47983 */ /* 0x000ea80000300a00 */
[----:B------:R-:W-:Y:S04]  /*23500*/  STL.64 [R1+0x910], R98 ;  /* 0x0009106201007387 */ /* 0x000fe80000100a00 */
[----:B------:R-:W-:Y:S04]  /*23510*/  STL.64 [R1+0x1ee0], R98 ;  /* 0x001ee06201007387 */ /* 0x000fe80000100a00 */
[----:B------:R-:W2:Y:S04]  /*23520*/  LDL.LU.64 R234, [R1+0x9a0] ;  /* 0x0009a00001ea7983 */ /* 0x000ea80000300a00 */
[----:B------:R-:W-:Y:S01]  /*23530*/  STL.64 [R1+0x918], R100 ;  /* 0x0009186401007387 */ /* 0x000fe20000100a00 */
[----:B---3--:R-:W-:-:S05]  /*23540*/  IMAD.WIDE R2, R0, 0x4, R12 ;  /* 0x0000000400027825 */ /* 0x008fca00078e020c */
[----:B------:R1:W-:Y:S04]  /*23550*/  STL.64 [R1+0x930], R2 ;  /* 0x0009300201007387 */ /* 0x0003e80000100a00 */
[----:B------:R-:W-:Y:S01]  /*23560*/  STL.64 [R1+0x1ee8], R100 ;  /* 0x001ee86401007387 */ /* 0x000fe20000100a00 */
[----:B------:R-:W-:-:S04]  /*23570*/  IMAD.WIDE R4, R0, 0x4, R36 ;  /* 0x0000000400047825 */ /* 0x000fc800078e0224 */
[C---:B-1----:R-:W-:Y:S02]  /*23580*/  IMAD.WIDE R2, R0.reuse, 0x4, R204 ;  /* 0x0000000400027825 */ /* 0x042fe400078e02cc */
[----:B------:R-:W3:Y:S04]  /*23590*/  LDL.LU.64 R204, [R1+0x9a8] ;  /* 0x0009a80001cc7983 */ /* 0x000ee80000300a00 */
[----:B------:R1:W-:Y:S01]  /*235a0*/  STL.64 [R1+0x938], R4 ;  /* 0x0009380401007387 */ /* 0x0003e20000100a00 */
[----:B------:R-:W-:-:S03]  /*235b0*/  IMAD.WIDE R6, R0, 0x4, R30 ;  /* 0x0000000400067825 */ /* 0x000fc600078e021e */
[----:B------:R4:W-:Y:S04]  /*235c0*/  STL.64 [R1+0x940], R2 ;  /* 0x0009400201007387 */ /* 0x0009e80000100a00 */
[----:B------:R-:W-:Y:S01]  /*235d0*/  STL.64 [R1+0x948], R6 ;  /* 0x0009480601007387 */ /* 0x000fe20000100a00 */
[----:B-1----:R-:W-:-:S03]  /*235e0*/  IMAD.WIDE R4, R0, 0x4, R52 ;  /* 0x0000000400047825 */ /* 0x002fc600078e0234 */
[----:B------:R-:W3:Y:S04]  /*235f0*/  LDL.LU.64 R36, [R1+0x290] ;  /* 0x0002900001247983 */ /* 0x000ee80000300a00 */
[----:B------:R1:W-:Y:S04]  /*23600*/  STL.64 [R1+0x950], R4 ;  /* 0x0009500401007387 */ /* 0x0003e80000100a00 */
[----:B------:R-:W3:Y:S01]  /*23610*/  LDL.LU.64 R30, [R1+0x9b0] ;  /* 0x0009b000011e7983 */ /* 0x000ee20000300a00 */
[----:B----4-:R-:W-:-:S05]  /*23620*/  IMAD.WIDE R2, R0, 0x4, R220 ;  /* 0x0000000400027825 */ /* 0x010fca00078e02dc */
[----:B------:R4:W-:Y:S04]  /*23630*/  STL.64 [R1+0x958], R2 ;  /* 0x0009580201007387 */ /* 0x0009e80000100a00 */
[----:B------:R-:W3:Y:S04]  /*23640*/  LDL.LU.64 R52, [R1+0x288] ;  /* 0x0002880001347983 */ /* 0x000ee80000300a00 */
        /* <DEDUP_REMOVED lines=9> */
[----:B------:R-:W4:Y:S04]  /*236e0*/  LDL.LU.64 R238, [R1+0x9c0] ;  /* 0x0009c00001ee7983 */ /* 0x000f280000300a00 */
[----:B------:R-:W-:Y:S01]  /*236f0*/  STL.64 [R1+0x978], R4 ;  /* 0x0009780401007387 */ /* 0x000fe20000100a00 */
[----:B--2---:R-:W-:-:S03]  /*23700*/  IMAD.WIDE R2, R0, 0x4, R236 ;  /* 0x0000000400027825 */ /* 0x004fc600078e02ec */
[----:B------:R-:W2:Y:S04]  /*23710*/  LDL.LU.64 R12, [R1+0x278] ;  /* 0x00027800010c7983 */ /* 0x000ea80000300a00 */
[----:B------:R1:W-:Y:S04]  /*23720*/  STL.64 [R1+0x980], R2 ;  /* 0x0009800201007387 */ /* 0x0003e80000100a00 */
[----:B------:R-:W2:Y:S04]  /*23730*/  LDL.LU.64 R68, [R1+0x9c8] ;  /* 0x0009c80001447983 */ /* 0x000ea80000300a00 */
[----:B------:R-:W2:Y:S01]  /*23740*/  LDL.LU.64 R236, [R1+0x270] ;  /* 0x0002700001ec7983 */ /* 0x000ea20000300a00 */
[----:B-1----:R-:W-:-:S03]  /*23750*/  IMAD.WIDE R2, R0, 0x4, R148 ;  /* 0x0000000400027825 */ /* 0x002fc600078e0294 */
[----:B------:R-:W2:Y:S04]  /*23760*/  LDL.LU.64 R116, [R1+0x9d0] ;  /* 0x0009d00001747983 */ /* 0x000ea80000300a00 */
[----:B------:R1:W-:Y:S04]  /*23770*/  STL.64 [R1+0x988], R2 ;  /* 0x0009880201007387 */ /* 0x0003e80000100a00 */
[----:B------:R-:W2:Y:S04]  /*23780*/  LDL.LU.64 R24, [R1+0x268] ;  /* 0x0002680001187983 */ /* 0x000ea80000300a00 */
[----:B------:R-:W2:Y:S01]  /*23790*/  LDL.LU.64 R148, [R1+0x9e0] ;  /* 0x0009e00001947983 */ /* 0x000ea20000300a00 */
[----:B------:R-:W-:-:S03]  /*237a0*/  IMAD.WIDE R108, R0, 0x4, R140 ;  /* 0x00000004006c7825 */ /* 0x000fc600078e028c */
[----:B------:R-:W2:Y:S01]  /*237b0*/  LDL.LU.64 R140, [R1+0x260] ;  /* 0x00026000018c7983 */ /* 0x000ea20000300a00 */
[----:B------:R-:W-:-:S03]  /*237c0*/  IMAD.WIDE R168, R0, 0x4, R156 ;  /* 0x0000000400a87825 */ /* 0x000fc600078e029c */
[----:B------:R-:W2:Y:S01]  /*237d0*/  LDL.LU.64 R156, [R1+0x9f0] ;  /* 0x0009f000019c7983 */ /* 0x000ea20000300a00 */
[----:B-1----:R-:W-:-:S05]  /*237e0*/  IMAD.WIDE R2, R0, 0x4, R196 ;  /* 0x0000000400027825 */ /* 0x002fca00078e02c4 */
[----:B------:R1:W-:Y:S04]  /*237f0*/  STL.64 [R1+0x998], R2 ;  /* 0x0009980201007387 */ /* 0x0003e80000100a00 */
[----:B------:R-:W2:Y:S04]  /*23800*/  LDL.LU.64 R196, [R1+0x9f8] ;  /* 0x0009f80001c47983 */ /* 0x000ea80000300a00 */
[----:B------:R-:W-:Y:S01]  /*23810*/  STL.64 [R1+0x990], R108 ;  /* 0x0009906c01007387 */ /* 0x000fe20000100a00 */
[----:B-1----:R-:W-:-:S03]  /*23820*/  IMAD.WIDE R2, R0, 0x4, R234 ;  /* 0x0000000400027825 */ /* 0x002fc600078e02ea */
[----:B------:R-:W-:Y:S04]  /*23830*/  STL.64 [R1+0x1ef0], R108 ;  /* 0x001ef06c01007387 */ /* 0x000fe80000100a00 */
[----:B------:R3:W-:Y:S02]  /*23840*/  STL.64 [R1+0x9a0], R2 ;  /* 0x0009a00201007387 */ /* 0x0007e40000100a00 */
[C---:B---3--:R-:W-:Y:S02]  /*23850*/  IMAD.WIDE R2, R0.reuse, 0x4, R204 ;  /* 0x0000000400027825 */ /* 0x048fe400078e02cc */
[----:B------:R-:W3:Y:S04]  /*23860*/  LDL.LU.64 R204, [R1+0xa00] ;  /* 0x000a000001cc7983 */ /* 0x000ee80000300a00 */
[----:B------:R-:W-:Y:S04]  /*23870*/  STL.64 [R1+0x298], R168 ;  /* 0x000298a801007387 */ /* 0x000fe80000100a00 */
[----:B------:R1:W-:Y:S04]  /*23880*/  STL.64 [R1+0x9a8], R2 ;  /* 0x0009a80201007387 */ /* 0x0003e80000100a00 */
[----:B------:R-:W-:Y:S01]  /*23890*/  STL.64 [R1+0x1ef8], R168 ;  /* 0x001ef8a801007387 */ /* 0x000fe20000100a00 */
[----:B-1----:R-:W-:-:S04]  /*238a0*/  IMAD.WIDE R2, R0, 0x4, R36 ;  /* 0x0000000400027825 */ /* 0x002fc800078e0224 */
[C---:B------:R-:W-:Y:S01]  /*238b0*/  IMAD.WIDE R6, R0.reuse, 0x4, R30 ;  /* 0x0000000400067825 */ /* 0x040fe200078e021e */
[----:B------:R1:W-:Y:S04]  /*238c0*/  STL.64 [R1+0x290], R2 ;  /* 0x0002900201007387 */ /* 0x0003e80000100a00 */
[----:B------:R-:W-:Y:S01]  /*238d0*/  STL.64 [R1+0x9b0], R6 ;  /* 0x0009b00601007387 */ /* 0x000fe20000100a00 */
[----:B------:R-:W-:-:S03]  /*238e0*/  IMAD.WIDE R4, R0, 0x4, R52 ;  /* 0x0000000400047825 */ /* 0x000fc600078e0234 */
[----:B------:R-:W3:Y:S01]  /*238f0*/  LDL.LU.64 R36, [R1+0x258] ;  /* 0x0002580001247983 */ /* 0x000ee20000300a00 */
[----:B-1----:R-:W-:-:S03]  /*23900*/  IMAD.WIDE R2, R0, 0x4, R220 ;  /* 0x0000000400027825 */ /* 0x002fc600078e02dc */
[----:B------:R-:W-:Y:S04]  /*23910*/  STL.64 [R1+0x288], R4 ;  /* 0x0002880401007387 */ /* 0x000fe80000100a00 */
[----:B------:R-:W3:Y:S04]  /*23920*/  LDL.LU.64 R220, [R1+0xa08] ;  /* 0x000a080001dc7983 */ /* 0x000ee80000300a00 */
[----:B------:R4:W-:Y:S04]  /*23930*/  STL.64 [R1+0x9b8], R2 ;  /* 0x0009b80201007387 */ /* 0x0009e80000100a00 */
[----:B------:R-:W3:Y:S04]  /*23940*/  LDL.LU.64 R30, [R1+0x250] ;  /* 0x00025000011e7983 */ /* 0x000ee80000300a00 */
[----:B------:R-:W3:Y:S01]  /*23950*/  LDL.LU.64 R52, [R1+0xa10] ;  /* 0x000a100001347983 */ /* 0x000ee20000300a00 */
[----:B----4-:R-:W-:-:S05]  /*23960*/  IMAD.WIDE R2, R0, 0x4, R76 ;  /* 0x0000000400027825 */ /* 0x010fca00078e024c */
[----:B------:R-:W-:Y:S04]  /*23970*/  STL.64 [R1+0x280], R2 ;  /* 0x0002800201007387 */ /* 0x000fe80000100a00 */
[----:B------:R-:W4:Y:S01]  /*23980*/  LDL.LU.64 R76, [R1+0x248] ;  /* 0x00024800014c7983 */ /* 0x000f220000300a00 */
[----:B------:R-:W-:-:S04]  /*23990*/  IMAD.WIDE R4, R0, 0x4, R238 ;  /* 0x0000000400047825 */ /* 0x000fc800078e02ee */
[C---:B--2---:R-:W-:Y:S01]  /*239a0*/  IMAD.WIDE R6, R0.reuse, 0x4, R12 ;  /* 0x0000000400067825 */ /* 0x044fe200078e020c */
[----:B------:R1:W-:Y:S04]  /*239b0*/  STL.64 [R1+0x9c0], R4 ;  /* 0x0009c00401007387 */ /* 0x0003e80000100a00 */
[----:B------:R-:W-:Y:S01]  /*239c0*/  STL.64 [R1+0x278], R6 ;  /* 0x0002780601007387 */ /* 0x000fe20000100a00 */
[----:B-1----:R-:W-:-:S03]  /*239d0*/  IMAD.WIDE R4, R0, 0x4, R236 ;  /* 0x0000000400047825 */ /* 0x002fc600078e02ec */
[----:B------:R-:W2:Y:S01]  /*239e0*/  LDL.LU.64 R236, [R1+0xa20] ;  /* 0x000a200001ec7983 */ /* 0x000ea20000300a00 */
[----:B------:R-:W-:-:S05]  /*239f0*/  IMAD.WIDE R2, R0, 0x4, R68 ;  /* 0x0000000400027825 */ /* 0x000fca00078e0244 */
[----:B------:R1:W-:Y:S04]  /*23a00*/  STL.64 [R1+0x9c8], R2 ;  /* 0x0009c80201007387 */ /* 0x0003e80000100a00 */
[----:B------:R1:W-:Y:S04]  /*23a10*/  STL.64 [R1+0x270], R4 ;  /* 0x0002700401007387 */ /* 0x0003e80000100a00 */
[----:B------:R-:W2:Y:S01]  /*23a20*/  LDL.LU.64 R68, [R1+0x240] ;  /* 0x0002400001447983 */ /* 0x000ea20000300a00 */
[----:B-1----:R-:W-:-:S03]  /*23a30*/  IMAD.WIDE R2, R0, 0x4, R116 ;  /* 0x0000000400027825 */ /* 0x002fc600078e0274 */
[----:B------:R-:W2:Y:S01]  /*23a40*/  LDL.LU.64 R116, [R1+0xa30] ;  /* 0x000a300001747983 */ /* 0x000ea20000300a00 */
[----:B------:R-:W-:-:S03]  /*23a50*/  IMAD.WIDE R176, R0, 0x4, R148 ;  /* 0x0000000400b07825 */ /* 0x000fc600078e0294 */
[----:B------:R1:W-:Y:S04]  /*23a60*/  STL.64 [R1+0x9d0], R2 ;  /* 0x0009d00201007387 */ /* 0x0003e80000100a00 */
[----:B------:R-:W2:Y:S01]  /*23a70*/  LDL.LU.64 R148, [R1+0x238] ;  /* 0x0002380001947983 */ /* 0x000ea20000300a00 */
[----:B------:R-:W-:-:S04]  /*23a80*/  IMAD.WIDE R4, R0, 0x4, R156 ;  /* 0x0000000400047825 */ /* 0x000fc800078e029c */
[----:B-1----:R-:W-:-:S04]  /*23a90*/  IMAD.WIDE R2, R0, 0x4, R24 ;  /* 0x0000000400027825 */ /* 0x002fc800078e0218 */
[C---:B------:R-:W-:Y:S01]  /*23aa0*/  IMAD.WIDE R184, R0.reuse, 0x4, R140 ;  /* 0x0000000400b87825 */ /* 0x040fe200078e028c */
[----:B------:R1:W-:Y:S04]  /*23ab0*/  STL.64 [R1+0x9d8], R2 ;  /* 0x0009d80201007387 */ /* 0x0003e80000100a00 */
[----:B------:R-:W2:Y:S04]  /*23ac0*/  LDL.LU.64 R140, [R1+0xa40] ;  /* 0x000a4000018c7983 */ /* 0x000ea80000300a00 */
[----:B------:R-:W-:Y:S01]  /*23ad0*/  STL.64 [R1+0x9f0], R4 ;  /* 0x0009f00401007387 */ /* 0x000fe20000100a00 */
[----:B-1----:R-:W-:-:S03]  /*23ae0*/  IMAD.WIDE R2, R0, 0x4, R196 ;  /* 0x0000000400027825 */ /* 0x002fc600078e02c4 */
[----:B------:R-:W2:Y:S04]  /*23af0*/  LDL.LU.64 R226, [R1+0x230] ;  /* 0x0002300001e27983 */ /* 0x000ea80000300a00 */
[----:B------:R3:W-:Y:S04]  /*23b00*/  STL.64 [R1+0x9f8], R2 ;  /* 0x0009f80201007387 */ /* 0x0007e80000100a00 */
[----:B------:R-:W2:Y:S04]  /*23b10*/  LDL.LU.64 R156, [R1+0xa50] ;  /* 0x000a5000019c7983 */ /* 0x000ea80000300a00 */
[----:B------:R-:W-:Y:S04]  /*23b20*/  STL.64 [R1+0x9e0], R176 ;  /* 0x0009e0b001007387 */ /* 0x000fe80000100a00 */
[----:B------:R-:W-:Y:S04]  /*23b30*/  STL.64 [R1+0x1f00], R176 ;  /* 0x001f00b001007387 */ /* 0x000fe80000100a00 */
[----:B------:R-:W2:Y:S04]  /*23b40*/  LDL.LU.64 R234, [R1+0x228] ;  /* 0x0002280001ea7983 */ /* 0x000ea80000300a00 */
[----:B------:R-:W2:Y:S01]  /*23b50*/  LDL.LU.64 R196, [R1+0xa60] ;  /* 0x000a600001c47983 */ /* 0x000ea20000300a00 */
[----:B---3--:R-:W-:-:S05]  /*23b60*/  IMAD.WIDE R2, R0, 0x4, R204 ;  /* 0x0000000400027825 */ /* 0x008fca00078e02cc */
[----:B------:R1:W-:Y:S04]  /*23b70*/  STL.64 [R1+0xa00], R2 ;  /* 0x000a000201007387 */ /* 0x0003e80000100a00 */
[----:B------:R-:W3:Y:S04]  /*23b80*/  LDL.LU.64 R204, [R1+0xa68] ;  /* 0x000a680001cc7983 */ /* 0x000ee80000300a00 */
[----:B------:R-:W-:Y:S04]  /*23b90*/  STL.64 [R1+0x9e8], R184 ;  /* 0x0009e8b801007387 */ /* 0x000fe80000100a00 */
        /* <DEDUP_REMOVED lines=10> */
[----:B------:R-:W-:Y:S04]  /*23c40*/  STL.64 [R1+0xa10], R4 ;  /* 0x000a100401007387 */ /* 0x000fe80000100a00 */
[----:B------:R-:W3:Y:S01]  /*23c50*/  LDL.LU.64 R12, [R1+0xa80] ;  /* 0x000a8000010c7983 */ /* 0x000ee20000300a00 */
[----:B----4-:R-:W-:-:S05]  /*23c60*/  IMAD.WIDE R2, R0, 0x4, R76 ;  /* 0x0000000400027825 */ /* 0x010fca00078e024c */
[----:B------:R2:W-:Y:S04]  /*23c70*/  STL.64 [R1+0xa18], R2 ;  /* 0x000a180201007387 */ /* 0x0005e80000100a00 */
[----:B------:R-:W4:Y:S04]  /*23c80*/  LDL.LU.64 R30, [R1+0x218] ;  /* 0x00021800011e7983 */ /* 0x000f280000300a00 */
[----:B------:R-:W4:Y:S01]  /*23c90*/  LDL.LU.64 R52, [R1+0xa90] ;  /* 0x000a900001347983 */ /* 0x000f220000300a00 */
[----:B--2---:R-:W-:-:S03]  /*23ca0*/  IMAD.WIDE R2, R0, 0x4, R236 ;  /* 0x0000000400027825 */ /* 0x004fc600078e02ec */
[----:B------:R-:W2:Y:S04]  /*23cb0*/  LDL.LU.64 R236, [R1+0x210] ;  /* 0x0002100001ec7983 */ /* 0x000ea80000300a00 */
[----:B------:R1:W-:Y:S04]  /*23cc0*/  STL.64 [R1+0xa20], R2 ;  /* 0x000a200201007387 */ /* 0x0003e80000100a00 */
[----:B------:R-:W2:Y:S01]  /*23cd0*/  LDL.LU.64 R24, [R1+0xaa0] ;  /* 0x000aa00001187983 */ /* 0x000ea20000300a00 */
[----:B------:R-:W-:-:S05]  /*23ce0*/  IMAD.WIDE R4, R0, 0x4, R68 ;  /* 0x0000000400047825 */ /* 0x000fca00078e0244 */
[----:B------:R-:W-:Y:S01]  /*23cf0*/  STL.64 [R1+0xa28], R4 ;  /* 0x000a280401007387 */ /* 0x000fe20000100a00 */
[----:B-1----:R-:W-:-:S03]  /*23d00*/  IMAD.WIDE R2, R0, 0x4, R116 ;  /* 0x0000000400027825 */ /* 0x002fc600078e0274 */
[----:B------:R-:W2:Y:S04]  /*23d10*/  LDL.LU.64 R76, [R1+0x208] ;  /* 0x00020800014c7983 */ /* 0x000ea80000300a00 */
[----:B------:R1:W-:Y:S04]  /*23d20*/  STL.64 [R1+0xa30], R2 ;  /* 0x000a300201007387 */ /* 0x0003e80000100a00 */
[----:B------:R-:W2:Y:S04]  /*23d30*/  LDL.LU.64 R36, [R1+0xab0] ;  /* 0x000ab00001247983 */ /* 0x000ea80000300a00 */
[----:B------:R-:W2:Y:S01]  /*23d40*/  LDL.LU.64 R68, [R1+0x200] ;  /* 0x0002000001447983 */ /* 0x000ea20000300a00 */
[----:B-1----:R-:W-:-:S05]  /*23d50*/  IMAD.WIDE R2, R0, 0x4, R148 ;  /* 0x0000000400027825 */ /* 0x002fca00078e0294 */
[----:B------:R1:W-:Y:S04]  /*23d60*/  STL.64 [R1+0xa38], R2 ;  /* 0x000a380201007387 */ /* 0x0003e80000100a00 */
[----:B------:R-:W2:Y:S04]  /*23d70*/  LDL.LU.64 R116, [R1+0xac0] ;  /* 0x000ac00001747983 */ /* 0x000ea80000300a00 */
[----:B------:R-:W2:Y:S01]  /*23d80*/  LDL.LU.64 R148, [R1+0x1f8] ;  /* 0x0001f80001947983 */ /* 0x000ea20000300a00 */
[----:B-1----:R-:W-:-:S03]  /*23d90*/  IMAD.WIDE R2, R0, 0x4, R140 ;  /* 0x0000000400027825 */ /* 0x002fc600078e028c */
[----:B------:R-:W2:Y:S04]  /*23da0*/  LDL.LU.64 R140, [R1+0xad0] ;  /* 0x000ad000018c7983 */ /* 0x000ea80000300a00 */
[----:B------:R1:W-:Y:S01]  /*23db0*/  STL.64 [R1+0xa40], R2 ;  /* 0x000a400201007387 */ /* 0x0003e20000100a00 */
[----:B------:R-:W-:-:S03]  /*23dc0*/  IMAD.WIDE R192, R0, 0x4, R156 ;  /* 0x0000000400c07825 */ /* 0x000fc600078e029c */
[----:B------:R-:W2:Y:S01]  /*23dd0*/  LDL.LU.64 R156, [R1+0x1f0] ;  /* 0x0001f000019c7983 */ /* 0x000ea20000300a00 */
[----:B-1----:R-:W-:-:S04]  /*23de0*/  IMAD.WIDE R2, R0, 0x4, R226 ;  /* 0x0000000400027825 */ /* 0x002fc800078e02e2 */
[C---:B------:R-:W-:Y:S01]  /*23df0*/  IMAD.WIDE R4, R0.reuse, 0x4, R196 ;  /* 0x0000000400047825 */ /* 0x040fe200078e02c4 */
[----:B------:R3:W-:Y:S04]  /*23e00*/  STL.64 [R1+0xa48], R2 ;  /* 0x000a480201007387 */ /* 0x0007e80000100a00 */
[----:B------:R-:W2:Y:S01]  /*23e10*/  LDL.LU.64 R196, [R1+0xae0] ;  /* 0x000ae00001c47983 */ /* 0x000ea20000300a00 */
[----:B------:R-:W-:-:S03]  /*23e20*/  IMAD.WIDE R124, R0, 0x4, R234 ;  /* 0x00000004007c7825 */ /* 0x000fc600078e02ea */
[----:B------:R-:W-:Y:S01]  /*23e30*/  STL.64 [R1+0xa60], R4 ;  /* 0x000a600401007387 */ /* 0x000fe20000100a00 */
[----:B---3--:R-:W-:-:S03]  /*23e40*/  IMAD.WIDE R2, R0, 0x4, R204 ;  /* 0x0000000400027825 */ /* 0x008fc600078e02cc */
[----:B------:R-:W3:Y:S04]  /*23e50*/  LDL.LU.64 R204, [R1+0xae8] ;  /* 0x000ae80001cc7983 */ /* 0x000ee80000300a00 */
[----:B------:R-:W-:Y:S04]  /*23e60*/  STL.64 [R1+0xa50], R192 ;  /* 0x000a50c001007387 */ /* 0x000fe80000100a00 */
[----:B------:R1:W-:Y:S04]  /*23e70*/  STL.64 [R1+0xa68], R2 ;  /* 0x000a680201007387 */ /* 0x0003e80000100a00 */
[----:B------:R-:W-:Y:S01]  /*23e80*/  STL.64 [R1+0x1f10], R192 ;  /* 0x001f10c001007387 */ /* 0x000fe20000100a00 */
[----:B-1----:R-:W-:-:S03]  /*23e90*/  IMAD.WIDE R2, R0, 0x4, R220 ;  /* 0x0000000400027825 */ /* 0x002fc600078e02dc */
[----:B------:R-:W3:Y:S04]  /*23ea0*/  LDL.LU.64 R220, [R1+0xaf0] ;  /* 0x000af00001dc7983 */ /* 0x000ee80000300a00 */
[----:B------:R-:W-:Y:S04]  /*23eb0*/  STL.64 [R1+0xa58], R124 ;  /* 0x000a587c01007387 */ /* 0x000fe80000100a00 */
[----:B------:R4:W-:Y:S01]  /*23ec0*/  STL.64 [R1+0xa70], R2 ;  /* 0x000a700201007387 */ /* 0x0009e20000100a00 */
[----:B------:R-:W-:-:S03]  /*23ed0*/  IMAD.WIDE R4, R0, 0x4, R238 ;  /* 0x0000000400047825 */ /* 0x000fc600078e02ee */
[----:B------:R-:W-:Y:S04]  /*23ee0*/  STL.64 [R1+0x1f18], R124 ;  /* 0x001f187c01007387 */ /* 0x000fe80000100a00 */
[----:B------:R1:W-:Y:S01]  /*23ef0*/  STL.64 [R1+0xa78], R4 ;  /* 0x000a780401007387 */ /* 0x0003e20000100a00 */
[----:B------:R-:W-:-:S05]  /*23f00*/  IMAD.WIDE R6, R0, 0x4, R12 ;  /* 0x0000000400067825 */ /* 0x000fca00078e020c */
[----:B------:R-:W-:Y:S01]  /*23f10*/  STL.64 [R1+0xa80], R6 ;  /* 0x000a800601007387 */ /* 0x000fe20000100a00 */
[----:B----4-:R-:W-:-:S03]  /*23f20*/  IMAD.WIDE R2, R0, 0x4, R30 ;  /* 0x0000000400027825 */ /* 0x010fc600078e021e */
[----:B------:R-:W4:Y:S01]  /*23f30*/  LDL.LU.64 R30, [R1+0x1e8] ;  /* 0x0001e800011e7983 */ /* 0x000f220000300a00 */
[----:B-1----:R-:W-:-:S03]  /*23f40*/  IMAD.WIDE R4, R0, 0x4, R52 ;  /* 0x0000000400047825 */ /* 0x002fc600078e0234 */
[----:B------:R2:W-:Y:S04]  /*23f50*/  STL.64 [R1+0xa88], R2 ;  /* 0x000a880201007387 */ /* 0x0005e80000100a00 */
[----:B------:R1:W-:Y:S04]  /*23f60*/  STL.64 [R1+0xa90], R4 ;  /* 0x000a900401007387 */ /* 0x0003e80000100a00 */
[----:B------:R-:W4:Y:S01]  /*23f70*/  LDL.LU.64 R52, [R1+0xb00] ;  /* 0x000b000001347983 */ /* 0x000f220000300a00 */
[----:B--2---:R-:W-:-:S03]  /*23f80*/  IMAD.WIDE R2, R0, 0x4, R236 ;  /* 0x0000000400027825 */ /* 0x004fc600078e02ec */
[----:B------:R-:W2:Y:S04]  /*23f90*/  LDL.LU.64 R236, [R1+0x1e0] ;  /* 0x0001e00001ec7983 */ /* 0x000ea80000300a00 */
[----:B------:R1:W-:Y:S02]  /*23fa0*/  STL.64 [R1+0xa98], R2 ;  /* 0x000a980201007387 */ /* 0x0003e40000100a00 */
[----:B-1----:R-:W-:-:S04]  /*23fb0*/  IMAD.WIDE R4, R0, 0x4, R24 ;  /* 0x0000000400047825 */ /* 0x002fc800078e0218 */
[C---:B------:R-:W-:Y:S02]  /*23fc0*/  IMAD.WIDE R2, R0.reuse, 0x4, R76 ;  /* 0x0000000400027825 */ /* 0x040fe400078e024c */
[----:B------:R-:W2:Y:S04]  /*23fd0*/  LDL.LU.64 R76, [R1+0xb10] ;  /* 0x000b1000014c7983 */ /* 0x000ea80000300a00 */
[----:B------:R-:W-:Y:S01]  /*23fe0*/  STL.64 [R1+0xaa0], R4 ;  /* 0x000aa00401007387 */ /* 0x000fe20000100a00 */
[----:B------:R-:W-:-:S03]  /*23ff0*/  IMAD.WIDE R6, R0, 0x4, R36 ;  /* 0x0000000400067825 */ /* 0x000fc600078e0224 */
[----:B------:R1:W-:Y:S04]  /*24000*/  STL.64 [R1+0xaa8], R2 ;  /* 0x000aa80201007387 */ /* 0x0003e80000100a00 */
[----:B------:R-:W-:Y:S01]  /*24010*/  STL.64 [R1+0xab0], R6 ;  /* 0x000ab00601007387 */ /* 0x000fe20000100a00 */
[----:B-1----:R-:W-:-:S03]  /*24020*/  IMAD.WIDE R2, R0, 0x4, R68 ;  /* 0x0000000400027825 */ /* 0x002fc600078e0244 */
[----:B------:R-:W2:Y:S01]  /*24030*/  LDL.LU.64 R68, [R1+0x1d8] ;  /* 0x0001d80001447983 */ /* 0x000ea20000300a00 */
[----:B------:R-:W-:-:S03]  /*24040*/  IMAD.WIDE R4, R0, 0x4, R116 ;  /* 0x0000000400047825 */ /* 0x000fc600078e0274 */
[----:B------:R1:W-:Y:S04]  /*24050*/  STL.64 [R1+0xab8], R2 ;  /* 0x000ab80201007387 */ /* 0x0003e80000100a00 */
[----:B------:R-:W-:Y:S04]  /*24060*/  STL.64 [R1+0xac0], R4 ;  /* 0x000ac00401007387 */ /* 0x000fe80000100a00 */
[----:B------:R-:W2:Y:S01]  /*24070*/  LDL.LU.64 R226, [R1+0xb20] ;  /* 0x000b200001e27983 */ /* 0x000ea20000300a00 */
[----:B-1----:R-:W-:-:S05]  /*24080*/  IMAD.WIDE R2, R0, 0x4, R148 ;  /* 0x0000000400027825 */ /* 0x002fca00078e0294 */
[----:B------:R1:W-:Y:S04]  /*24090*/  STL.64 [R1+0xac8], R2 ;  /* 0x000ac80201007387 */ /* 0x0003e80000100a00 */
[----:B------:R-:W2:Y:S04]  /*240a0*/  LDL.LU.64 R116, [R1+0x1d0] ;  /* 0x0001d00001747983 */ /* 0x000ea80000300a00 */
        /* <DEDUP_REMOVED lines=8> */
[----:B------:R-:W2:Y:S01]  /*24130*/  LDL.LU.64 R196, [R1+0xb50] ;  /* 0x000b500001c47983 */ /* 0x000ea20000300a00 */
[----:B---3--:R-:W-:-:S03]  /*24140*/  IMAD.WIDE R2, R0, 0x4, R204 ;  /* 0x0000000400027825 */ /* 0x008fc600078e02cc */
[----:B------:R-:W3:Y:S04]  /*24150*/  LDL.LU.64 R204, [R1+0x1b8] ;  /* 0x0001b80001cc7983 */ /* 0x000ee80000300a00 */
[----:B------:R-:W-:Y:S04]  /*24160*/  STL.64 [R1+0xad0], R208 ;  /* 0x000ad0d001007387 */ /* 0x000fe80000100a00 */
[----:B------:R1:W-:Y:S04]  /*24170*/  STL.64 [R1+0xae8], R2 ;  /* 0x000ae80201007387 */ /* 0x0003e80000100a00 */
[----:B------:R-:W-:Y:S04]  /*24180*/  STL.64 [R1+0x1f20], R208 ;  /* 0x001f20d001007387 */ /* 0x000fe80000100a00 */
[----:B------:R-:W3:Y:S01]  /*24190*/  LDL.LU.64 R238, [R1+0xb60] ;  /* 0x000b600001ee7983 */ /* 0x000ee20000300a00 */
[----:B-1----:R-:W-:-:S03]  /*241a0*/  IMAD.WIDE R2, R0, 0x4, R220 ;  /* 0x0000000400027825 */ /* 0x002fc600078e02dc */
[----:B------:R-:W3:Y:S04]  /*241b0*/  LDL.LU.64 R220, [R1+0xb68] ;  /* 0x000b680001dc7983 */ /* 0x000ee80000300a00 */
[----:B------:R4:W-:Y:S04]  /*241c0*/  STL.64 [R1+0xaf0], R2 ;  /* 0x000af00201007387 */ /* 0x0009e80000100a00 */
[----:B------:R-:W-:Y:S04]  /*241d0*/  STL.64 [R1+0xad8], R130 ;  /* 0x000ad88201007387 */ /* 0x000fe80000100a00 */
[----:B------:R-:W-:Y:S04]  /*241e0*/  STL.64 [R1+0x1f28], R130 ;  /* 0x001f288201007387 */ /* 0x000fe80000100a00 */
[----:B------:R-:W3:Y:S01]  /*241f0*/  LDL.LU.64 R12, [R1+0xb70] ;  /* 0x000b7000010c7983 */ /* 0x000ee20000300a00 */
[----:B----4-:R-:W-:-:S05]  /*24200*/  IMAD.WIDE R2, R0, 0x4, R30 ;  /* 0x0000000400027825 */ /* 0x010fca00078e021e */
[----:B------:R2:W-:Y:S04]  /*24210*/  STL.64 [R1+0xaf8], R2 ;  /* 0x000af80201007387 */ /* 0x0005e80000100a00 */
[----:B------:R-:W4:Y:S01]  /*24220*/  LDL.LU.64 R24, [R1+0x1b0] ;  /* 0x0001b00001187983 */ /* 0x000f220000300a00 */
[----:B------:R-:W-:-:S05]  /*24230*/  IMAD.WIDE R4, R0, 0x4, R52 ;  /* 0x0000000400047825 */ /* 0x000fca00078e0234 */
[----:B------:R-:W-:Y:S01]  /*24240*/  STL.64 [R1+0xb00], R4 ;  /* 0x000b000401007387 */ /* 0x000fe20000100a00 */
[----:B--2---:R-:W-:-:S03]  /*24250*/  IMAD.WIDE R2, R0, 0x4, R236 ;  /* 0x0000000400027825 */ /* 0x004fc600078e02ec */
[----:B------:R-:W2:Y:S04]  /*24260*/  LDL.LU.64 R236, [R1+0xb80] ;  /* 0x000b800001ec7983 */ /* 0x000ea80000300a00 */
[----:B------:R1:W-:Y:S04]  /*24270*/  STL.64 [R1+0xb08], R2 ;  /* 0x000b080201007387 */ /* 0x0003e80000100a00 */
[----:B------:R-:W4:Y:S04]  /*24280*/  LDL.LU.64 R36, [R1+0x1a8] ;  /* 0x0001a80001247983 */ /* 0x000f280000300a00 */
[----:B------:R-:W4:Y:S01]  /*24290*/  LDL.LU.64 R30, [R1+0xb90] ;  /* 0x000b9000011e7983 */ /* 0x000f220000300a00 */
[----:B-1----:R-:W-:-:S05]  /*242a0*/  IMAD.WIDE R2, R0, 0x4, R76 ;  /* 0x0000000400027825 */ /* 0x002fca00078e024c */
[----:B------:R1:W-:Y:S04]  /*242b0*/  STL.64 [R1+0xb10], R2 ;  /* 0x000b100201007387 */ /* 0x0003e80000100a00 */
[----:B------:R-:W4:Y:S04]  /*242c0*/  LDL.LU.64 R52, [R1+0x1a0] ;  /* 0x0001a00001347983 */ /* 0x000f280000300a00 */
[----:B------:R-:W4:Y:S01]  /*242d0*/  LDL.LU.64 R76, [R1+0xba0] ;  /* 0x000ba000014c7983 */ /* 0x000f220000300a00 */
[----:B-1----:R-:W-:-:S03]  /*242e0*/  IMAD.WIDE R2, R0, 0x4, R68 ;  /* 0x0000000400027825 */ /* 0x002fc600078e0244 */
[----:B------:R-:W4:Y:S04]  /*242f0*/  LDL.LU.64 R68, [R1+0x198] ;  /* 0x0001980001447983 */ /* 0x000f280000300a00 */
[----:B------:R1:W-:Y:S01]  /*24300*/  STL.64 [R1+0xb18], R2 ;  /* 0x000b180201007387 */ /* 0x0003e20000100a00 */
[----:B------:R-:W-:-:S04]  /*24310*/  IMAD.WIDE R4, R0, 0x4, R226 ;  /* 0x0000000400047825 */ /* 0x000fc800078e02e2 */
[C---:B-1----:R-:W-:Y:S02]  /*24320*/  IMAD.WIDE R2, R0.reuse, 0x4, R116 ;  /* 0x0000000400027825 */ /* 0x042fe400078e0274 */
[----:B------:R-:W4:Y:S04]  /*24330*/  LDL.LU.64 R116, [R1+0xbb0] ;  /* 0x000bb00001747983 */ /* 0x000f280000300a00 */
[----:B------:R1:W-:Y:S04]  /*24340*/  STL.64 [R1+0xb20], R4 ;  /* 0x000b200401007387 */ /* 0x0003e80000100a00 */
[----:B------:R1:W-:Y:S02]  /*24350*/  STL.64 [R1+0xb28], R2 ;  /* 0x000b280201007387 */ /* 0x0003e40000100a00 */
[----:B-1----:R-:W-:-:S04]  /*24360*/  IMAD.WIDE R4, R0, 0x4, R234 ;  /* 0x0000000400047825 */ /* 0x002fc800078e02ea */
[C---:B------:R-:W-:Y:S02]  /*24370*/  IMAD.WIDE R2, R0.reuse, 0x4, R148 ;  /* 0x0000000400027825 */ /* 0x040fe400078e0294 */
[----:B------:R-:W4:Y:S04]  /*24380*/  LDL.LU.64 R148, [R1+0x190] ;  /* 0x0001900001947983 */ /* 0x000f280000300a00 */
[----:B------:R1:W-:Y:S04]  /*24390*/  STL.64 [R1+0xb30], R4 ;  /* 0x000b300401007387 */ /* 0x0003e80000100a00 */
[----:B------:R1:W-:Y:S02]  /*243a0*/  STL.64 [R1+0xb38], R2 ;  /* 0x000b380201007387 */ /* 0x0003e40000100a00 */
[----:B-1----:R-:W-:-:S04]  /*243b0*/  IMAD.WIDE R4, R0, 0x4, R140 ;  /* 0x0000000400047825 */ /* 0x002fc800078e028c */
[C---:B------:R-:W-:Y:S01]  /*243c0*/  IMAD.WIDE R2, R0.reuse, 0x4, R156 ;  /* 0x0000000400027825 */ /* 0x040fe200078e029c */
[----:B------:R1:W-:Y:S04]  /*243d0*/  STL.64 [R1+0xb40], R4 ;  /* 0x000b400401007387 */ /* 0x0003e80000100a00 */
[----:B------:R-:W4:Y:S04]  /*243e0*/  LDL.LU.64 R140, [R1+0xbc0] ;  /* 0x000bc000018c7983 */ /* 0x000f280000300a00 */
[----:B------:R1:W-:Y:S04]  /*243f0*/  STL.64 [R1+0xb48], R2 ;  /* 0x000b480201007387 */ /* 0x0003e80000100a00 */
[----:B------:R-:W4:Y:S01]  /*24400*/  LDL.LU.64 R156, [R1+0x188] ;  /* 0x00018800019c7983 */ /* 0x000f220000300a00 */
[----:B------:R-:W-:-:S03]  /*24410*/  IMAD.WIDE R132, R0, 0x4, R196 ;  /* 0x0000000400847825 */ /* 0x000fc600078e02c4 */
[----:B------:R-:W4:Y:S01]  /*24420*/  LDL.LU.64 R196, [R1+0xbd0] ;  /* 0x000bd00001c47983 */ /* 0x000f220000300a00 */
[----:B---3--:R-:W-:-:S03]  /*24430*/  IMAD.WIDE R138, R0, 0x4, R204 ;  /* 0x00000004008a7825 */ /* 0x008fc600078e02cc */
[----:B------:R-:W3:Y:S01]  /*24440*/  LDL.LU.64 R204, [R1+0x180] ;  /* 0x0001800001cc7983 */ /* 0x000ee20000300a00 */
[----:B-1----:R-:W-:-:S04]  /*24450*/  IMAD.WIDE R4, R0, 0x4, R238 ;  /* 0x0000000400047825 */ /* 0x002fc800078e02ee */
[C---:B------:R-:W-:Y:S02]  /*24460*/  IMAD.WIDE R2, R0.reuse, 0x4, R220 ;  /* 0x0000000400027825 */ /* 0x040fe400078e02dc */
[----:B------:R-:W3:Y:S04]  /*24470*/  LDL.LU.64 R220, [R1+0xbe0] ;  /* 0x000be00001dc7983 */ /* 0x000ee80000300a00 */
[----:B------:R-:W-:Y:S04]  /*24480*/  STL.64 [R1+0xb60], R4 ;  /* 0x000b600401007387 */ /* 0x000fe80000100a00 */
[----:B------:R-:W-:Y:S04]  /*24490*/  STL.64 [R1+0xb50], R132 ;  /* 0x000b508401007387 */ /* 0x000fe80000100a00 */
[----:B------:R1:W-:Y:S04]  /*244a0*/  STL.64 [R1+0xb68], R2 ;  /* 0x000b680201007387 */ /* 0x0003e80000100a00 */
[----:B------:R-:W-:Y:S04]  /*244b0*/  STL.64 [R1+0x1f30], R132 ;  /* 0x001f308401007387 */ /* 0x000fe80000100a00 */
[----:B------:R-:W-:Y:S01]  /*244c0*/  STL.64 [R1+0xb58], R138 ;  /* 0x000b588a01007387 */ /* 0x000fe20000100a00 */
[----:B-1----:R-:W-:-:S03]  /*244d0*/  IMAD.WIDE R2, R0, 0x4, R12 ;  /* 0x0000000400027825 */ /* 0x002fc600078e020c */
[----:B------:R-:W-:Y:S04]  /*244e0*/  STL.64 [R1+0x1f38], R138 ;  /* 0x001f388a01007387 */ /* 0x000fe80000100a00 */
[----:B------:R2:W-:Y:S02]  /*244f0*/  STL.64 [R1+0xb70], R2 ;  /* 0x000b700201007387 */ /* 0x0005e40000100a00 */
[C---:B--2---:R-:W-:Y:S02]  /*24500*/  IMAD.WIDE R2, R0.reuse, 0x4, R236 ;  /* 0x0000000400027825 */ /* 0x044fe400078e02ec */
[----:B------:R-:W2:Y:S02]  /*24510*/  LDL.LU.64 R236, [R1+0xbe8] ;  /* 0x000be80001ec7983 */ /* 0x000ea40000300a00 */
[----:B----4-:R-:W-:-:S04]  /*24520*/  IMAD.WIDE R4, R0, 0x4, R24 ;  /* 0x0000000400047825 */ /* 0x010fc800078e0218 */
[C---:B------:R-:W-:Y:S01]  /*24530*/  IMAD.WIDE R6, R0.reuse, 0x4, R36 ;  /* 0x0000000400067825 */ /* 0x040fe200078e0224 */
[----:B------:R1:W-:Y:S04]  /*24540*/  STL.64 [R1+0xb78], R4 ;  /* 0x000b780401007387 */ /* 0x0003e80000100a00 */
[----:B------:R4:W-:Y:S04]  /*24550*/  STL.64 [R1+0xb80], R2 ;  /* 0x000b800201007387 */ /* 0x0009e80000100a00 */
[----:B------:R-:W-:Y:S01]  /*24560*/  STL.64 [R1+0xb88], R6 ;  /* 0x000b880601007387 */ /* 0x000fe20000100a00 */
[----:B-1----:R-:W-:-:S03]  /*24570*/  IMAD.WIDE R4, R0, 0x4, R30 ;  /* 0x0000000400047825 */ /* 0x002fc600078e021e */
[----:B------:R-:W2:Y:S04]  /*24580*/  LDL.LU.64 R12, [R1+0xbf0] ;  /* 0x000bf000010c7983 */ /* 0x000ea80000300a00 */
[----:B------:R1:W-:Y:S01]  /*24590*/  STL.64 [R1+0xb90], R4 ;  /* 0x000b900401007387 */ /* 0x0003e20000100a00 */
[----:B----4-:R-:W-:-:S05]  /*245a0*/  IMAD.WIDE R2, R0, 0x4, R52 ;  /* 0x0000000400027825 */ /* 0x010fca00078e0234 */
[----:B------:R4:W-:Y:S01]  /*245b0*/  STL.64 [R1+0xb98], R2 ;  /* 0x000b980201007387 */ /* 0x0009e20000100a00 */
[----:B-1----:R-:W-:-:S03]  /*245c0*/  IMAD.WIDE R4, R0, 0x4, R76 ;  /* 0x0000000400047825 */ /* 0x002fc600078e024c */
[----:B------:R-:W2:Y:S04]  /*245d0*/  LDL.LU.64 R24, [R1+0x178] ;  /* 0x0001780001187983 */ /* 0x000ea80000300a00 */
[----:B------:R-:W-:Y:S01]  /*245e0*/  STL.64 [R1+0xba0], R4 ;  /* 0x000ba00401007387 */ /* 0x000fe20000100a00 */
[----:B----4-:R-:W-:-:S03]  /*245f0*/  IMAD.WIDE R2, R0, 0x4, R68 ;  /* 0x0000000400027825 */ /* 0x010fc600078e0244 */
[----:B------:R-:W4:Y:S04]  /*24600*/  LDL.LU.64 R36, [R1+0xc00] ;  /* 0x000c000001247983 */ /* 0x000f280000300a00 */
[----:B------:R1:W-:Y:S04]  /*24610*/  STL.64 [R1+0xba8], R2 ;  /* 0x000ba80201007387 */ /* 0x0003e80000100a00 */
[----:B------:R-:W4:Y:S04]  /*24620*/  LDL.LU.64 R30, [R1+0x170] ;  /* 0x00017000011e7983 */ /* 0x000f280000300a00 */
[----:B------:R-:W4:Y:S01]  /*24630*/  LDL.LU.64 R52, [R1+0xc10] ;  /* 0x000c100001347983 */ /* 0x000f220000300a00 */
[----:B-1----:R-:W-:-:S05]  /*24640*/  IMAD.WIDE R2, R0, 0x4, R116 ;  /* 0x0000000400027825 */ /* 0x002fca00078e0274 */
[----:B------:R1:W-:Y:S04]  /*24650*/  STL.64 [R1+0xbb0], R2 ;  /* 0x000bb00201007387 */ /* 0x0003e80000100a00 */
[----:B------:R-:W4:Y:S04]  /*24660*/  LDL.LU.64 R76, [R1+0x168] ;  /* 0x00016800014c7983 */ /* 0x000f280000300a00 */
[----:B------:R-:W4:Y:S01]  /*24670*/  LDL.LU.64 R68, [R1+0xc20] ;  /* 0x000c200001447983 */ /* 0x000f220000300a00 */
[----:B-1----:R-:W-:-:S05]  /*24680*/  IMAD.WIDE R2, R0, 0x4, R148 ;  /* 0x0000000400027825 */ /* 0x002fca00078e0294 */
[----:B------:R1:W-:Y:S04]  /*24690*/  STL.64 [R1+0xbb8], R2 ;  /* 0x000bb80201007387 */ /* 0x0003e80000100a00 */
[----:B------:R-:W4:Y:S04]  /*246a0*/  LDL.LU.64 R116, [R1+0x160] ;  /* 0x0001600001747983 */ /* 0x000f280000300a00 */
[----:B------:R-:W4:Y:S01]  /*246b0*/  LDL.LU.64 R148, [R1+0xc30] ;  /* 0x000c300001947983 */ /* 0x000f220000300a00 */
[----:B------:R-:W-:-:S04]  /*246c0*/  IMAD.WIDE R130, R0, 0x4, R140 ;  /* 0x0000000400827825 */ /* 0x000fc800078e028c */
[C---:B------:R-:W-:Y:S02]  /*246d0*/  IMAD.WIDE R208, R0.reuse, 0x4, R156 ;  /* 0x0000000400d07825 */ /* 0x040fe400078e029c */
[----:B------:R-:W4:Y:S04]  /*246e0*/  LDL.LU.64 R156, [R1+0x158] ;  /* 0x00015800019c7983 */ /* 0x000f280000300a00 */
[----:B------:R-:W-:Y:S04]  /*246f0*/  STL.64 [R1+0xbc0], R130 ;  /* 0x000bc08201007387 */ /* 0x000fe80000100a00 */
[----:B------:R-:W-:Y:S04]  /*24700*/  STL.64 [R1+0x1f40], R130 ;  /* 0x001f408201007387 */ /* 0x000fe80000100a00 */
[----:B------:R-:W4:Y:S01]  /*24710*/  LDL.LU.64 R140, [R1+0xc40] ;  /* 0x000c4000018c7983 */ /* 0x000f220000300a00 */
[----:B------:R-:W-:-:S03]  /*24720*/  IMAD.WIDE R164, R0, 0x4, R196 ;  /* 0x0000000400a47825 */ /* 0x000fc600078e02c4 */
[----:B------:R-:W4:Y:S01]  /*24730*/  LDL.LU.64 R196, [R1+0x150] ;  /* 0x0001500001c47983 */ /* 0x000f220000300a00 */
[----:B---3--:R-:W-:-:S04]  /*24740*/  IMAD.WIDE R170, R0, 0x4, R204 ;  /* 0x0000000400aa7825 */ /* 0x008fc800078e02cc */
[----:B-1----:R-:W-:-:S05]  /*24750*/  IMAD.WIDE R2, R0, 0x4, R220 ;  /* 0x0000000400027825 */ /* 0x002fca00078e02dc */
[----:B------:R2:W-:Y:S04]  /*24760*/  STL.64 [R1+0xbe0], R2 ;  /* 0x000be00201007387 */ /* 0x0005e80000100a00 */
[----:B------:R-:W3:Y:S04]  /*24770*/  LDL.LU.64 R204, [R1+0xc50] ;  /* 0x000c500001cc7983 */ /* 0x000ee80000300a00 */
[----:B------:R-:W3:Y:S04]  /*24780*/  LDL.LU.64 R220, [R1+0x148] ;  /* 0x0001480001dc7983 */ /* 0x000ee80000300a00 */
[----:B------:R-:W-:Y:S04]  /*24790*/  STL.64 [R1+0xbc8], R208 ;  /* 0x000bc8d001007387 */ /* 0x000fe80000100a00 */
[----:B------:R-:W-:Y:S01]  /*247a0*/  STL.64 [R1+0x1f48], R208 ;  /* 0x001f48d001007387 */ /* 0x000fe20000100a00 */
[----:B--2---:R-:W-:-:S03]  /*247b0*/  IMAD.WIDE R2, R0, 0x4, R236 ;  /* 0x0000000400027825 */ /* 0x004fc600078e02ec */
[----:B------:R-:W2:Y:S04]  /*247c0*/  LDL.LU.64 R236, [R1+0xc60] ;  /* 0x000c600001ec7983 */ /* 0x000ea80000300a00 */
[----:B------:R-:W-:Y:S04]  /*247d0*/  STL.64 [R1+0xbd0], R164 ;  /* 0x000bd0a401007387 */ /* 0x000fe80000100a00 */
[----:B------:R1:W-:Y:S04]  /*247e0*/  STL.64 [R1+0xbe8], R2 ;  /* 0x000be80201007387 */ /* 0x0003e80000100a00 */
[----:B------:R-:W-:Y:S04]  /*247f0*/  STL.64 [R1+0x1f50], R164 ;  /* 0x001f50a401007387 */ /* 0x000fe80000100a00 */
[----:B------:R-:W-:Y:S01]  /*24800*/  STL.64 [R1+0xbd8], R170 ;  /* 0x000bd8aa01007387 */ /* 0x000fe20000100a00 */
[----:B-1----:R-:W-:-:S03]  /*24810*/  IMAD.WIDE R2, R0, 0x4, R12 ;  /* 0x0000000400027825 */ /* 0x002fc600078e020c */
[----:B------:R-:W-:Y:S04]  /*24820*/  STL.64 [R1+0x1f58], R170 ;  /* 0x001f58aa01007387 */ /* 0x000fe80000100a00 */
[----:B------:R4:W-:Y:S04]  /*24830*/  STL.64 [R1+0xbf0], R2 ;  /* 0x000bf00201007387 */ /* 0x0009e80000100a00 */
[----:B------:R-:W2:Y:S01]  /*24840*/  LDL.LU.64 R12, [R1+0xc68] ;  /* 0x000c6800010c7983 */ /* 0x000ea20000300a00 */
[----:B------:R-:W-:-:S05]  /*24850*/  IMAD.WIDE R4, R0, 0x4, R24 ;  /* 0x0000000400047825 */ /* 0x000fca00078e0218 */
[----:B------:R1:W-:Y:S01]  /*24860*/  STL.64 [R1+0xbf8], R4 ;  /* 0x000bf80401007387 */ /* 0x0003e20000100a00 */
[----:B----4-:R-:W-:-:S05]  /*24870*/  IMAD.WIDE R2, R0, 0x4, R36 ;  /* 0x0000000400027825 */ /* 0x010fca00078e0224 */
[----:B------:R4:W-:Y:S01]  /*24880*/  STL.64 [R1+0xc00], R2 ;  /* 0x000c000201007387 */ /* 0x0009e20000100a00 */
[----:B-1----:R-:W-:-:S03]  /*24890*/  IMAD.WIDE R4, R0, 0x4, R30 ;  /* 0x0000000400047825 */ /* 0x002fc600078e021e */
[----:B------:R-:W2:Y:S04]  /*248a0*/  LDL.LU.64 R24, [R1+0xc70] ;  /* 0x000c700001187983 */ /* 0x000ea80000300a00 */
[----:B------:R1:W-:Y:S01]  /*248b0*/  STL.64 [R1+0xc08], R4 ;  /* 0x000c080401007387 */ /* 0x0003e20000100a00 */
[----:B----4-:R-:W-:-:S05]  /*248c0*/  IMAD.WIDE R2, R0, 0x4, R52 ;  /* 0x0000000400027825 */ /* 0x010fca00078e0234 */
[----:B------:R4:W-:Y:S01]  /*248d0*/  STL.64 [R1+0xc10], R2 ;  /* 0x000c100201007387 */ /* 0x0009e20000100a00 */
[----:B------:R-:W-:-:S04]  /*248e0*/  IMAD.WIDE R6, R0, 0x4, R76 ;  /* 0x0000000400067825 */ /* 0x000fc800078e024c */
[C---:B-1----:R-:W-:Y:S01]  /*248f0*/  IMAD.WIDE R4, R0.reuse, 0x4, R68 ;  /* 0x0000000400047825 */ /* 0x042fe200078e0244 */
[----:B------:R-:W-:Y:S04]  /*24900*/  STL.64 [R1+0xc18], R6 ;  /* 0x000c180601007387 */ /* 0x000fe80000100a00 */
[----:B------:R-:W2:Y:S04]  /*24910*/  LDL.LU.64 R36, [R1+0x140] ;  /* 0x0001400001247983 */ /* 0x000ea80000300a00 */
[----:B------:R-:W-:Y:S04]  /*24920*/  STL.64 [R1+0xc20], R4 ;  /* 0x000c200401007387 */ /* 0x000fe80000100a00 */
[----:B------:R-:W2:Y:S01]  /*24930*/  LDL.LU.64 R76, [R1+0xc80] ;  /* 0x000c8000014c7983 */ /* 0x000ea20000300a00 */
[----:B----4-:R-:W-:-:S05]  /*24940*/  IMAD.WIDE R2, R0, 0x4, R116 ;  /* 0x0000000400027825 */ /* 0x010fca00078e0274 */
        /* <DEDUP_REMOVED lines=9> */
[----:B------:R2:W-:Y:S04]  /*249e0*/  STL.64 [R1+0xc38], R2 ;  /* 0x000c380201007387 */ /* 0x0005e80000100a00 */
[----:B------:R-:W4:Y:S01]  /*249f0*/  LDL.LU.64 R156, [R1+0xcb0] ;  /* 0x000cb000019c7983 */ /* 0x000f220000300a00 */
[----:B------:R-:W-:-:S03]  /*24a00*/  IMAD.WIDE R124, R0, 0x4, R140 ;  /* 0x00000004007c7825 */ /* 0x000fc600078e028c */
[----:B------:R-:W4:Y:S01]  /*24a10*/  LDL.LU.64 R140, [R1+0x120] ;  /* 0x00012000018c7983 */ /* 0x000f220000300a00 */
[----:B------:R-:W-:-:S03]  /*24a20*/  IMAD.WIDE R192, R0, 0x4, R196 ;  /* 0x0000000400c07825 */ /* 0x000fc600078e02c4 */
[----:B------:R-:W-:Y:S04]  /*24a30*/  STL.64 [R1+0xc40], R124 ;  /* 0x000c407c01007387 */ /* 0x000fe80000100a00 */
[----:B------:R-:W-:Y:S04]  /*24a40*/  STL.64 [R1+0x1f60], R124 ;  /* 0x001f607c01007387 */ /* 0x000fe80000100a00 */
[----:B------:R-:W4:Y:S01]  /*24a50*/  LDL.LU.64 R196, [R1+0xcc0] ;  /* 0x000cc00001c47983 */ /* 0x000f220000300a00 */
[----:B---3--:R-:W-:-:S03]  /*24a60*/  IMAD.WIDE R172, R0, 0x4, R204 ;  /* 0x0000000400ac7825 */ /* 0x008fc600078e02cc */
[----:B------:R-:W3:Y:S01]  /*24a70*/  LDL.LU.64 R204, [R1+0x118] ;  /* 0x0001180001cc7983 */ /* 0x000ee20000300a00 */
[----:B------:R-:W-:-:S04]  /*24a80*/  IMAD.WIDE R178, R0, 0x4, R220 ;  /* 0x0000000400b27825 */ /* 0x000fc800078e02dc */
[----:B--2---:R-:W-:-:S05]  /*24a90*/  IMAD.WIDE R2, R0, 0x4, R236 ;  /* 0x0000000400027825 */ /* 0x004fca00078e02ec */
[----:B------:R1:W-:Y:S04]  /*24aa0*/  STL.64 [R1+0xc60], R2 ;  /* 0x000c600201007387 */ /* 0x0003e80000100a00 */
[----:B------:R-:W2:Y:S04]  /*24ab0*/  LDL.LU.64 R220, [R1+0xcd0] ;  /* 0x000cd00001dc7983 */ /* 0x000ea80000300a00 */
[----:B------:R-:W2:Y:S04]  /*24ac0*/  LDL.LU.64 R236, [R1+0x110] ;  /* 0x0001100001ec7983 */ /* 0x000ea80000300a00 */
[----:B------:R-:W-:Y:S04]  /*24ad0*/  STL.64 [R1+0xc48], R192 ;  /* 0x000c48c001007387 */ /* 0x000fe80000100a00 */
[----:B------:R-:W-:Y:S04]  /*24ae0*/  STL.64 [R1+0x1f68], R192 ;  /* 0x001f68c001007387 */ /* 0x000fe80000100a00 */
[----:B------:R-:W-:Y:S01]  /*24af0*/  STL.64 [R1+0xc50], R172 ;  /* 0x000c50ac01007387 */ /* 0x000fe20000100a00 */
[----:B-1----:R-:W-:-:S03]  /*24b00*/  IMAD.WIDE R2, R0, 0x4, R12 ;  /* 0x0000000400027825 */ /* 0x002fc600078e020c */
[----:B------:R-:W-:Y:S04]  /*24b10*/  STL.64 [R1+0x1f70], R172 ;  /* 0x001f70ac01007387 */ /* 0x000fe80000100a00 */
[----:B------:R1:W-:Y:S04]  /*24b20*/  STL.64 [R1+0xc68], R2 ;  /* 0x000c680201007387 */ /* 0x0003e80000100a00 */
[----:B------:R-:W2:Y:S04]  /*24b30*/  LDL.LU.64 R238, [R1+0xce0] ;  /* 0x000ce00001ee7983 */ /* 0x000ea80000300a00 */
[----:B------:R-:W-:Y:S01]  /*24b40*/  STL.64 [R1+0xc58], R178 ;  /* 0x000c58b201007387 */ /* 0x000fe20000100a00 */
[----:B-1----:R-:W-:-:S05]  /*24b50*/  IMAD.WIDE R2, R0, 0x4, R24 ;  /* 0x0000000400027825 */ /* 0x002fca00078e0218 */
[----:B------:R1:W-:Y:S04]  /*24b60*/  STL.64 [R1+0xc70], R2 ;  /* 0x000c700201007387 */ /* 0x0003e80000100a00 */
[----:B------:R-:W-:Y:S01]  /*24b70*/  STL.64 [R1+0x1f78], R178 ;  /* 0x001f78b201007387 */ /* 0x000fe20000100a00 */
[----:B------:R-:W-:-:S04]  /*24b80*/  IMAD.WIDE R4, R0, 0x4, R36 ;  /* 0x0000000400047825 */ /* 0x000fc800078e0224 */
[C---:B-1----:R-:W-:Y:S02]  /*24b90*/  IMAD.WIDE R2, R0.reuse, 0x4, R76 ;  /* 0x0000000400027825 */ /* 0x042fe400078e024c */
[----:B------:R-:W2:Y:S04]  /*24ba0*/  LDL.LU.64 R76, [R1+0xce8] ;  /* 0x000ce800014c7983 */ /* 0x000ea80000300a00 */
[----:B------:R1:W-:Y:S04]  /*24bb0*/  STL.64 [R1+0xc78], R4 ;  /* 0x000c780401007387 */ /* 0x0003e80000100a00 */
[----:B------:R4:W-:Y:S02]  /*24bc0*/  STL.64 [R1+0xc80], R2 ;  /* 0x000c800201007387 */ /* 0x0009e40000100a00 */
[----:B----4-:R-:W-:-:S04]  /*24bd0*/  IMAD.WIDE R6, R0, 0x4, R30 ;  /* 0x0000000400067825 */ /* 0x010fc800078e021e */
[C---:B-1----:R-:W-:Y:S01]  /*24be0*/  IMAD.WIDE R4, R0.reuse, 0x4, R52 ;  /* 0x0000000400047825 */ /* 0x042fe200078e0234 */
[----:B------:R1:W-:Y:S03]  /*24bf0*/  STL.64 [R1+0xc88], R6 ;  /* 0x000c880601007387 */ /* 0x0003e60000100a00 */
[C---:B------:R-:W-:Y:S02]  /*24c00*/  IMAD.WIDE R2, R0.reuse, 0x4, R68 ;  /* 0x0000000400027825 */ /* 0x040fe400078e0244 */
[----:B------:R-:W4:Y:S02]  /*24c10*/  LDL.LU.64 R68, [R1+0xcf0] ;  /* 0x000cf00001447983 */ /* 0x000f240000300a00 */
[C---:B-1----:R-:W-:Y:S02]  /*24c20*/  IMAD.WIDE R6, R0.reuse, 0x4, R116 ;  /* 0x0000000400067825 */ /* 0x042fe400078e0274 */
[----:B------:R1:W-:Y:S04]  /*24c30*/  STL.64 [R1+0xc90], R4 ;  /* 0x000c900401007387 */ /* 0x0003e80000100a00 */
        /* <DEDUP_REMOVED lines=10> */
[----:B-1----:R-:W-:-:S03]  /*24ce0*/  IMAD.WIDE R2, R0, 0x4, R140 ;  /* 0x0000000400027825 */ /* 0x002fc600078e028c */
[----:B------:R-:W4:Y:S04]  /*24cf0*/  LDL.LU.64 R116, [R1+0xf8] ;  /* 0x0000f80001747983 */ /* 0x000f280000300a00 */
[----:B------:R1:W-:Y:S04]  /*24d00*/  STL.64 [R1+0xcb8], R2 ;  /* 0x000cb80201007387 */ /* 0x0003e80000100a00 */
[----:B------:R-:W4:Y:S04]  /*24d10*/  LDL.LU.64 R148, [R1+0xd08] ;  /* 0x000d080001947983 */ /* 0x000f280000300a00 */
[----:B------:R-:W4:Y:S01]  /*24d20*/  LDL.LU.64 R140, [R1+0xf0] ;  /* 0x0000f000018c7983 */ /* 0x000f220000300a00 */
[----:B------:R-:W-:-:S03]  /*24d30*/  IMAD.WIDE R184, R0, 0x4, R196 ;  /* 0x0000000400b87825 */ /* 0x000fc600078e02c4 */
[----:B------:R-:W4:Y:S04]  /*24d40*/  LDL.LU.64 R30, [R1+0xd10] ;  /* 0x000d1000011e7983 */ /* 0x000f280000300a00 */
[----:B------:R-:W4:Y:S04]  /*24d50*/  LDL.LU.64 R196, [R1+0xe8] ;  /* 0x0000e80001c47983 */ /* 0x000f280000300a00 */
[----:B------:R-:W4:Y:S01]  /*24d60*/  LDL.LU.64 R52, [R1+0xd18] ;  /* 0x000d180001347983 */ /* 0x000f220000300a00 */
[----:B---3--:R-:W-:-:S03]  /*24d70*/  IMAD.WIDE R176, R0, 0x4, R204 ;  /* 0x0000000400b07825 */ /* 0x008fc600078e02cc */
[----:B------:R-:W3:Y:S01]  /*24d80*/  LDL.LU.64 R204, [R1+0x88] ;  /* 0x0000880001cc7983 */ /* 0x000ee20000300a00 */
[----:B--2---:R-:W-:-:S03]  /*24d90*/  IMAD.WIDE R180, R0, 0x4, R220 ;  /* 0x0000000400b47825 */ /* 0x004fc600078e02dc */
[----:B------:R-:W2:Y:S01]  /*24da0*/  LDL.LU.64 R220, [R1+0xd28] ;  /* 0x000d280001dc7983 */ /* 0x000ea20000300a00 */
[----:B------:R-:W-:-:S03]  /*24db0*/  IMAD.WIDE R186, R0, 0x4, R236 ;  /* 0x0000000400ba7825 */ /* 0x000fc600078e02ec */
[----:B------:R-:W2:Y:S04]  /*24dc0*/  LDL.LU.64 R236, [R1+0x80] ;  /* 0x0000800001ec7983 */ /* 0x000ea80000300a00 */
[----:B------:R-:W-:Y:S04]  /*24dd0*/  STL.64 [R1+0xcc0], R184 ;  /* 0x000cc0b801007387 */ /* 0x000fe80000100a00 */
[----:B------:R-:W-:Y:S04]  /*24de0*/  STL.64 [R1+0x1f80], R184 ;  /* 0x001f80b801007387 */ /* 0x000fe80000100a00 */
[----:B------:R-:W-:Y:S04]  /*24df0*/  STL.64 [R1+0xcc8], R176 ;  /* 0x000cc8b001007387 */ /* 0x000fe80000100a00 */
[----:B------:R-:W-:Y:S01]  /*24e00*/  STL.64 [R1+0x1f88], R176 ;  /* 0x001f88b001007387 */ /* 0x000fe20000100a00 */
[----:B-1----:R-:W-:-:S05]  /*24e10*/  IMAD.WIDE R2, R0, 0x4, R238 ;  /* 0x0000000400027825 */ /* 0x002fca00078e02ee */
[----:B------:R1:W-:Y:S02]  /*24e20*/  STL.64 [R1+0xce0], R2 ;  /* 0x000ce00201007387 */ /* 0x0003e40000100a00 */
[C---:B-1----:R-:W-:Y:S02]  /*24e30*/  IMAD.WIDE R2, R0.reuse, 0x4, R76 ;  /* 0x0000000400027825 */ /* 0x042fe400078e024c */
[----:B------:R-:W2:Y:S04]  /*24e40*/  LDL.LU.64 R76, [R1+0xd40] ;  /* 0x000d4000014c7983 */ /* 0x000ea80000300a00 */
[----:B------:R-:W-:Y:S04]  /*24e50*/  STL.64 [R1+0xcd0], R180 ;  /* 0x000cd0b401007387 */ /* 0x000fe80000100a00 */
[----:B------:R4:W-:Y:S04]  /*24e60*/  STL.64 [R1+0xce8], R2 ;  /* 0x000ce80201007387 */ /* 0x0009e80000100a00 */
[----:B------:R-:W-:Y:S01]  /*24e70*/  STL.64 [R1+0x1f90], R180 ;  /* 0x001f90b401007387 */ /* 0x000fe20000100a00 */
[----:B----4-:R-:W-:-:S03]  /*24e80*/  IMAD.WIDE R2, R0, 0x4, R68 ;  /* 0x0000000400027825 */ /* 0x010fc600078e0244 */
[----:B------:R-:W4:Y:S04]  /*24e90*/  LDL.LU.64 R68, [R1+0xd48] ;  /* 0x000d480001447983 */ /* 0x000f280000300a00 */
[----:B------:R-:W-:Y:S04]  /*24ea0*/  STL.64 [R1+0xcd8], R186 ;  /* 0x000cd8ba01007387 */ /* 0x000fe80000100a00 */
[----:B------:R1:W-:Y:S01]  /*24eb0*/  STL.64 [R1+0xcf0], R2 ;  /* 0x000cf00201007387 */ /* 0x0003e20000100a00 */
[----:B------:R-:W-:-:S03]  /*24ec0*/  IMAD.WIDE R6, R0, 0x4, R12 ;  /* 0x0000000400067825 */ /* 0x000fc600078e020c */
[----:B------:R-:W-:Y:S04]  /*24ed0*/  STL.64 [R1+0x1f98], R186 ;  /* 0x001f98ba01007387 */ /* 0x000fe80000100a00 */
[----:B------:R1:W-:Y:S02]  /*24ee0*/  STL.64 [R1+0x108], R6 ;  /* 0x0001080601007387 */ /* 0x0003e40000100a00 */
[----:B-1----:R-:W-:-:S04]  /*24ef0*/  IMAD.WIDE R2, R0, 0x4, R24 ;  /* 0x0000000400027825 */ /* 0x002fc800078e0218 */
[C---:B------:R-:W-:Y:S02]  /*24f00*/  IMAD.WIDE R4, R0.reuse, 0x4, R156 ;  /* 0x0000000400047825 */ /* 0x040fe400078e029c */
[----:B------:R-:W4:Y:S04]  /*24f10*/  LDL.LU.64 R156, [R1+0xd58] ;  /* 0x000d5800019c7983 */ /* 0x000f280000300a00 */
[----:B------:R1:W-:Y:S01]  /*24f20*/  STL.64 [R1+0xcf8], R2 ;  /* 0x000cf80201007387 */ /* 0x0003e20000100a00 */
[----:B------:R-:W-:-:S03]  /*24f30*/  IMAD.WIDE R6, R0, 0x4, R116 ;  /* 0x0000000400067825 */ /* 0x000fc600078e0274 */
[----:B------:R1:W-:Y:S02]  /*24f40*/  STL.64 [R1+0x100], R4 ;  /* 0x0001000401007387 */ /* 0x0003e40000100a00 */
[----:B-1----:R-:W-:-:S04]  /*24f50*/  IMAD.WIDE R2, R0, 0x4, R36 ;  /* 0x0000000400027825 */ /* 0x002fc800078e0224 */
[C---:B------:R-:W-:Y:S01]  /*24f60*/  IMAD.WIDE R4, R0.reuse, 0x4, R148 ;  /* 0x0000000400047825 */ /* 0x040fe200078e0294 */
[----:B------:R1:W-:Y:S04]  /*24f70*/  STL.64 [R1+0xd00], R2 ;  /* 0x000d000201007387 */ /* 0x0003e80000100a00 */
[----:B------:R-:W-:Y:S04]  /*24f80*/  STL.64 [R1+0xf8], R6 ;  /* 0x0000f80601007387 */ /* 0x000fe80000100a00 */
[----:B------:R-:W4:Y:S01]  /*24f90*/  LDL.LU.64 R116, [R1+0xd50] ;  /* 0x000d500001747983 */ /* 0x000f220000300a00 */
[----:B-1----:R-:W-:-:S03]  /*24fa0*/  IMAD.WIDE R2, R0, 0x4, R140 ;  /* 0x0000000400027825 */ /* 0x002fc600078e028c */
[----:B------:R1:W-:Y:S04]  /*24fb0*/  STL.64 [R1+0xd08], R4 ;  /* 0x000d080401007387 */ /* 0x0003e80000100a00 */
[----:B------:R-:W4:Y:S04]  /*24fc0*/  LDL.LU.64 R148, [R1+0xd60] ;  /* 0x000d600001947983 */ /* 0x000f280000300a00 */
[----:B------:R1:W-:Y:S04]  /*24fd0*/  STL.64 [R1+0xf0], R2 ;  /* 0x0000f00201007387 */ /* 0x0003e80000100a00 */
[----:B------:R-:W4:Y:S01]  /*24fe0*/  LDL.LU.64 R140, [R1+0xd38] ;  /* 0x000d3800018c7983 */ /* 0x000f220000300a00 */
[----:B-1----:R-:W-:-:S04]  /*24ff0*/  IMAD.WIDE R4, R0, 0x4, R30 ;  /* 0x0000000400047825 */ /* 0x002fc800078e021e */
[C---:B------:R-:W-:Y:S02]  /*25000*/  IMAD.WIDE R2, R0.reuse, 0x4, R196 ;  /* 0x0000000400027825 */ /* 0x040fe400078e02c4 */
[----:B------:R-:W4:Y:S04]  /*25010*/  LDL.LU.64 R196, [R1+0xd70] ;  /* 0x000d700001c47983 */ /* 0x000f280000300a00 */
[----:B------:R-:W-:Y:S04]  /*25020*/  STL.64 [R1+0xd10], R4 ;  /* 0x000d100401007387 */ /* 0x000fe80000100a00 */
[----:B------:R1:W-:Y:S01]  /*25030*/  STL.64 [R1+0xe8], R2 ;  /* 0x0000e80201007387 */ /* 0x0003e20000100a00 */
[----:B---3--:R-:W-:-:S03]  /*25040*/  IMAD.WIDE R108, R0, 0x4, R204 ;  /* 0x00000004006c7825 */ /* 0x008fc600078e02cc */
[----:B------:R-:W3:Y:S01]  /*25050*/  LDL.LU.64 R204, [R1+0x48] ;  /* 0x0000480001cc7983 */ /* 0x000ee20000300a00 */
[----:B--2---:R-:W-:-:S03]  /*25060*/  IMAD.WIDE R188, R0, 0x4, R220 ;  /* 0x0000000400bc7825 */ /* 0x004fc600078e02dc */
[----:B------:R-:W2:Y:S01]  /*25070*/  LDL.LU.64 R220, [R1+0xd80] ;  /* 0x000d800001dc7983 */ /* 0x000ea20000300a00 */
[----:B------:R-:W-:-:S03]  /*25080*/  IMAD.WIDE R168, R0, 0x4, R52 ;  /* 0x0000000400a87825 */ /* 0x000fc600078e0234 */
[----:B------:R-:W2:Y:S01]  /*25090*/  LDL.LU.64 R238, [R1+0x40] ;  /* 0x0000400001ee7983 */ /* 0x000ea20000300a00 */
[----:B------:R-:W-:-:S03]  /*250a0*/  IMAD.WIDE R194, R0, 0x4, R236 ;  /* 0x0000000400c27825 */ /* 0x000fc600078e02ec */
[----:B------:R-:W2:Y:S04]  /*250b0*/  LDL.LU.64 R236, [R1+0xd90] ;  /* 0x000d900001ec7983 */ /* 0x000ea80000300a00 */
[----:B------:R-:W-:Y:S04]  /*250c0*/  STL.64 [R1+0xd18], R168 ;  /* 0x000d18a801007387 */ /* 0x000fe80000100a00 */
[----:B------:R-:W-:Y:S04]  /*250d0*/  STL.64 [R1+0x1fa0], R168 ;  /* 0x001fa0a801007387 */ /* 0x000fe80000100a00 */
[----:B------:R-:W2:Y:S04]  /*250e0*/  LDL.LU.64 R12, [R1+0x28] ;  /* 0x00002800010c7983 */ /* 0x000ea80000300a00 */
[----:B------:R-:W2:Y:S01]  /*250f0*/  LDL.LU.64 R24, [R1+0xda0] ;  /* 0x000da00001187983 */ /* 0x000ea20000300a00 */
[----:B-1----:R-:W-:-:S05]  /*25100*/  IMAD.WIDE R2, R0, 0x4, R76 ;  /* 0x0000000400027825 */ /* 0x002fca00078e024c */
[----:B------:R4:W-:Y:S04]  /*25110*/  STL.64 [R1+0xd40], R2 ;  /* 0x000d400201007387 */ /* 0x0009e80000100a00 */
[----:B------:R-:W2:Y:S04]  /*25120*/  LDL.LU.64 R36, [R1+0x20] ;  /* 0x0000200001247983 */ /* 0x000ea80000300a00 */
[----:B------:R-:W-:Y:S04]  /*25130*/  STL.64 [R1+0xd20], R108 ;  /* 0x000d206c01007387 */ /* 0x000fe80000100a00 */
[----:B------:R-:W-:Y:S04]  /*25140*/  STL.64 [R1+0x1fa8], R108 ;  /* 0x001fa86c01007387 */ /* 0x000fe80000100a00 */
[----:B------:R-:W2:Y:S04]  /*25150*/  LDL.LU.64 R30, [R1+0xdc0] ;  /* 0x000dc000011e7983 */ /* 0x000ea80000300a00 */
[----:B------:R-:W-:Y:S01]  /*25160*/  STL.64 [R1+0xd28], R188 ;  /* 0x000d28bc01007387 */ /* 0x000fe20000100a00 */
[----:B----4-:R-:W-:-:S05]  /*25170*/  IMAD.WIDE R2, R0, 0x4, R68 ;  /* 0x0000000400027825 */ /* 0x010fca00078e0244 */
[----:B------:R1:W-:Y:S04]  /*25180*/  STL.64 [R1+0xd48], R2 ;  /* 0x000d480201007387 */ /* 0x0003e80000100a00 */
[----:B------:R-:W-:Y:S04]  /*25190*/  STL.64 [R1+0x1fb0], R188 ;  /* 0x001fb0bc01007387 */ /* 0x000fe80000100a00 */
[----:B------:R-:W4:Y:S01]  /*251a0*/  LDL.LU.64 R52, [R1+0xdd0] ;  /* 0x000dd00001347983 */ /* 0x000f220000300a00 */
[----:B-1----:R-:W-:-:S03]  /*251b0*/  IMAD.WIDE R2, R0, 0x4, R156 ;  /* 0x0000000400027825 */ /* 0x002fc600078e029c */
[----:B------:R-:W4:Y:S04]  /*251c0*/  LDL.LU.64 R156, [R1+0xdd8] ;  /* 0x000dd800019c7983 */ /* 0x000f280000300a00 */
[----:B------:R1:W-:Y:S04]  /*251d0*/  STL.64 [R1+0xd58], R2 ;  /* 0x000d580201007387 */ /* 0x0003e80000100a00 */
[----:B------:R-:W-:Y:S04]  /*251e0*/  STL.64 [R1+0xd30], R194 ;  /* 0x000d30c201007387 */ /* 0x000fe80000100a00 */
[----:B------:R-:W-:Y:S01]  /*251f0*/  STL.64 [R1+0x1fb8], R194 ;  /* 0x001fb8c201007387 */ /* 0x000fe20000100a00 */
        /* <DEDUP_REMOVED lines=14> */
[----:B---3--:R-:W-:-:S05]  /*252e0*/  IMAD.WIDE R2, R0, 0x4, R204 ;  /* 0x0000000400027825 */ /* 0x008fca00078e02cc */
[----:B------:R2:W-:Y:S04]  /*252f0*/  STL.64 [R1+0xd78], R2 ;  /* 0x000d780201007387 */ /* 0x0005e80000100a00 */
[----:B------:R-:W3:Y:S01]  /*25300*/  LDL.LU.64 R204, [R1] ;  /* 0x0000000001cc7983 */ /* 0x000ee20000300a00 */
[----:B--2---:R-:W-:-:S03]  /*25310*/  IMAD.WIDE R2, R0, 0x4, R220 ;  /* 0x0000000400027825 */ /* 0x004fc600078e02dc */
[----:B------:R-:W2:Y:S04]  /*25320*/  LDL.LU.64 R220, [R1+0xe10] ;  /* 0x000e100001dc7983 */ /* 0x000ea80000300a00 */
[----:B------:R1:W-:Y:S01]  /*25330*/  STL.64 [R1+0xd80], R2 ;  /* 0x000d800201007387 */ /* 0x0003e20000100a00 */
[----:B------:R-:W-:-:S03]  /*25340*/  IMAD.WIDE R4, R0, 0x4, R236 ;  /* 0x0000000400047825 */ /* 0x000fc600078e02ec */
[----:B------:R-:W2:Y:S01]  /*25350*/  LDL.LU.64 R236, [R1+0xe20] ;  /* 0x000e200001ec7983 */ /* 0x000ea20000300a00 */
[----:B-1----:R-:W-:-:S05]  /*25360*/  IMAD.WIDE R2, R0, 0x4, R238 ;  /* 0x0000000400027825 */ /* 0x002fca00078e02ee */
[----:B------:R1:W-:Y:S01]  /*25370*/  STL.64 [R1+0xd88], R2 ;  /* 0x000d880201007387 */ /* 0x0003e20000100a00 */
[----:B------:R-:W-:-:S03]  /*25380*/  IMAD.WIDE R100, R0, 0x4, R24 ;  /* 0x0000000400647825 */ /* 0x000fc600078e0218 */
[----:B------:R-:W-:Y:S01]  /*25390*/  STL.64 [R1+0xd90], R4 ;  /* 0x000d900401007387 */ /* 0x000fe20000100a00 */
[----:B------:R-:W-:-:S04]  /*253a0*/  IMAD.WIDE R210, R0, 0x4, R246 ;  /* 0x0000000400d27825 */ /* 0x000fc800078e02f6 */
[----:B-1----:R-:W-:-:S04]  /*253b0*/  IMAD.WIDE R2, R0, 0x4, R12 ;  /* 0x0000000400027825 */ /* 0x002fc800078e020c */
[C---:B------:R-:W-:Y:S01]  /*253c0*/  IMAD.WIDE R212, R0.reuse, 0x4, R250 ;  /* 0x0000000400d47825 */ /* 0x040fe200078e02fa */
[----:B------:R1:W-:Y:S04]  /*253d0*/  STL.64 [R1+0xd98], R2 ;  /* 0x000d980201007387 */ /* 0x0003e80000100a00 */
[----:B------:R-:W2:Y:S04]  /*253e0*/  LDL.LU.64 R246, [R1+0x23c0] ;  /* 0x0023c00001f67983 */ /* 0x000ea80000300a00 */
[----:B------:R-:W2:Y:S04]  /*253f0*/  LDL.LU.64 R250, [R1+0x23b8] ;  /* 0x0023b80001fa7983 */ /* 0x000ea80000300a00 */
[----:B------:R-:W-:Y:S04]  /*25400*/  STL.64 [R1+0xda0], R100 ;  /* 0x000da06401007387 */ /* 0x000fe80000100a00 */
[----:B------:R-:W-:Y:S01]  /*25410*/  STL.64 [R1+0x1fc0], R100 ;  /* 0x001fc06401007387 */ /* 0x000fe20000100a00 */
[----:B------:R-:W-:-:S05]  /*25420*/  IMAD.WIDE R98, R0, 0x4, R36 ;  /* 0x0000000400627825 */ /* 0x000fca00078e0224 */
[----:B------:R-:W-:Y:S01]  /*25430*/  STL.64 [R1+0xda8], R98 ;  /* 0x000da86201007387 */ /* 0x000fe20000100a00 */
[----:B-1----:R-:W-:-:S03]  /*25440*/  IMAD.WIDE R2, R0, 0x4, R30 ;  /* 0x0000000400027825 */ /* 0x002fc600078e021e */
[----:B------:R-:W-:Y:S04]  /*25450*/  STL.64 [R1+0x1fc8], R98 ;  /* 0x001fc86201007387 */ /* 0x000fe80000100a00 */
[----:B------:R4:W-:Y:S04]  /*25460*/  STL.64 [R1+0xdc0], R2 ;  /* 0x000dc00201007387 */ /* 0x0009e80000100a00 */
[----:B------:R-:W-:Y:S04]  /*25470*/  STL.64 [R1+0xdb0], R210 ;  /* 0x000db0d201007387 */ /* 0x000fe80000100a00 */
[----:B------:R-:W-:Y:S01]  /*25480*/  STL.64 [R1+0x1fd0], R210 ;  /* 0x001fd0d201007387 */ /* 0x000fe20000100a00 */
[----:B----4-:R-:W-:-:S05]  /*25490*/  IMAD.WIDE R2, R0, 0x4, R52 ;  /* 0x0000000400027825 */ /* 0x010fca00078e0234 */
[----:B------:R1:W-:Y:S02]  /*254a0*/  STL.64 [R1+0xdd0], R2 ;  /* 0x000dd00201007387 */ /* 0x0003e40000100a00 */
[C---:B-1----:R-:W-:Y:S02]  /*254b0*/  IMAD.WIDE R2, R0.reuse, 0x4, R156 ;  /* 0x0000000400027825 */ /* 0x042fe400078e029c */
[----:B------:R-:W4:Y:S04]  /*254c0*/  LDL.LU.64 R156, [R1+0xe30] ;  /* 0x000e3000019c7983 */ /* 0x000f280000300a00 */
[----:B------:R-:W-:Y:S04]  /*254d0*/  STL.64 [R1+0xdb8], R212 ;  /* 0x000db8d401007387 */ /* 0x000fe80000100a00 */
[----:B------:R1:W-:Y:S04]  /*254e0*/  STL.64 [R1+0xdd8], R2 ;  /* 0x000dd80201007387 */ /* 0x0003e80000100a00 */
[----:B------:R-:W-:Y:S04]  /*254f0*/  STL.64 [R1+0x1fd8], R212 ;  /* 0x001fd8d401007387 */ /* 0x000fe80000100a00 */
[----:B------:R-:W4:Y:S01]  /*25500*/  LDL.LU.64 R12, [R1+0xe38] ;  /* 0x000e3800010c7983 */ /* 0x000f220000300a00 */
[----:B------:R-:W-:-:S04]  /*25510*/  IMAD.WIDE R4, R0, 0x4, R76 ;  /* 0x0000000400047825 */ /* 0x000fc800078e024c */
[C---:B-1----:R-:W-:Y:S01]  /*25520*/  IMAD.WIDE R2, R0.reuse, 0x4, R68 ;  /* 0x0000000400027825 */ /* 0x042fe200078e0244 */
[----:B------:R1:W-:Y:S04]  /*25530*/  STL.64 [R1+0xdc8], R4 ;  /* 0x000dc80401007387 */ /* 0x0003e80000100a00 */
[----:B------:R1:W-:Y:S04]  /*25540*/  STL.64 [R1+0xde0], R2 ;  /* 0x000de00201007387 */ /* 0x0003e80000100a00 */
[----:B------:R-:W4:Y:S01]  /*25550*/  LDL.LU.64 R24, [R1+0xe40] ;  /* 0x000e400001187983 */ /* 0x000f220000300a00 */
[----:B-1----:R-:W-:-:S04]  /*25560*/  IMAD.WIDE R4, R0, 0x4, R116 ;  /* 0x0000000400047825 */ /* 0x002fc800078e0274 */
[C---:B------:R-:W-:Y:S01]  /*25570*/  IMAD.WIDE R2, R0.reuse, 0x4, R148 ;  /* 0x0000000400027825 */ /* 0x040fe200078e0294 */
[----:B------:R1:W-:Y:S04]  /*25580*/  STL.64 [R1+0xde8], R4 ;  /* 0x000de80401007387 */ /* 0x0003e80000100a00 */
[----:B------:R1:W-:Y:S02]  /*25590*/  STL.64 [R1+0xdf0], R2 ;  /* 0x000df00201007387 */ /* 0x0003e40000100a00 */
[----:B-1----:R-:W-:-:S04]  /*255a0*/  IMAD.WIDE R4, R0, 0x4, R140 ;  /* 0x0000000400047825 */ /* 0x002fc800078e028c */
[C---:B------:R-:W-:Y:S02]  /*255b0*/  IMAD.WIDE R2, R0.reuse, 0x4, R196 ;  /* 0x0000000400027825 */ /* 0x040fe400078e02c4 */
[----:B------:R-:W4:Y:S04]  /*255c0*/  LDL.LU.64 R196, [R1+0xe48] ;  /* 0x000e480001c47983 */ /* 0x000f280000300a00 */
[----:B------:R-:W-:Y:S04]  /*255d0*/  STL.64 [R1+0xdf8], R4 ;  /* 0x000df80401007387 */ /* 0x000fe80000100a00 */
[----:B------:R1:W-:Y:S01]  /*255e0*/  STL.64 [R1+0xe00], R2 ;  /* 0x000e000201007387 */ /* 0x0003e20000100a00 */
[----:B---3--:R-:W-:-:S03]  /*255f0*/  IMAD.WIDE R212, R0, 0x4, R204 ;  /* 0x0000000400d47825 */ /* 0x008fc600078e02cc */
[----:B------:R-:W3:Y:S04]  /*25600*/  LDL.LU.64 R204, [R1+0xe58] ;  /* 0x000e580001cc7983 */ /* 0x000ee80000300a00 */
[----:B------:R-:W3:Y:S04]  /*25610*/  LDL.LU.64 R36, [R1+0xe50] ;  /* 0x000e500001247983 */ /* 0x000ee80000300a00 */
[----:B------:R-:W3:Y:S01]  /*25620*/  LDL.LU.64 R30, [R1+0xe60] ;  /* 0x000e6000011e7983 */ /* 0x000ee20000300a00 */
[----:B--2---:R-:W-:-:S03]  /*25630*/  IMAD.WIDE R210, R0, 0x4, R220 ;  /* 0x0000000400d27825 */ /* 0x004fc600078e02dc */
[----:B------:R-:W2:Y:S04]  /*25640*/  LDL.LU.64 R220, [R1+0xe68] ;  /* 0x000e680001dc7983 */ /* 0x000ea80000300a00 */
[----:B------:R-:W2:Y:S04]  /*25650*/  LDL.LU.64 R52, [R1+0xe70] ;  /* 0x000e700001347983 */ /* 0x000ea80000300a00 */
[----:B------:R-:W2:Y:S04]  /*25660*/  LDL.LU.64 R76, [R1+0xe78] ;  /* 0x000e7800014c7983 */ /* 0x000ea80000300a00 */
[----:B------:R-:W2:Y:S04]  /*25670*/  LDL.LU.64 R140, [R1+0xe80] ;  /* 0x000e8000018c7983 */ /* 0x000ea80000300a00 */
[----:B------:R-:W2:Y:S01]  /*25680*/  LDL.LU.64 R68, [R1+0xe88] ;  /* 0x000e880001447983 */ /* 0x000ea20000300a00 */
[----:B------:R-:W-:-:S03]  /*25690*/  IMAD.WIDE R136, R0, 0x4, R236 ;  /* 0x0000000400887825 */ /* 0x000fc600078e02ec */
[----:B------:R-:W2:Y:S04]  /*256a0*/  LDL.LU.64 R116, [R1+0xe90] ;  /* 0x000e900001747983 */ /* 0x000ea80000300a00 */
[----:B------:R-:W2:Y:S04]  /*256b0*/  LDL.LU.64 R236, [R1+0xe98] ;  /* 0x000e980001ec7983 */ /* 0x000ea80000300a00 */
[----:B------:R-:W-:Y:S04]  /*256c0*/  STL.64 [R1+0xe08], R212 ;  /* 0x000e08d401007387 */ /* 0x000fe80000100a00 */
[----:B------:R-:W-:Y:S04]  /*256d0*/  STL.64 [R1+0x2108], R212 ;  /* 0x002108d401007387 */ /* 0x000fe80000100a00 */
[----:B------:R-:W-:Y:S04]  /*256e0*/  STL.64 [R1+0xe10], R210 ;  /* 0x000e10d201007387 */ /* 0x000fe80000100a00 */
[----:B------:R-:W-:Y:S04]  /*256f0*/  STL.64 [R1+0x2028], R210 ;  /* 0x002028d201007387 */ /* 0x000fe80000100a00 */
[----:B------:R-:W2:Y:S01]  /*25700*/  LDL.LU.64 R148, [R1+0xea0] ;  /* 0x000ea00001947983 */ /* 0x000ea20000300a00 */
[----:B------:R-:W-:-:S04]  /*25710*/  IMAD.WIDE R208, R0, 0x4, R250 ;  /* 0x0000000400d07825 */ /* 0x000fc800078e02fa */
[----:B------:R-:W-:-:S04]  /*25720*/  IMAD.WIDE R128, R0, 0x4, R246 ;  /* 0x0000000400807825 */ /* 0x000fc800078e02f6 */
[C---:B----4-:R-:W-:Y:S02]  /*25730*/  IMAD.WIDE R228, R0.reuse, 0x4, R156 ;  /* 0x0000000400e47825 */ /* 0x050fe400078e029c */
[----:B------:R-:W4:Y:S04]  /*25740*/  LDL.LU.64 R156, [R1+0xea8] ;  /* 0x000ea800019c7983 */ /* 0x000f280000300a00 */
[----:B------:R-:W-:Y:S04]  /*25750*/  STL.64 [R1+0xe18], R208 ;  /* 0x000e18d001007387 */ /* 0x000fe80000100a00 */
[----:B------:R-:W-:Y:S04]  /*25760*/  STL.64 [R1+0x2030], R208 ;  /* 0x002030d001007387 */ /* 0x000fe80000100a00 */
[----:B------:R-:W-:Y:S04]  /*25770*/  STL.64 [R1+0xe20], R136 ;  /* 0x000e208801007387 */ /* 0x000fe80000100a00 */
[----:B------:R-:W-:Y:S04]  /*25780*/  STL.64 [R1+0x1fe0], R136 ;  /* 0x001fe08801007387 */ /* 0x000fe80000100a00 */
[----:B------:R-:W-:Y:S04]  /*25790*/  STL.64 [R1+0xe28], R128 ;  /* 0x000e288001007387 */ /* 0x000fe80000100a00 */
[----:B------:R-:W-:Y:S01]  /*257a0*/  STL.64 [R1+0x1fe8], R128 ;  /* 0x001fe88001007387 */ /* 0x000fe20000100a00 */
[----:B------:R-:W-:-:S04]  /*257b0*/  IMAD.WIDE R246, R0, 0x4, R12 ;  /* 0x0000000400f67825 */ /* 0x000fc800078e020c */
[----:B-1----:R-:W-:-:S05]  /*257c0*/  IMAD.WIDE R2, R0, 0x4, R24 ;  /* 0x0000000400027825 */ /* 0x002fca00078e0218 */
[----:B------:R1:W-:Y:S02]  /*257d0*/  STL.64 [R1+0xe40], R2 ;  /* 0x000e400201007387 */ /* 0x0003e40000100a00 */
[C---:B-1----:R-:W-:Y:S02]  /*257e0*/  IMAD.WIDE R2, R0.reuse, 0x4, R196 ;  /* 0x0000000400027825 */ /* 0x042fe400078e02c4 */
[----:B------:R-:W4:Y:S04]  /*257f0*/  LDL.LU.64 R196, [R1+0xeb0] ;  /* 0x000eb00001c47983 */ /* 0x000f280000300a00 */
[----:B------:R-:W-:Y:S04]  /*25800*/  STL.64 [R1+0xe30], R228 ;  /* 0x000e30e401007387 */ /* 0x000fe80000100a00 */
[----:B------:R3:W-:Y:S04]  /*25810*/  STL.64 [R1+0xe48], R2 ;  /* 0x000e480201007387 */ /* 0x0007e80000100a00 */
[----:B------:R-:W-:Y:S01]  /*25820*/  STL.64 [R1+0x1ff0], R228 ;  /* 0x001ff0e401007387 */ /* 0x000fe20000100a00 */
[----:B---3--:R-:W-:-:S03]  /*25830*/  IMAD.WIDE R2, R0, 0x4, R204 ;  /* 0x0000000400027825 */ /* 0x008fc600078e02cc */
[----:B------:R-:W3:Y:S01]  /*25840*/  LDL.LU.64 R204, [R1+0xeb8] ;  /* 0x000eb80001cc7983 */ /* 0x000ee20000300a00 */
[----:B------:R-:W-:-:S03]  /*25850*/  IMAD.WIDE R6, R0, 0x4, R36 ;  /* 0x0000000400067825 */ /* 0x000fc600078e0224 */
[----:B------:R-:W-:Y:S04]  /*25860*/  STL.64 [R1+0xe38], R246 ;  /* 0x000e38f601007387 */ /* 0x000fe80000100a00 */
[----:B------:R2:W-:Y:S04]  /*25870*/  STL.64 [R1+0xe58], R2 ;  /* 0x000e580201007387 */ /* 0x0005e80000100a00 */
[----:B------:R-:W-:Y:S04]  /*25880*/  STL.64 [R1+0x1ff8], R246 ;  /* 0x001ff8f601007387 */ /* 0x000fe80000100a00 */
[----:B------:R-:W-:Y:S01]  /*25890*/  STL.64 [R1+0xe50], R6 ;  /* 0x000e500601007387 */ /* 0x000fe20000100a00 */
[----:B--2---:R-:W-:-:S03]  /*258a0*/  IMAD.WIDE R2, R0, 0x4, R220 ;  /* 0x0000000400027825 */ /* 0x004fc600078e02dc */
[----:B------:R-:W2:Y:S01]  /*258b0*/  LDL.LU.64 R220, [R1+0xec0] ;  /* 0x000ec00001dc7983 */ /* 0x000ea20000300a00 */
[----:B------:R-:W-:-:S05]  /*258c0*/  IMAD.WIDE R4, R0, 0x4, R30 ;  /* 0x0000000400047825 */ /* 0x000fca00078e021e */
[----:B------:R1:W-:Y:S04]  /*258d0*/  STL.64 [R1+0xe60], R4 ;  /* 0x000e600401007387 */ /* 0x0003e80000100a00 */
[----:B------:R1:W-:Y:S01]  /*258e0*/  STL.64 [R1+0xe68], R2 ;  /* 0x000e680201007387 */ /* 0x0003e20000100a00 */
[----:B------:R-:W-:-:S04]  /*258f0*/  IMAD.WIDE R208, R0, 0x4, R140 ;  /* 0x0000000400d07825 */ /* 0x000fc800078e028c */
[----:B-1----:R-:W-:-:S04]  /*25900*/  IMAD.WIDE R4, R0, 0x4, R52 ;  /* 0x0000000400047825 */ /* 0x002fc800078e0234 */
[C---:B------:R-:W-:Y:S01]  /*25910*/  IMAD.WIDE R2, R0.reuse, 0x4, R76 ;  /* 0x0000000400027825 */ /* 0x040fe200078e024c */
[----:B------:R-:W-:Y:S04]  /*25920*/  STL.64 [R1+0xe70], R4 ;  /* 0x000e700401007387 */ /* 0x000fe80000100a00 */
[----:B------:R-:W2:Y:S04]  /*25930*/  LDL.LU.64 R140, [R1+0xec8] ;  /* 0x000ec800018c7983 */ /* 0x000ea80000300a00 */
[----:B------:R1:W-:Y:S01]  /*25940*/  STL.64 [R1+0xe78], R2 ;  /* 0x000e780201007387 */ /* 0x0003e20000100a00 */
[----:B------:R-:W-:-:S04]  /*25950*/  IMAD.WIDE R192, R0, 0x4, R236 ;  /* 0x0000000400c07825 */ /* 0x000fc800078e02ec */
[----:B-1----:R-:W-:-:S05]  /*25960*/  IMAD.WIDE R2, R0, 0x4, R68 ;  /* 0x0000000400027825 */ /* 0x002fca00078e0244 */
[----:B------:R2:W-:Y:S04]  /*25970*/  STL.64 [R1+0xe88], R2 ;  /* 0x000e880201007387 */ /* 0x0005e80000100a00 */
[----:B------:R-:W2:Y:S04]  /*25980*/  LDL.LU.64 R236, [R1+0xed0] ;  /* 0x000ed00001ec7983 */ /* 0x000ea80000300a00 */
[----:B------:R-:W-:Y:S04]  /*25990*/  STL.64 [R1+0xe80], R208 ;  /* 0x000e80d001007387 */ /* 0x000fe80000100a00 */
[----:B------:R-:W-:Y:S04]  /*259a0*/  STL.64 [R1+0x2110], R208 ;  /* 0x002110d001007387 */ /* 0x000fe80000100a00 */
[----:B------:R-:W2:Y:S04]  /*259b0*/  LDL.LU.64 R36, [R1+0xed8] ;  /* 0x000ed80001247983 */ /* 0x000ea80000300a00 */
[----:B------:R-:W2:Y:S04]  /*259c0*/  LDL.LU.64 R30, [R1+0xee0] ;  /* 0x000ee000011e7983 */ /* 0x000ea80000300a00 */
[----:B------:R-:W2:Y:S01]  /*259d0*/  LDL.LU.64 R52, [R1+0xee8] ;  /* 0x000ee80001347983 */ /* 0x000ea20000300a00 */
[----:B------:R-:W-:-:S03]  /*259e0*/  IMAD.WIDE R92, R0, 0x4, R148 ;  /* 0x00000004005c7825 */ /* 0x000fc600078e0294 */
[----:B------:R-:W2:Y:S04]  /*259f0*/  LDL.LU.64 R76, [R1+0xef0] ;  /* 0x000ef000014c7983 */ /* 0x000ea80000300a00 */
[----:B------:R-:W2:Y:S01]  /*25a00*/  LDL.LU.64 R148, [R1+0xef8] ;  /* 0x000ef80001947983 */ /* 0x000ea20000300a00 */
[----:B------:R-:W-:-:S03]  /*25a10*/  IMAD.WIDE R194, R0, 0x4, R116 ;  /* 0x0000000400c27825 */ /* 0x000fc600078e0274 */
[----:B------:R-:W2:Y:S04]  /*25a20*/  LDL.LU.64 R68, [R1+0xf00] ;  /* 0x000f000001447983 */ /* 0x000ea80000300a00 */
[----:B------:R-:W2:Y:S01]  /*25a30*/  LDL.LU.64 R116, [R1+0xf08] ;  /* 0x000f080001747983 */ /* 0x000ea20000300a00 */
[----:B----4-:R-:W-:-:S03]  /*25a40*/  IMAD.WIDE R90, R0, 0x4, R156 ;  /* 0x00000004005a7825 */ /* 0x010fc600078e029c */
[----:B------:R-:W4:Y:S04]  /*25a50*/  LDL.LU.64 R156, [R1+0xf10] ;  /* 0x000f1000019c7983 */ /* 0x000f280000300a00 */
[----:B------:R-:W-:Y:S04]  /*25a60*/  STL.64 [R1+0xe90], R194 ;  /* 0x000e90c201007387 */ /* 0x000fe80000100a00 */
[----:B------:R-:W-:Y:S01]  /*25a70*/  STL.64 [R1+0x2038], R194 ;  /* 0x002038c201007387 */ /* 0x000fe20000100a00 */
[----:B------:R-:W-:-:S03]  /*25a80*/  IMAD.WIDE R242, R0, 0x4, R196 ;  /* 0x0000000400f27825 */ /* 0x000fc600078e02c4 */
[----:B------:R-:W4:Y:S04]  /*25a90*/  LDL.LU.64 R196, [R1+0xf18] ;  /* 0x000f180001c47983 */ /* 0x000f280000300a00 */
[----:B------:R-:W-:Y:S04]  /*25aa0*/  STL.64 [R1+0xe98], R192 ;  /* 0x000e98c001007387 */ /* 0x000fe80000100a00 */
[----:B------:R-:W-:Y:S01]  /*25ab0*/  STL.64 [R1+0x2040], R192 ;  /* 0x002040c001007387 */ /* 0x000fe20000100a00 */
[----:B---3--:R-:W-:-:S03]  /*25ac0*/  IMAD.WIDE R240, R0, 0x4, R204 ;  /* 0x0000000400f07825 */ /* 0x008fc600078e02cc */
[----:B------:R-:W3:Y:S04]  /*25ad0*/  LDL.LU.64 R204, [R1+0xf20] ;  /* 0x000f200001cc7983 */ /* 0x000ee80000300a00 */
[----:B------:R-:W-:Y:S04]  /*25ae0*/  STL.64 [R1+0xea0], R92 ;  /* 0x000ea05c01007387 */ /* 0x000fe80000100a00 */
[----:B------:R-:W-:Y:S01]  /*25af0*/  STL.64 [R1+0x2000], R92 ;  /* 0x0020005c01007387 */ /* 0x000fe20000100a00 */
[----:B--2---:R-:W-:-:S03]  /*25b00*/  IMAD.WIDE R2, R0, 0x4, R220 ;  /* 0x0000000400027825 */ /* 0x004fc600078e02dc */
[----:B------:R-:W2:Y:S04]  /*25b10*/  LDL.LU.64 R220, [R1+0xf28] ;  /* 0x000f280001dc7983 */ /* 0x000ea80000300a00 */
[----:B------:R-:W-:Y:S04]  /*25b20*/  STL.64 [R1+0xea8], R90 ;  /* 0x000ea85a01007387 */ /* 0x000fe80000100a00 */
[----:B------:R1:W-:Y:S04]  /*25b30*/  STL.64 [R1+0xec0], R2 ;  /* 0x000ec00201007387 */ /* 0x0003e80000100a00 */
[----:B------:R-:W-:Y:S01]  /*25b40*/  STL.64 [R1+0x2008], R90 ;  /* 0x0020085a01007387 */ /* 0x000fe20000100a00 */
[----:B-1----:R-:W-:-:S03]  /*25b50*/  IMAD.WIDE R2, R0, 0x4, R140 ;  /* 0x0000000400027825 */ /* 0x002fc600078e028c */
        /* <DEDUP_REMOVED lines=9> */
[----:B------:R-:W-:-:S03]  /*25bf0*/  IMAD.WIDE R4, R0, 0x4, R30 ;  /* 0x0000000400047825 */ /* 0x000fc600078e021e */
[----:B------:R-:W2:Y:S01]  /*25c00*/  LDL.LU.64 R24, [R1+0xf40] ;  /* 0x000f400001187983 */ /* 0x000ea20000300a00 */
[----:B-1----:R-:W-:-:S05]  /*25c10*/  IMAD.WIDE R2, R0, 0x4, R36 ;  /* 0x0000000400027825 */ /* 0x002fca00078e0224 */
[----:B------:R1:W-:Y:S04]  /*25c20*/  STL.64 [R1+0xed8], R2 ;  /* 0x000ed80201007387 */ /* 0x0003e80000100a00 */
[----:B------:R-:W2:Y:S04]  /*25c30*/  LDL.LU.64 R36, [R1+0xf48] ;  /* 0x000f480001247983 */ /* 0x000ea80000300a00 */
[----:B------:R1:W-:Y:S02]  /*25c40*/  STL.64 [R1+0xee0], R4 ;  /* 0x000ee00401007387 */ /* 0x0003e40000100a00 */
[----:B-1----:R-:W-:-:S05]  /*25c50*/  IMAD.WIDE R2, R0, 0x4, R52 ;  /* 0x0000000400027825 */ /* 0x002fca00078e0234 */
[----:B------:R1:W-:Y:S01]  /*25c60*/  STL.64 [R1+0xee8], R2 ;  /* 0x000ee80201007387 */ /* 0x0003e20000100a00 */
[----:B------:R-:W-:-:S04]  /*25c70*/  IMAD.WIDE R4, R0, 0x4, R76 ;  /* 0x0000000400047825 */ /* 0x000fc800078e024c */
[C---:B-1----:R-:W-:Y:S02]  /*25c80*/  IMAD.WIDE R2, R0.reuse, 0x4, R148 ;  /* 0x0000000400027825 */ /* 0x042fe400078e0294 */
[----:B------:R-:W2:Y:S04]  /*25c90*/  LDL.LU.64 R148, [R1+0xf50] ;  /* 0x000f500001947983 */ /* 0x000ea80000300a00 */
[----:B------:R1:W-:Y:S04]  /*25ca0*/  STL.64 [R1+0xef0], R4 ;  /* 0x000ef00401007387 */ /* 0x0003e80000100a00 */
[----:B------:R1:W-:Y:S02]  /*25cb0*/  STL.64 [R1+0xef8], R2 ;  /* 0x000ef80201007387 */ /* 0x0003e40000100a00 */
[----:B-1----:R-:W-:-:S04]  /*25cc0*/  IMAD.WIDE R4, R0, 0x4, R68 ;  /* 0x0000000400047825 */ /* 0x002fc800078e0244 */
[C---:B------:R-:W-:Y:S01]  /*25cd0*/  IMAD.WIDE R2, R0.reuse, 0x4, R116 ;  /* 0x0000000400027825 */ /* 0x040fe200078e0274 */
[----:B------:R-:W-:Y:S03]  /*25ce0*/  STL.64 [R1+0xf00], R4 ;  /* 0x000f000401007387 */ /* 0x000fe60000100a00 */
[C---:B----4-:R-:W-:Y:S02]  /*25cf0*/  IMAD.WIDE R188, R0.reuse, 0x4, R156 ;  /* 0x0000000400bc7825 */ /* 0x050fe400078e029c */
[----:B------:R-:W4:Y:S04]  /*25d00*/  LDL.LU.64 R156, [R1+0xf58] ;  /* 0x000f5800019c7983 */ /* 0x000f280000300a00 */
[----:B------:R1:W-:Y:S04]  /*25d10*/  STL.64 [R1+0xf08], R2 ;  /* 0x000f080201007387 */ /* 0x0003e80000100a00 */
[----:B------:R-:W4:Y:S04]  /*25d20*/  LDL.LU.64 R30, [R1+0xf60] ;  /* 0x000f6000011e7983 */ /* 0x000f280000300a00 */
[----:B------:R-:W4:Y:S04]  /*25d30*/  LDL.LU.64 R52, [R1+0xf68] ;  /* 0x000f680001347983 */ /* 0x000f280000300a00 */
[----:B------:R-:W4:Y:S01]  /*25d40*/  LDL.LU.64 R76, [R1+0xf70] ;  /* 0x000f7000014c7983 */ /* 0x000f220000300a00 */
[----:B------:R-:W-:-:S03]  /*25d50*/  IMAD.WIDE R186, R0, 0x4, R196 ;  /* 0x0000000400ba7825 */ /* 0x000fc600078e02c4 */
[----:B------:R-:W4:Y:S04]  /*25d60*/  LDL.LU.64 R196, [R1+0xf78] ;  /* 0x000f780001c47983 */ /* 0x000f280000300a00 */
[----:B------:R-:W4:Y:S01]  /*25d70*/  LDL.LU.64 R68, [R1+0xf80] ;  /* 0x000f800001447983 */ /* 0x000f220000300a00 */
[----:B---3--:R-:W-:-:S03]  /*25d80*/  IMAD.WIDE R88, R0, 0x4, R204 ;  /* 0x0000000400587825 */ /* 0x008fc600078e02cc */
[----:B------:R-:W3:Y:S01]  /*25d90*/  LDL.LU.64 R204, [R1+0xf88] ;  /* 0x000f880001cc7983 */ /* 0x000ee20000300a00 */
[----:B--2---:R-:W-:-:S03]  /*25da0*/  IMAD.WIDE R230, R0, 0x4, R220 ;  /* 0x0000000400e67825 */ /* 0x004fc600078e02dc */
[----:B------:R-:W2:Y:S04]  /*25db0*/  LDL.LU.64 R220, [R1+0xf90] ;  /* 0x000f900001dc7983 */ /* 0x000ea80000300a00 */
[----:B------:R-:W-:Y:S04]  /*25dc0*/  STL.64 [R1+0xf10], R188 ;  /* 0x000f10bc01007387 */ /* 0x000fe80000100a00 */
[----:B------:R-:W-:Y:S04]  /*25dd0*/  STL.64 [R1+0x2048], R188 ;  /* 0x002048bc01007387 */ /* 0x000fe80000100a00 */
[----:B------:R-:W2:Y:S04]  /*25de0*/  LDL.LU.64 R116, [R1+0xf98] ;  /* 0x000f980001747983 */ /* 0x000ea80000300a00 */
[----:B------:R-:W-:Y:S04]  /*25df0*/  STL.64 [R1+0xf18], R186 ;  /* 0x000f18ba01007387 */ /* 0x000fe80000100a00 */
[----:B------:R-:W-:Y:S01]  /*25e00*/  STL.64 [R1+0x2050], R186 ;  /* 0x002050ba01007387 */ /* 0x000fe20000100a00 */
[----:B------:R-:W-:-:S03]  /*25e10*/  IMAD.WIDE R238, R0, 0x4, R140 ;  /* 0x0000000400ee7825 */ /* 0x000fc600078e028c */
[----:B------:R-:W2:Y:S04]  /*25e20*/  LDL.LU.64 R140, [R1+0xfa0] ;  /* 0x000fa000018c7983 */ /* 0x000ea80000300a00 */
[----:B------:R-:W-:Y:S04]  /*25e30*/  STL.64 [R1+0xf20], R88 ;  /* 0x000f205801007387 */ /* 0x000fe80000100a00 */
[----:B------:R-:W-:Y:S04]  /*25e40*/  STL.64 [R1+0x2020], R88 ;  /* 0x0020205801007387 */ /* 0x000fe80000100a00 */
[----:B------:R-:W-:Y:S04]  /*25e50*/  STL.64 [R1+0xf28], R230 ;  /* 0x000f28e601007387 */ /* 0x000fe80000100a00 */
[----:B------:R-:W-:Y:S01]  /*25e60*/  STL.64 [R1+0x2058], R230 ;  /* 0x002058e601007387 */ /* 0x000fe20000100a00 */
[----:B------:R-:W-:-:S04]  /*25e70*/  IMAD.WIDE R236, R0, 0x4, R236 ;  /* 0x0000000400ec7825 */ /* 0x000fc800078e02ec */
[----:B-1----:R-:W-:-:S05]  /*25e80*/  IMAD.WIDE R2, R0, 0x4, R24 ;  /* 0x0000000400027825 */ /* 0x002fca00078e0218 */
[----:B------:R1:W-:Y:S04]  /*25e90*/  STL.64 [R1+0xf40], R2 ;  /* 0x000f400201007387 */ /* 0x0003e80000100a00 */
        /* <DEDUP_REMOVED lines=11> */
[----:B------:R1:W-:Y:S01]  /*25f50*/  STL.64 [R1+0xf58], R2 ;  /* 0x000f580201007387 */ /* 0x0003e20000100a00 */
[----:B------:R-:W-:-:S05]  /*25f60*/  IMAD.WIDE R4, R0, 0x4, R30 ;  /* 0x0000000400047825 */ /* 0x000fca00078e021e */
[----:B------:R-:W-:Y:S01]  /*25f70*/  STL.64 [R1+0xf60], R4 ;  /* 0x000f600401007387 */ /* 0x000fe20000100a00 */
[----:B-1----:R-:W-:-:S05]  /*25f80*/  IMAD.WIDE R2, R0, 0x4, R52 ;  /* 0x0000000400027825 */ /* 0x002fca00078e0234 */
[----:B------:R1:W-:Y:S01]  /*25f90*/  STL.64 [R1+0xf68], R2 ;  /* 0x000f680201007387 */ /* 0x0003e20000100a00 */
[----:B------:R-:W-:-:S04]  /*25fa0*/  IMAD.WIDE R246, R0, 0x4, R76 ;  /* 0x0000000400f67825 */ /* 0x000fc800078e024c */
[C---:B------:R-:W-:Y:S02]  /*25fb0*/  IMAD.WIDE R208, R0.reuse, 0x4, R196 ;  /* 0x0000000400d07825 */ /* 0x040fe400078e02c4 */
[----:B------:R-:W4:Y:S02]  /*25fc0*/  LDL.LU.64 R196, [R1+0xfb8] ;  /* 0x000fb80001c47983 */ /* 0x000f240000300a00 */
[C---:B---3--:R-:W-:Y:S02]  /*25fd0*/  IMAD.WIDE R236, R0.reuse, 0x4, R204 ;  /* 0x0000000400ec7825 */ /* 0x048fe400078e02cc */
[----:B------:R-:W1:Y:S04]  /*25fe0*/  LDL.LU.64 R204, [R1+0xfc0] ;  /* 0x000fc00001cc7983 */ /* 0x000e680000300a00 */
[----:B------:R-:W-:Y:S04]  /*25ff0*/  STL.64 [R1+0xf70], R246 ;  /* 0x000f70f601007387 */ /* 0x000fe80000100a00 */
[----:B------:R-:W-:Y:S01]  /*26000*/  STL.64 [R1+0x21b8], R246 ;  /* 0x0021b8f601007387 */ /* 0x000fe20000100a00 */
[----:B--2---:R-:W-:-:S03]  /*26010*/  IMAD.WIDE R184, R0, 0x4, R220 ;  /* 0x0000000400b87825 */ /* 0x004fc600078e02dc */
[----:B------:R-:W2:Y:S01]  /*26020*/  LDL.LU.64 R220, [R1+0xfc8] ;  /* 0x000fc80001dc7983 */ /* 0x000ea20000300a00 */
[----:B------:R-:W-:-:S03]  /*26030*/  IMAD.WIDE R238, R0, 0x4, R68 ;  /* 0x0000000400ee7825 */ /* 0x000fc600078e0244 */
[----:B------:R-:W-:Y:S04]  /*26040*/  STL.64 [R1+0xf78], R208 ;  /* 0x000f78d001007387 */ /* 0x000fe80000100a00 */
[----:B------:R-:W-:Y:S04]  /*26050*/  STL.64 [R1+0x21c0], R208 ;  /* 0x0021c0d001007387 */ /* 0x000fe80000100a00 */
[----:B------:R-:W3:Y:S04]  /*26060*/  LDL.LU.64 R36, [R1+0xfd0] ;  /* 0x000fd00001247983 */ /* 0x000ee80000300a00 */
[----:B------:R-:W-:Y:S04]  /*26070*/  STL.64 [R1+0xf80], R238 ;  /* 0x000f80ee01007387 */ /* 0x000fe80000100a00 */
[----:B------:R-:W-:Y:S01]  /*26080*/  STL.64 [R1+0x2118], R238 ;  /* 0x002118ee01007387 */ /* 0x000fe20000100a00 */
[----:B------:R-:W-:-:S03]  /*26090*/  IMAD.WIDE R84, R0, 0x4, R140 ;  /* 0x0000000400547825 */ /* 0x000fc600078e028c */
[----:B------:R-:W3:Y:S04]  /*260a0*/  LDL.LU.64 R140, [R1+0xfd8] ;  /* 0x000fd800018c7983 */ /* 0x000ee80000300a00 */
[----:B------:R-:W3:Y:S01]  /*260b0*/  LDL.LU.64 R30, [R1+0xfe0] ;  /* 0x000fe000011e7983 */ /* 0x000ee20000300a00 */
[----:B------:R-:W-:-:S03]  /*260c0*/  IMAD.WIDE R180, R0, 0x4, R116 ;  /* 0x0000000400b47825 */ /* 0x000fc600078e0274 */
[----:B------:R-:W3:Y:S04]  /*260d0*/  LDL.LU.64 R52, [R1+0xfe8] ;  /* 0x000fe80001347983 */ /* 0x000ee80000300a00 */
[----:B------:R-:W3:Y:S04]  /*260e0*/  LDL.LU.64 R76, [R1+0xff0] ;  /* 0x000ff000014c7983 */ /* 0x000ee80000300a00 */
[----:B------:R-:W3:Y:S04]  /*260f0*/  LDL.LU.64 R116, [R1+0xff8] ;  /* 0x000ff80001747983 */ /* 0x000ee80000300a00 */
[----:B------:R-:W-:Y:S04]  /*26100*/  STL.64 [R1+0xf88], R236 ;  /* 0x000f88ec01007387 */ /* 0x000fe80000100a00 */
[----:B------:R-:W-:Y:S01]  /*26110*/  STL.64 [R1+0x2120], R236 ;  /* 0x002120ec01007387 */ /* 0x000fe20000100a00 */
[----:B------:R-:W-:-:S03]  /*26120*/  IMAD.WIDE R214, R0, 0x4, R148 ;  /* 0x0000000400d67825 */ /* 0x000fc600078e0294 */
[----:B------:R-:W3:Y:S04]  /*26130*/  LDL.LU.64 R148, [R1+0x1000] ;  /* 0x0010000001947983 */ /* 0x000ee80000300a00 */
[----:B------:R-:W-:Y:S04]  /*26140*/  STL.64 [R1+0xf90], R184 ;  /* 0x000f90b801007387 */ /* 0x000fe80000100a00 */
[----:B------:R-:W-:Y:S04]  /*26150*/  STL.64 [R1+0x2070], R184 ;  /* 0x002070b801007387 */ /* 0x000fe80000100a00 */
[----:B------:R-:W3:Y:S01]  /*26160*/  LDL.LU.64 R68, [R1+0x1008] ;  /* 0x0010080001447983 */ /* 0x000ee20000300a00 */
        /* <DEDUP_REMOVED lines=8> */
[----:B-1----:R-:W-:-:S03]  /*261f0*/  IMAD.WIDE R2, R0, 0x4, R204 ;  /* 0x0000000400027825 */ /* 0x002fc600078e02cc */
[----:B------:R-:W4:Y:S04]  /*26200*/  LDL.LU.64 R204, [R1+0x1020] ;  /* 0x0010200001cc7983 */ /* 0x000f280000300a00 */
[----:B------:R-:W-:Y:S04]  /*26210*/  STL.64 [R1+0xfa8], R214 ;  /* 0x000fa8d601007387 */ /* 0x000fe80000100a00 */
[----:B------:R2:W-:Y:S04]  /*26220*/  STL.64 [R1+0xfc0], R2 ;  /* 0x000fc00201007387 */ /* 0x0005e80000100a00 */
[----:B------:R-:W-:Y:S01]  /*26230*/  STL.64 [R1+0x2088], R214 ;  /* 0x002088d601007387 */ /* 0x000fe20000100a00 */
[----:B--2---:R-:W-:-:S03]  /*26240*/  IMAD.WIDE R2, R0, 0x4, R220 ;  /* 0x0000000400027825 */ /* 0x004fc600078e02dc */
[----:B------:R-:W2:Y:S04]  /*26250*/  LDL.LU.64 R220, [R1+0x1028] ;  /* 0x0010280001dc7983 */ /* 0x000ea80000300a00 */
[----:B------:R-:W-:Y:S04]  /*26260*/  STL.64 [R1+0xfb0], R234 ;  /* 0x000fb0ea01007387 */ /* 0x000fe80000100a00 */
[----:B------:R3:W-:Y:S04]  /*26270*/  STL.64 [R1+0xfc8], R2 ;  /* 0x000fc80201007387 */ /* 0x0007e80000100a00 */
[----:B------:R1:W-:Y:S04]  /*26280*/  STL.64 [R1+0x2090], R234 ;  /* 0x002090ea01007387 */ /* 0x0003e80000100a00 */
[----:B------:R-:W-:Y:S01]  /*26290*/  STL.64 [R1+0xfb8], R232 ;  /* 0x000fb8e801007387 */ /* 0x000fe20000100a00 */
[----:B---3--:R-:W-:-:S03]  /*262a0*/  IMAD.WIDE R2, R0, 0x4, R36 ;  /* 0x0000000400027825 */ /* 0x008fc600078e0224 */
[----:B------:R-:W-:Y:S04]  /*262b0*/  STL.64 [R1+0x2098], R232 ;  /* 0x002098e801007387 */ /* 0x000fe80000100a00 */
[----:B------:R3:W-:Y:S01]  /*262c0*/  STL.64 [R1+0xfd0], R2 ;  /* 0x000fd00201007387 */ /* 0x0007e20000100a00 */
[----:B-1----:R-:W-:-:S04]  /*262d0*/  IMAD.WIDE R234, R0, 0x4, R30 ;  /* 0x0000000400ea7825 */ /* 0x002fc800078e021e */
[C---:B---3--:R-:W-:Y:S02]  /*262e0*/  IMAD.WIDE R2, R0.reuse, 0x4, R140 ;  /* 0x0000000400027825 */ /* 0x048fe400078e028c */
[----:B------:R-:W3:Y:S04]  /*262f0*/  LDL.LU.64 R140, [R1+0x1030] ;  /* 0x00103000018c7983 */ /* 0x000ee80000300a00 */
[----:B------:R1:W-:Y:S01]  /*26300*/  STL.64 [R1+0xfd8], R2 ;  /* 0x000fd80201007387 */ /* 0x0003e20000100a00 */
[----:B------:R-:W-:-:S03]  /*26310*/  IMAD.WIDE R228, R0, 0x4, R116 ;  /* 0x0000000400e47825 */ /* 0x000fc600078e0274 */
[----:B------:R-:W3:Y:S01]  /*26320*/  LDL.LU.64 R116, [R1+0x1038] ;  /* 0x0010380001747983 */ /* 0x000ee20000300a00 */
[----:B-1----:R-:W-:-:S05]  /*26330*/  IMAD.WIDE R2, R0, 0x4, R76 ;  /* 0x0000000400027825 */ /* 0x002fca00078e024c */
[----:B------:R1:W-:Y:S01]  /*26340*/  STL.64 [R1+0xff0], R2 ;  /* 0x000ff00201007387 */ /* 0x0003e20000100a00 */
[----:B------:R-:W-:-:S03]  /*26350*/  IMAD.WIDE R208, R0, 0x4, R52 ;  /* 0x0000000400d07825 */ /* 0x000fc600078e0234 */
[----:B------:R-:W-:Y:S04]  /*26360*/  STL.64 [R1+0xfe0], R234 ;  /* 0x000fe0ea01007387 */ /* 0x000fe80000100a00 */
[----:B------:R-:W-:Y:S01]  /*26370*/  STL.64 [R1+0x2270], R234 ;  /* 0x002270ea01007387 */ /* 0x000fe20000100a00 */
[----:B------:R-:W-:-:S03]  /*26380*/  IMAD.WIDE R232, R0, 0x4, R148 ;  /* 0x0000000400e87825 */ /* 0x000fc600078e0294 */
[----:B------:R-:W1:Y:S04]  /*26390*/  LDL.LU.64 R148, [R1+0x1040] ;  /* 0x0010400001947983 */ /* 0x000e680000300a00 */
[----:B------:R-:W-:Y:S04]  /*263a0*/  STL.64 [R1+0xfe8], R208 ;  /* 0x000fe8d001007387 */ /* 0x000fe80000100a00 */
[----:B------:R-:W-:Y:S01]  /*263b0*/  STL.64 [R1+0x2278], R208 ;  /* 0x002278d001007387 */ /* 0x000fe20000100a00 */
[----:B------:R-:W-:-:S04]  /*263c0*/  IMAD.WIDE R230, R0, 0x4, R68 ;  /* 0x0000000400e67825 */ /* 0x000fc800078e0244 */
[C---:B----4-:R-:W-:Y:S02]  /*263d0*/  IMAD.WIDE R178, R0.reuse, 0x4, R156 ;  /* 0x0000000400b27825 */ /* 0x050fe400078e029c */
[----:B------:R-:W4:Y:S04]  /*263e0*/  LDL.LU.64 R156, [R1+0x1048] ;  /* 0x00104800019c7983 */ /* 0x000f280000300a00 */
[----:B------:R-:W-:Y:S04]  /*263f0*/  STL.64 [R1+0xff8], R228 ;  /* 0x000ff8e401007387 */ /* 0x000fe80000100a00 */
[----:B------:R-:W-:Y:S01]  /*26400*/  STL.64 [R1+0x21c8], R228 ;  /* 0x0021c8e401007387 */ /* 0x000fe20000100a00 */
[----:B------:R-:W-:-:S03]  /*26410*/  IMAD.WIDE R176, R0, 0x4, R196 ;  /* 0x0000000400b07825 */ /* 0x000fc600078e02c4 */
[----:B------:R-:W4:Y:S04]  /*26420*/  LDL.LU.64 R196, [R1+0x1050] ;  /* 0x0010500001c47983 */ /* 0x000f280000300a00 */
[----:B------:R-:W-:Y:S04]  /*26430*/  STL.64 [R1+0x1000], R232 ;  /* 0x001000e801007387 */ /* 0x000fe80000100a00 */
[----:B------:R4:W-:Y:S01]  /*26440*/  STL.64 [R1+0x2128], R232 ;  /* 0x002128e801007387 */ /* 0x0009e20000100a00 */
[----:B------:R-:W-:-:S03]  /*26450*/  IMAD.WIDE R82, R0, 0x4, R204 ;  /* 0x0000000400527825 */ /* 0x000fc600078e02cc */
[----:B------:R-:W4:Y:S04]  /*26460*/  LDL.LU.64 R204, [R1+0x1058] ;  /* 0x0010580001cc7983 */ /* 0x000f280000300a00 */
[----:B------:R-:W-:Y:S04]  /*26470*/  STL.64 [R1+0x1008], R230 ;  /* 0x001008e601007387 */ /* 0x000fe80000100a00 */
[----:B------:R-:W-:Y:S04]  /*26480*/  STL.64 [R1+0x2130], R230 ;  /* 0x002130e601007387 */ /* 0x000fe80000100a00 */
[----:B------:R-:W4:Y:S04]  /*26490*/  LDL.LU.64 R30, [R1+0x1060] ;  /* 0x00106000011e7983 */ /* 0x000f280000300a00 */
[----:B------:R-:W4:Y:S01]  /*264a0*/  LDL.LU.64 R52, [R1+0x1068] ;  /* 0x0010680001347983 */ /* 0x000f220000300a00 */
[----:B--2---:R-:W-:-:S03]  /*264b0*/  IMAD.WIDE R80, R0, 0x4, R220 ;  /* 0x0000000400507825 */ /* 0x004fc600078e02dc */
[----:B------:R-:W2:Y:S04]  /*264c0*/  LDL.LU.64 R220, [R1+0x1070] ;  /* 0x0010700001dc7983 */ /* 0x000ea80000300a00 */
[----:B------:R-:W-:Y:S04]  /*264d0*/  STL.64 [R1+0x1010], R178 ;  /* 0x001010b201007387 */ /* 0x000fe80000100a00 */
[----:B------:R-:W-:Y:S04]  /*264e0*/  STL.64 [R1+0x20a0], R178 ;  /* 0x0020a0b201007387 */ /* 0x000fe80000100a00 */
[----:B------:R-:W2:Y:S01]  /*264f0*/  LDL.LU.64 R76, [R1+0x1078] ;  /* 0x00107800014c7983 */ /* 0x000ea20000300a00 */
[----:B---3--:R-:W-:-:S03]  /*26500*/  IMAD.WIDE R226, R0, 0x4, R140 ;  /* 0x0000000400e27825 */ /* 0x008fc600078e028c */
        /* <DEDUP_REMOVED lines=8> */
[----:B-1----:R-:W-:-:S03]  /*26590*/  IMAD.WIDE R2, R0, 0x4, R148 ;  /* 0x0000000400027825 */ /* 0x002fc600078e0294 */
[----:B------:R-:W3:Y:S04]  /*265a0*/  LDL.LU.64 R148, [R1+0x1098] ;  /* 0x0010980001947983 */ /* 0x000ee80000300a00 */
[----:B------:R-:W-:Y:S04]  /*265b0*/  STL.64 [R1+0x1040], R2 ;  /* 0x0010400201007387 */ /* 0x000fe80000100a00 */
[----:B------:R-:W-:Y:S04]  /*265c0*/  STL.64 [R1+0x1028], R80 ;  /* 0x0010285001007387 */ /* 0x000fe80000100a00 */
[----:B------:R-:W-:Y:S01]  /*265d0*/  STL.64 [R1+0x20b8], R80 ;  /* 0x0020b85001007387 */ /* 0x000fe20000100a00 */
[----:B----4-:R-:W-:-:S03]  /*265e0*/  IMAD.WIDE R232, R0, 0x4, R156 ;  /* 0x0000000400e87825 */ /* 0x010fc600078e029c */
[----:B------:R-:W4:Y:S04]  /*265f0*/  LDL.LU.64 R156, [R1+0x10a0] ;  /* 0x0010a000019c7983 */ /* 0x000f280000300a00 */
[----:B------:R-:W-:Y:S04]  /*26600*/  STL.64 [R1+0x1030], R226 ;  /* 0x001030e201007387 */ /* 0x000fe80000100a00 */
[----:B------:R1:W-:Y:S01]  /*26610*/  STL.64 [R1+0x20c0], R226 ;  /* 0x0020c0e201007387 */ /* 0x0003e20000100a00 */
[----:B------:R-:W-:-:S03]  /*26620*/  IMAD.WIDE R228, R0, 0x4, R196 ;  /* 0x0000000400e47825 */ /* 0x000fc600078e02c4 */
[----:B------:R-:W4:Y:S04]  /*26630*/  LDL.LU.64 R196, [R1+0x10a8] ;  /* 0x0010a80001c47983 */ /* 0x000f280000300a00 */
[----:B------:R-:W-:Y:S04]  /*26640*/  STL.64 [R1+0x1048], R232 ;  /* 0x001048e801007387 */ /* 0x000fe80000100a00 */
[----:B------:R-:W-:Y:S04]  /*26650*/  STL.64 [R1+0x2390], R232 ;  /* 0x002390e801007387 */ /* 0x000fe80000100a00 */
[----:B------:R-:W-:Y:S04]  /*26660*/  STL.64 [R1+0x1038], R224 ;  /* 0x001038e001007387 */ /* 0x000fe80000100a00 */
[----:B------:R-:W-:Y:S01]  /*26670*/  STL.64 [R1+0x20c8], R224 ;  /* 0x0020c8e001007387 */ /* 0x000fe20000100a00 */
[----:B-1----:R-:W-:-:S03]  /*26680*/  IMAD.WIDE R226, R0, 0x4, R204 ;  /* 0x0000000400e27825 */ /* 0x002fc600078e02cc */
[----:B------:R-:W4:Y:S04]  /*26690*/  LDL.LU.64 R204, [R1+0x10b0] ;  /* 0x0010b00001cc7983 */ /* 0x000f280000300a00 */
[----:B------:R-:W-:Y:S01]  /*266a0*/  STL.64 [R1+0x1050], R228 ;  /* 0x001050e401007387 */ /* 0x000fe20000100a00 */
[----:B------:R-:W-:-:S03]  /*266b0*/  IMAD.WIDE R4, R0, 0x4, R30 ;  /* 0x0000000400047825 */ /* 0x000fc600078e021e */
[----:B------:R-:W-:Y:S04]  /*266c0*/  STL.64 [R1+0x22e8], R228 ;  /* 0x0022e8e401007387 */ /* 0x000fe80000100a00 */
[----:B------:R-:W-:Y:S01]  /*266d0*/  STL.64 [R1+0x1060], R4 ;  /* 0x0010600401007387 */ /* 0x000fe20000100a00 */
[----:B--2---:R-:W-:-:S03]  /*266e0*/  IMAD.WIDE R212, R0, 0x4, R220 ;  /* 0x0000000400d47825 */ /* 0x004fc600078e02dc */
[----:B------:R-:W2:Y:S01]  /*266f0*/  LDL.LU.64 R220, [R1+0x10b8] ;  /* 0x0010b80001dc7983 */ /* 0x000ea20000300a00 */
[----:B------:R-:W-:-:S05]  /*26700*/  IMAD.WIDE R2, R0, 0x4, R52 ;  /* 0x0000000400027825 */ /* 0x000fca00078e0234 */
[----:B------:R-:W-:Y:S01]  /*26710*/  STL.64 [R1+0x1068], R2 ;  /* 0x0010680201007387 */ /* 0x000fe20000100a00 */
[----:B------:R-:W-:-:S03]  /*26720*/  IMAD.WIDE R210, R0, 0x4, R76 ;  /* 0x0000000400d27825 */ /* 0x000fc600078e024c */
[----:B------:R-:W-:Y:S04]  /*26730*/  STL.64 [R1+0x1058], R226 ;  /* 0x001058e201007387 */ /* 0x000fe80000100a00 */
[----:B------:R-:W-:Y:S01]  /*26740*/  STL.64 [R1+0x22f0], R226 ;  /* 0x0022f0e201007387 */ /* 0x000fe20000100a00 */
[----:B---3--:R-:W-:-:S03]  /*26750*/  IMAD.WIDE R214, R0, 0x4, R140 ;  /* 0x0000000400d67825 */ /* 0x008fc600078e028c */
[----:B------:R-:W3:Y:S01]  /*26760*/  LDL.LU.64 R140, [R1+0x10c0] ;  /* 0x0010c000018c7983 */ /* 0x000ee20000300a00 */
[----:B------:R-:W-:-:S03]  /*26770*/  IMAD.WIDE R192, R0, 0x4, R68 ;  /* 0x0000000400c07825 */ /* 0x000fc600078e0244 */
[----:B------:R-:W3:Y:S04]  /*26780*/  LDL.LU.64 R68, [R1+0x10c8] ;  /* 0x0010c80001447983 */ /* 0x000ee80000300a00 */
[----:B------:R-:W-:Y:S04]  /*26790*/  STL.64 [R1+0x1070], R212 ;  /* 0x001070d401007387 */ /* 0x000fe80000100a00 */
[----:B------:R-:W-:Y:S04]  /*267a0*/  STL.64 [R1+0x21d0], R212 ;  /* 0x0021d0d401007387 */ /* 0x000fe80000100a00 */
[----:B------:R-:W-:Y:S01]  /*267b0*/  STL.64 [R1+0x1078], R210 ;  /* 0x001078d201007387 */ /* 0x000fe20000100a00 */
[----:B------:R-:W-:-:S03]  /*267c0*/  IMAD.WIDE R172, R0, 0x4, R116 ;  /* 0x0000000400ac7825 */ /* 0x000fc600078e0274 */
[----:B------:R-:W-:Y:S01]  /*267d0*/  STL.64 [R1+0x21d8], R210 ;  /* 0x0021d8d201007387 */ /* 0x000fe20000100a00 */
[----:B------:R-:W-:-:S03]  /*267e0*/  IMAD.WIDE R170, R0, 0x4, R148 ;  /* 0x0000000400aa7825 */ /* 0x000fc600078e0294 */
[----:B------:R-:W3:Y:S04]  /*267f0*/  LDL.LU.64 R148, [R1+0x10d0] ;  /* 0x0010d00001947983 */ /* 0x000ee80000300a00 */
[----:B------:R-:W-:Y:S04]  /*26800*/  STL.64 [R1+0x1080], R214 ;  /* 0x001080d601007387 */ /* 0x000fe80000100a00 */
[----:B------:R3:W-:Y:S04]  /*26810*/  STL.64 [R1+0x2138], R214 ;  /* 0x002138d601007387 */ /* 0x0007e80000100a00 */
[----:B------:R-:W3:Y:S04]  /*26820*/  LDL.LU.64 R116, [R1+0x10d8] ;  /* 0x0010d80001747983 */ /* 0x000ee80000300a00 */
[----:B------:R-:W-:Y:S04]  /*26830*/  STL.64 [R1+0x1088], R192 ;  /* 0x001088c001007387 */ /* 0x000fe80000100a00 */
[----:B------:R-:W-:Y:S04]  /*26840*/  STL.64 [R1+0x2140], R192 ;  /* 0x002140c001007387 */ /* 0x000fe80000100a00 */
[----:B------:R-:W3:Y:S04]  /*26850*/  LDL.LU.64 R52, [R1+0x10e0] ;  /* 0x0010e00001347983 */ /* 0x000ee80000300a00 */
[----:B------:R-:W3:Y:S01]  /*26860*/  LDL.LU.64 R76, [R1+0x10e8] ;  /* 0x0010e800014c7983 */ /* 0x000ee20000300a00 */
[----:B----4-:R-:W-:-:S04]  /*26870*/  IMAD.WIDE R190, R0, 0x4, R156 ;  /* 0x0000000400be7825 */ /* 0x010fc800078e029c */
[C---:B------:R-:W-:Y:S02]  /*26880*/  IMAD.WIDE R182, R0.reuse, 0x4, R196 ;  /* 0x0000000400b67825 */ /* 0x040fe400078e02c4 */
[----:B------:R-:W4:Y:S04]  /*26890*/  LDL.LU.64 R196, [R1+0x10f0] ;  /* 0x0010f00001c47983 */ /* 0x000f280000300a00 */
[----:B------:R-:W-:Y:S04]  /*268a0*/  STL.64 [R1+0x1090], R172 ;  /* 0x001090ac01007387 */ /* 0x000fe80000100a00 */
[----:B------:R-:W-:Y:S04]  /*268b0*/  STL.64 [R1+0x20d0], R172 ;  /* 0x0020d0ac01007387 */ /* 0x000fe80000100a00 */
[----:B------:R-:W4:Y:S01]  /*268c0*/  LDL.LU.64 R156, [R1+0x10f8] ;  /* 0x0010f800019c7983 */ /* 0x000f220000300a00 */
[----:B------:R-:W-:-:S03]  /*268d0*/  IMAD.WIDE R162, R0, 0x4, R204 ;  /* 0x0000000400a27825 */ /* 0x000fc600078e02cc */
[----:B------:R-:W4:Y:S04]  /*268e0*/  LDL.LU.64 R204, [R1+0x1100] ;  /* 0x0011000001cc7983 */ /* 0x000f280000300a00 */
[----:B------:R-:W-:Y:S04]  /*268f0*/  STL.64 [R1+0x1098], R170 ;  /* 0x001098aa01007387 */ /* 0x000fe80000100a00 */
[----:B------:R-:W-:Y:S01]  /*26900*/  STL.64 [R1+0x20d8], R170 ;  /* 0x0020d8aa01007387 */ /* 0x000fe20000100a00 */
[----:B--2---:R-:W-:-:S03]  /*26910*/  IMAD.WIDE R160, R0, 0x4, R220 ;  /* 0x0000000400a07825 */ /* 0x004fc600078e02dc */
[----:B------:R-:W2:Y:S04]  /*26920*/  LDL.LU.64 R220, [R1+0x1108] ;  /* 0x0011080001dc7983 */ /* 0x000ea80000300a00 */
[----:B------:R-:W-:Y:S04]  /*26930*/  STL.64 [R1+0x10a0], R190 ;  /* 0x0010a0be01007387 */ /* 0x000fe80000100a00 */
[----:B------:R-:W-:Y:S01]  /*26940*/  STL.64 [R1+0x20e0], R190 ;  /* 0x0020e0be01007387 */ /* 0x000fe20000100a00 */
[----:B---3--:R-:W-:-:S03]  /*26950*/  IMAD.WIDE R214, R0, 0x4, R140 ;  /* 0x0000000400d67825 */ /* 0x008fc600078e028c */
[----:B------:R-:W3:Y:S04]  /*26960*/  LDL.LU.64 R140, [R1+0x1110] ;  /* 0x00111000018c7983 */ /* 0x000ee80000300a00 */
[----:B------:R-:W-:Y:S04]  /*26970*/  STL.64 [R1+0x10a8], R182 ;  /* 0x0010a8b601007387 */ /* 0x000fe80000100a00 */
[----:B------:R-:W-:Y:S01]  /*26980*/  STL.64 [R1+0x20e8], R182 ;  /* 0x0020e8b601007387 */ /* 0x000fe20000100a00 */
[----:B------:R-:W-:-:S03]  /*26990*/  IMAD.WIDE R2, R0, 0x4, R68 ;  /* 0x0000000400027825 */ /* 0x000fc600078e0244 */
[----:B------:R-:W3:Y:S04]  /*269a0*/  LDL.LU.64 R68, [R1+0x1118] ;  /* 0x0011180001447983 */ /* 0x000ee80000300a00 */
[----:B------:R-:W-:Y:S04]  /*269b0*/  STL.64 [R1+0x10c0], R214 ;  /* 0x0010c0d601007387 */ /* 0x000fe80000100a00 */
[----:B------:R1:W-:Y:S04]  /*269c0*/  STL.64 [R1+0x10c8], R2 ;  /* 0x0010c80201007387 */ /* 0x0003e80000100a00 */
[----:B------:R-:W-:Y:S04]  /*269d0*/  STL.64 [R1+0x2398], R214 ;  /* 0x002398d601007387 */ /* 0x000fe80000100a00 */
[----:B------:R-:W-:Y:S04]  /*269e0*/  STL.64 [R1+0x10b0], R162 ;  /* 0x0010b0a201007387 */ /* 0x000fe80000100a00 */
[----:B------:R-:W-:Y:S01]  /*269f0*/  STL.64 [R1+0x20f0], R162 ;  /* 0x0020f0a201007387 */ /* 0x000fe20000100a00 */
[----:B------:R-:W-:-:S03]  /*26a00*/  IMAD.WIDE R212, R0, 0x4, R148 ;  /* 0x0000000400d47825 */ /* 0x000fc600078e0294 */
[----:B------:R-:W3:Y:S04]  /*26a10*/  LDL.LU.64 R148, [R1+0x1120] ;  /* 0x0011200001947983 */ /* 0x000ee80000300a00 */
[----:B------:R-:W-:Y:S04]  /*26a20*/  STL.64 [R1+0x10b8], R160 ;  /* 0x0010b8a001007387 */ /* 0x000fe80000100a00 */
[----:B------:R-:W-:Y:S01]  /*26a30*/  STL.64 [R1+0x20f8], R160 ;  /* 0x0020f8a001007387 */ /* 0x000fe20000100a00 */
[----:B------:R-:W-:-:S03]  /*26a40*/  IMAD.WIDE R210, R0, 0x4, R116 ;  /* 0x0000000400d27825 */ /* 0x000fc600078e0274 */
[----:B------:R-:W3:Y:S04]  /*26a50*/  LDL.LU.64 R116, [R1+0x1128] ;  /* 0x0011280001747983 */ /* 0x000ee80000300a00 */
[----:B------:R-:W-:Y:S01]  /*26a60*/  STL.64 [R1+0x10d0], R212 ;  /* 0x0010d0d401007387 */ /* 0x000fe20000100a00 */
[----:B-1----:R-:W-:-:S03]  /*26a70*/  IMAD.WIDE R2, R0, 0x4, R52 ;  /* 0x0000000400027825 */ /* 0x002fc600078e0234 */
[----:B------:R-:W-:Y:S04]  /*26a80*/  STL.64 [R1+0x22f8], R212 ;  /* 0x0022f8d401007387 */ /* 0x000fe80000100a00 */
[----:B------:R1:W-:Y:S01]  /*26a90*/  STL.64 [R1+0x10e0], R2 ;  /* 0x0010e00201007387 */ /* 0x0003e20000100a00 */
[----:B------:R-:W-:-:S04]  /*26aa0*/  IMAD.WIDE R246, R0, 0x4, R76 ;  /* 0x0000000400f67825 */ /* 0x000fc800078e024c */
[C---:B----4-:R-:W-:Y:S02]  /*26ab0*/  IMAD.WIDE R194, R0.reuse, 0x4, R196 ;  /* 0x0000000400c27825 */ /* 0x050fe400078e02c4 */
[----:B------:R-:W4:Y:S04]  /*26ac0*/  LDL.LU.64 R196, [R1+0x1130] ;  /* 0x0011300001c47983 */ /* 0x000f280000300a00 */
[----:B------:R-:W-:Y:S04]  /*26ad0*/  STL.64 [R1+0x10d8], R210 ;  /* 0x0010d8d201007387 */ /* 0x000fe80000100a00 */
[----:B------:R-:W-:Y:S01]  /*26ae0*/  STL.64 [R1+0x2300], R210 ;  /* 0x002300d201007387 */ /* 0x000fe20000100a00 */
[----:B------:R-:W-:-:S03]  /*26af0*/  IMAD.WIDE R192, R0, 0x4, R156 ;  /* 0x0000000400c07825 */ /* 0x000fc600078e029c */
[----:B------:R-:W4:Y:S01]  /*26b00*/  LDL.LU.64 R156, [R1+0x1138] ;  /* 0x00113800019c7983 */ /* 0x000f220000300a00 */
[----:B------:R-:W-:-:S03]  /*26b10*/  IMAD.WIDE R190, R0, 0x4, R204 ;  /* 0x0000000400be7825 */ /* 0x000fc600078e02cc */
[----:B------:R-:W1:Y:S04]  /*26b20*/  LDL.LU.64 R204, [R1+0x1140] ;  /* 0x0011400001cc7983 */ /* 0x000e680000300a00 */
        /* <DEDUP_REMOVED lines=9> */
[----:B------:R-:W-:Y:S04]  /*26bc0*/  STL.64 [R1+0x21e8], R192 ;  /* 0x0021e8c001007387 */ /* 0x000fe80000100a00 */
[----:B------:R-:W3:Y:S01]  /*26bd0*/  LDL.LU.64 R30, [R1+0x1158] ;  /* 0x00115800011e7983 */ /* 0x000ee20000300a00 */
[----:B------:R-:W-:-:S03]  /*26be0*/  IMAD.WIDE R164, R0, 0x4, R68 ;  /* 0x0000000400a47825 */ /* 0x000fc600078e0244 */
[----:B------:R-:W-:Y:S04]  /*26bf0*/  STL.64 [R1+0x1100], R190 ;  /* 0x001100be01007387 */ /* 0x000fe80000100a00 */
[----:B------:R-:W-:Y:S04]  /*26c00*/  STL.64 [R1+0x2148], R190 ;  /* 0x002148be01007387 */ /* 0x000fe80000100a00 */
[----:B------:R-:W3:Y:S01]  /*26c10*/  LDL.LU.64 R52, [R1+0x1160] ;  /* 0x0011600001347983 */ /* 0x000ee20000300a00 */
[----:B------:R-:W-:-:S03]  /*26c20*/  IMAD.WIDE R174, R0, 0x4, R148 ;  /* 0x0000000400ae7825 */ /* 0x000fc600078e0294 */
[----:B------:R-:W3:Y:S04]  /*26c30*/  LDL.LU.64 R148, [R1+0x1168] ;  /* 0x0011680001947983 */ /* 0x000ee80000300a00 */
[----:B------:R-:W3:Y:S04]  /*26c40*/  LDL.LU.64 R68, [R1+0x1170] ;  /* 0x0011700001447983 */ /* 0x000ee80000300a00 */
[----:B------:R-:W-:Y:S01]  /*26c50*/  STL.64 [R1+0x1108], R188 ;  /* 0x001108bc01007387 */ /* 0x000fe20000100a00 */
[----:B------:R-:W-:-:S03]  /*26c60*/  IMAD.WIDE R166, R0, 0x4, R116 ;  /* 0x0000000400a67825 */ /* 0x000fc600078e0274 */
[----:B------:R-:W-:Y:S04]  /*26c70*/  STL.64 [R1+0x2150], R188 ;  /* 0x002150bc01007387 */ /* 0x000fe80000100a00 */
[----:B------:R-:W3:Y:S04]  /*26c80*/  LDL.LU.64 R116, [R1+0x1178] ;  /* 0x0011780001747983 */ /* 0x000ee80000300a00 */
[----:B------:R-:W-:Y:S04]  /*26c90*/  STL.64 [R1+0x1110], R168 ;  /* 0x001110a801007387 */ /* 0x000fe80000100a00 */
[----:B------:R-:W-:Y:S01]  /*26ca0*/  STL.64 [R1+0x2100], R168 ;  /* 0x002100a801007387 */ /* 0x000fe20000100a00 */
[----:B----4-:R-:W-:-:S03]  /*26cb0*/  IMAD.WIDE R158, R0, 0x4, R196 ;  /* 0x00000004009e7825 */ /* 0x010fc600078e02c4 */
[----:B------:R-:W4:Y:S04]  /*26cc0*/  LDL.LU.64 R196, [R1+0x1180] ;  /* 0x0011800001c47983 */ /* 0x000f280000300a00 */
[----:B------:R-:W-:Y:S04]  /*26cd0*/  STL.64 [R1+0x1118], R164 ;  /* 0x001118a401007387 */ /* 0x000fe80000100a00 */
[----:B------:R-:W-:Y:S04]  /*26ce0*/  STL.64 [R1+0x2158], R164 ;  /* 0x002158a401007387 */ /* 0x000fe80000100a00 */
[----:B------:R-:W4:Y:S04]  /*26cf0*/  LDL.LU.64 R76, [R1+0x1188] ;  /* 0x00118800014c7983 */ /* 0x000f280000300a00 */
[----:B------:R-:W-:Y:S01]  /*26d00*/  STL.64 [R1+0x1120], R174 ;  /* 0x001120ae01007387 */ /* 0x000fe20000100a00 */
[----:B-1----:R-:W-:-:S03]  /*26d10*/  IMAD.WIDE R2, R0, 0x4, R204 ;  /* 0x0000000400027825 */ /* 0x002fc600078e02cc */
[----:B------:R-:W-:Y:S04]  /*26d20*/  STL.64 [R1+0x2160], R174 ;  /* 0x002160ae01007387 */ /* 0x000fe80000100a00 */
[----:B------:R-:W4:Y:S04]  /*26d30*/  LDL.LU.64 R204, [R1+0x1190] ;  /* 0x0011900001cc7983 */ /* 0x000f280000300a00 */
[----:B------:R-:W-:Y:S04]  /*26d40*/  STL.64 [R1+0x1128], R166 ;  /* 0x001128a601007387 */ /* 0x000fe80000100a00 */
[----:B------:R2:W-:Y:S04]  /*26d50*/  STL.64 [R1+0x1140], R2 ;  /* 0x0011400201007387 */ /* 0x0005e80000100a00 */
[----:B------:R-:W-:Y:S01]  /*26d60*/  STL.64 [R1+0x2168], R166 ;  /* 0x002168a601007387 */ /* 0x000fe20000100a00 */
[----:B--2---:R-:W-:-:S03]  /*26d70*/  IMAD.WIDE R2, R0, 0x4, R220 ;  /* 0x0000000400027825 */ /* 0x004fc600078e02dc */
[----:B------:R-:W2:Y:S01]  /*26d80*/  LDL.LU.64 R220, [R1+0x1198] ;  /* 0x0011980001dc7983 */ /* 0x000ea20000300a00 */
[----:B------:R-:W-:-:S03]  /*26d90*/  IMAD.WIDE R156, R0, 0x4, R156 ;  /* 0x00000004009c7825 */ /* 0x000fc600078e029c */
[----:B------:R-:W-:Y:S04]  /*26da0*/  STL.64 [R1+0x1130], R158 ;  /* 0x0011309e01007387 */ /* 0x000fe80000100a00 */
[----:B------:R1:W-:Y:S04]  /*26db0*/  STL.64 [R1+0x1148], R2 ;  /* 0x0011480201007387 */ /* 0x0003e80000100a00 */
[----:B------:R-:W-:Y:S01]  /*26dc0*/  STL.64 [R1+0x2170], R158 ;  /* 0x0021709e01007387 */ /* 0x000fe20000100a00 */
[----:B---3--:R-:W-:-:S03]  /*26dd0*/  IMAD.WIDE R208, R0, 0x4, R140 ;  /* 0x0000000400d07825 */ /* 0x008fc600078e028c */
[----:B------:R-:W3:Y:S04]  /*26de0*/  LDL.LU.64 R140, [R1+0x11a0] ;  /* 0x0011a000018c7983 */ /* 0x000ee80000300a00 */
[----:B------:R-:W-:Y:S04]  /*26df0*/  STL.64 [R1+0x1138], R156 ;  /* 0x0011389c01007387 */ /* 0x000fe80000100a00 */
[----:B------:R-:W-:Y:S01]  /*26e00*/  STL.64 [R1+0x2178], R156 ;  /* 0x0021789c01007387 */ /* 0x000fe20000100a00 */
[----:B------:R-:W-:-:S03]  /*26e10*/  IMAD.WIDE R238, R0, 0x4, R30 ;  /* 0x0000000400ee7825 */ /* 0x000fc600078e021e */
[----:B------:R-:W-:Y:S04]  /*26e20*/  STL.64 [R1+0x1150], R208 ;  /* 0x001150d001007387 */ /* 0x000fe80000100a00 */
[----:B------:R-:W-:Y:S01]  /*26e30*/  STL.64 [R1+0x2308], R208 ;  /* 0x002308d001007387 */ /* 0x000fe20000100a00 */
[----:B------:R-:W-:-:S04]  /*26e40*/  IMAD.WIDE R194, R0, 0x4, R52 ;  /* 0x0000000400c27825 */ /* 0x000fc800078e0234 */
[C---:B------:R-:W-:Y:S02]  /*26e50*/  IMAD.WIDE R192, R0.reuse, 0x4, R148 ;  /* 0x0000000400c07825 */ /* 0x040fe400078e0294 */
[----:B------:R-:W3:Y:S02]  /*26e60*/  LDL.LU.64 R148, [R1+0x11a8] ;  /* 0x0011a80001947983 */ /* 0x000ee40000300a00 */
[C---:B------:R-:W-:Y:S02]  /*26e70*/  IMAD.WIDE R190, R0.reuse, 0x4, R68 ;  /* 0x0000000400be7825 */ /* 0x040fe400078e0244 */
[----:B------:R-:W3:Y:S04]  /*26e80*/  LDL.LU.64 R68, [R1+0x11b0] ;  /* 0x0011b00001447983 */ /* 0x000ee80000300a00 */
[----:B------:R-:W-:Y:S04]  /*26e90*/  STL.64 [R1+0x1158], R238 ;  /* 0x001158ee01007387 */ /* 0x000fe80000100a00 */
[----:B------:R-:W-:Y:S01]  /*26ea0*/  STL.64 [R1+0x2310], R238 ;  /* 0x002310ee01007387 */ /* 0x000fe20000100a00 */
[----:B------:R-:W-:-:S03]  /*26eb0*/  IMAD.WIDE R188, R0, 0x4, R116 ;  /* 0x0000000400bc7825 */ /* 0x000fc600078e0274 */
[----:B------:R-:W3:Y:S04]  /*26ec0*/  LDL.LU.64 R116, [R1+0x11b8] ;  /* 0x0011b80001747983 */ /* 0x000ee80000300a00 */
[----:B------:R-:W-:Y:S04]  /*26ed0*/  STL.64 [R1+0x1160], R194 ;  /* 0x001160c201007387 */ /* 0x000fe80000100a00 */
[----:B------:R-:W-:Y:S01]  /*26ee0*/  STL.64 [R1+0x2288], R194 ;  /* 0x002288c201007387 */ /* 0x000fe20000100a00 */
[----:B----4-:R-:W-:-:S03]  /*26ef0*/  IMAD.WIDE R186, R0, 0x4, R196 ;  /* 0x0000000400ba7825 */ /* 0x010fc600078e02c4 */
[----:B------:R-:W1:Y:S04]  /*26f00*/  LDL.LU.64 R196, [R1+0x11c0] ;  /* 0x0011c00001c47983 */ /* 0x000e680000300a00 */
[----:B------:R-:W-:Y:S04]  /*26f10*/  STL.64 [R1+0x1168], R192 ;  /* 0x001168c001007387 */ /* 0x000fe80000100a00 */
[----:B------:R-:W-:Y:S01]  /*26f20*/  STL.64 [R1+0x2290], R192 ;  /* 0x002290c001007387 */ /* 0x000fe20000100a00 */
[----:B------:R-:W-:-:S03]  /*26f30*/  IMAD.WIDE R184, R0, 0x4, R76 ;  /* 0x0000000400b87825 */ /* 0x000fc600078e024c */
[----:B------:R-:W4:Y:S04]  /*26f40*/  LDL.LU.64 R76, [R1+0x11c8] ;  /* 0x0011c800014c7983 */ /* 0x000f280000300a00 */
[----:B------:R-:W-:Y:S04]  /*26f50*/  STL.64 [R1+0x1170], R190 ;  /* 0x001170be01007387 */ /* 0x000fe80000100a00 */
[----:B------:R-:W-:Y:S01]  /*26f60*/  STL.64 [R1+0x21f0], R190 ;  /* 0x0021f0be01007387 */ /* 0x000fe20000100a00 */
[----:B------:R-:W-:-:S03]  /*26f70*/  IMAD.WIDE R138, R0, 0x4, R204 ;  /* 0x00000004008a7825 */ /* 0x000fc600078e02cc */
[----:B------:R-:W4:Y:S04]  /*26f80*/  LDL.LU.64 R204, [R1+0x11d0] ;  /* 0x0011d00001cc7983 */ /* 0x000f280000300a00 */
[----:B------:R-:W-:Y:S04]  /*26f90*/  STL.64 [R1+0x1178], R188 ;  /* 0x001178bc01007387 */ /* 0x000fe80000100a00 */
[----:B------:R-:W-:Y:S01]  /*26fa0*/  STL.64 [R1+0x21f8], R188 ;  /* 0x0021f8bc01007387 */ /* 0x000fe20000100a00 */
[----:B--2---:R-:W-:-:S03]  /*26fb0*/  IMAD.WIDE R136, R0, 0x4, R220 ;  /* 0x0000000400887825 */ /* 0x004fc600078e02dc */
[----:B------:R-:W2:Y:S04]  /*26fc0*/  LDL.LU.64 R220, [R1+0x11d8] ;  /* 0x0011d80001dc7983 */ /* 0x000ea80000300a00 */
[----:B------:R-:W-:Y:S04]  /*26fd0*/  STL.64 [R1+0x1180], R186 ;  /* 0x001180ba01007387 */ /* 0x000fe80000100a00 */
[----:B------:R-:W-:Y:S04]  /*26fe0*/  STL.64 [R1+0x2180], R186 ;  /* 0x002180ba01007387 */ /* 0x000fe80000100a00 */
[----:B------:R-:W2:Y:S04]  /*26ff0*/  LDL.LU.64 R30, [R1+0x11e0] ;  /* 0x0011e000011e7983 */ /* 0x000ea80000300a00 */
[----:B------:R-:W2:Y:S01]  /*27000*/  LDL.LU.64 R52, [R1+0x11e8] ;  /* 0x0011e80001347983 */ /* 0x000ea20000300a00 */
[----:B---3--:R-:W-:-:S03]  /*27010*/  IMAD.WIDE R46, R0, 0x4, R140 ;  /* 0x00000004002e7825 */ /* 0x008fc600078e028c */
[----:B------:R-:W3:Y:S04]  /*27020*/  LDL.LU.64 R140, [R1+0x11f0] ;  /* 0x0011f000018c7983 */ /* 0x000ee80000300a00 */
[----:B------:R-:W-:Y:S04]  /*27030*/  STL.64 [R1+0x1188], R184 ;  /* 0x001188b801007387 */ /* 0x000fe80000100a00 */
[----:B------:R-:W-:Y:S01]  /*27040*/  STL.64 [R1+0x2188], R184 ;  /* 0x002188b801007387 */ /* 0x000fe20000100a00 */
[----:B------:R-:W-:-:S03]  /*27050*/  IMAD.WIDE R62, R0, 0x4, R148 ;  /* 0x00000004003e7825 */ /* 0x000fc600078e0294 */
[----:B------:R-:W3:Y:S01]  /*27060*/  LDL.LU.64 R148, [R1+0x11f8] ;  /* 0x0011f80001947983 */ /* 0x000ee20000300a00 */
[----:B------:R-:W-:-:S03]  /*27070*/  IMAD.WIDE R154, R0, 0x4, R68 ;  /* 0x00000004009a7825 */ /* 0x000fc600078e0244 */
[----:B------:R-:W-:Y:S04]  /*27080*/  STL.64 [R1+0x1190], R138 ;  /* 0x0011908a01007387 */ /* 0x000fe80000100a00 */
[----:B------:R-:W-:Y:S04]  /*27090*/  STL.64 [R1+0x2190], R138 ;  /* 0x0021908a01007387 */ /* 0x000fe80000100a00 */
[----:B------:R-:W3:Y:S01]  /*270a0*/  LDL.LU.64 R68, [R1+0x1200] ;  /* 0x0012000001447983 */ /* 0x000ee20000300a00 */
[----:B------:R-:W-:-:S03]  /*270b0*/  IMAD.WIDE R152, R0, 0x4, R116 ;  /* 0x0000000400987825 */ /* 0x000fc600078e0274 */
[----:B------:R-:W-:Y:S04]  /*270c0*/  STL.64 [R1+0x1198], R136 ;  /* 0x0011988801007387 */ /* 0x000fe80000100a00 */
[----:B------:R-:W-:Y:S04]  /*270d0*/  STL.64 [R1+0x2198], R136 ;  /* 0x0021988801007387 */ /* 0x000fe80000100a00 */
[----:B------:R-:W3:Y:S04]  /*270e0*/  LDL.LU.64 R116, [R1+0x1208] ;  /* 0x0012080001747983 */ /* 0x000ee80000300a00 */
[----:B------:R-:W-:Y:S04]  /*270f0*/  STL.64 [R1+0x11a0], R46 ;  /* 0x0011a02e01007387 */ /* 0x000fe80000100a00 */
[----:B------:R-:W-:Y:S01]  /*27100*/  STL.64 [R1+0x21a0], R46 ;  /* 0x0021a02e01007387 */ /* 0x000fe20000100a00 */
[----:B-1----:R-:W-:-:S03]  /*27110*/  IMAD.WIDE R2, R0, 0x4, R196 ;  /* 0x0000000400027825 */ /* 0x002fc600078e02c4 */
[----:B------:R-:W3:Y:S04]  /*27120*/  LDL.LU.64 R196, [R1+0x1210] ;  /* 0x0012100001c47983 */ /* 0x000ee80000300a00 */
[----:B------:R-:W-:Y:S04]  /*27130*/  STL.64 [R1+0x11a8], R62 ;  /* 0x0011a83e01007387 */ /* 0x000fe80000100a00 */
[----:B------:R4:W-:Y:S04]  /*27140*/  STL.64 [R1+0x11c0], R2 ;  /* 0x0011c00201007387 */ /* 0x0009e80000100a00 */
[----:B------:R-:W-:Y:S01]  /*27150*/  STL.64 [R1+0x21a8], R62 ;  /* 0x0021a83e01007387 */ /* 0x000fe20000100a00 */
[----:B----4-:R-:W-:-:S03]  /*27160*/  IMAD.WIDE R2, R0, 0x4, R76 ;  /* 0x0000000400027825 */ /* 0x010fc600078e024c */
[----:B------:R-:W4:Y:S01]  /*27170*/  LDL.LU.64 R76, [R1+0x1218] ;  /* 0x00121800014c7983 */ /* 0x000f220000300a00 */
[----:B------:R-:W-:-:S03]  /*27180*/  IMAD.WIDE R236, R0, 0x4, R204 ;  /* 0x0000000400ec7825 */ /* 0x000fc600078e02cc */
[----:B------:R-:W-:Y:S04]  /*27190*/  STL.64 [R1+0x11b0], R154 ;  /* 0x0011b09a01007387 */ /* 0x000fe80000100a00 */
[----:B------:R1:W-:Y:S04]  /*271a0*/  STL.64 [R1+0x11c8], R2 ;  /* 0x0011c80201007387 */ /* 0x0003e80000100a00 */
[----:B------:R-:W-:Y:S04]  /*271b0*/  STL.64 [R1+0x21b0], R154 ;  /* 0x0021b09a01007387 */ /* 0x000fe80000100a00 */
[----:B------:R-:W4:Y:S04]  /*271c0*/  LDL.LU.64 R204, [R1+0x1220] ;  /* 0x0012200001cc7983 */ /* 0x000f280000300a00 */
[----:B------:R-:W-:Y:S04]  /*271d0*/  STL.64 [R1+0x11b8], R152 ;  /* 0x0011b89801007387 */ /* 0x000fe80000100a00 */
[----:B------:R-:W-:Y:S01]  /*271e0*/  STL.64 [R1+0x2200], R152 ;  /* 0x0022009801007387 */ /* 0x000fe20000100a00 */
[----:B--2---:R-:W-:-:S03]  /*271f0*/  IMAD.WIDE R234, R0, 0x4, R220 ;  /* 0x0000000400ea7825 */ /* 0x004fc600078e02dc */
[----:B------:R-:W2:Y:S04]  /*27200*/  LDL.LU.64 R220, [R1+0x1228] ;  /* 0x0012280001dc7983 */ /* 0x000ea80000300a00 */
[----:B------:R-:W-:Y:S04]  /*27210*/  STL.64 [R1+0x11d0], R236 ;  /* 0x0011d0ec01007387 */ /* 0x000fe80000100a00 */
[----:B------:R-:W-:Y:S01]  /*27220*/  STL.64 [R1+0x2318], R236 ;  /* 0x002318ec01007387 */ /* 0x000fe20000100a00 */
[----:B------:R-:W-:-:S04]  /*27230*/  IMAD.WIDE R190, R0, 0x4, R30 ;  /* 0x0000000400be7825 */ /* 0x000fc800078e021e */
[----:B------:R-:W-:-:S04]  /*27240*/  IMAD.WIDE R188, R0, 0x4, R52 ;  /* 0x0000000400bc7825 */ /* 0x000fc800078e0234 */
[C---:B---3--:R-:W-:Y:S02]  /*27250*/  IMAD.WIDE R186, R0.reuse, 0x4, R140 ;  /* 0x0000000400ba7825 */ /* 0x048fe400078e028c */
[----:B------:R-:W3:Y:S04]  /*27260*/  LDL.LU.64 R140, [R1+0x1230] ;  /* 0x00123000018c7983 */ /* 0x000ee80000300a00 */
[----:B------:R-:W-:Y:S04]  /*27270*/  STL.64 [R1+0x11d8], R234 ;  /* 0x0011d8ea01007387 */ /* 0x000fe80000100a00 */
[----:B------:R-:W-:Y:S01]  /*27280*/  STL.64 [R1+0x2320], R234 ;  /* 0x002320ea01007387 */ /* 0x000fe20000100a00 */
[----:B------:R-:W-:-:S03]  /*27290*/  IMAD.WIDE R184, R0, 0x4, R148 ;  /* 0x0000000400b87825 */ /* 0x000fc600078e0294 */
[----:B------:R-:W3:Y:S04]  /*272a0*/  LDL.LU.64 R148, [R1+0x1238] ;  /* 0x0012380001947983 */ /* 0x000ee80000300a00 */
[----:B------:R-:W-:Y:S04]  /*272b0*/  STL.64 [R1+0x11e0], R190 ;  /* 0x0011e0be01007387 */ /* 0x000fe80000100a00 */
[----:B------:R-:W-:Y:S01]  /*272c0*/  STL.64 [R1+0x2298], R190 ;  /* 0x002298be01007387 */ /* 0x000fe20000100a00 */
[----:B------:R-:W-:-:S03]  /*272d0*/  IMAD.WIDE R182, R0, 0x4, R68 ;  /* 0x0000000400b67825 */ /* 0x000fc600078e0244 */
[----:B------:R-:W1:Y:S04]  /*272e0*/  LDL.LU.64 R68, [R1+0x1240] ;  /* 0x0012400001447983 */ /* 0x000e680000300a00 */
[----:B------:R-:W-:Y:S04]  /*272f0*/  STL.64 [R1+0x11e8], R188 ;  /* 0x0011e8bc01007387 */ /* 0x000fe80000100a00 */
[----:B------:R-:W-:Y:S01]  /*27300*/  STL.64 [R1+0x22a0], R188 ;  /* 0x0022a0bc01007387 */ /* 0x000fe20000100a00 */
[----:B------:R-:W-:-:S03]  /*27310*/  IMAD.WIDE R180, R0, 0x4, R116 ;  /* 0x0000000400b47825 */ /* 0x000fc600078e0274 */
[----:B------:R-:W3:Y:S04]  /*27320*/  LDL.LU.64 R116, [R1+0x1248] ;  /* 0x0012480001747983 */ /* 0x000ee80000300a00 */
[----:B------:R-:W-:Y:S04]  /*27330*/  STL.64 [R1+0x11f0], R186 ;  /* 0x0011f0ba01007387 */ /* 0x000fe80000100a00 */
[----:B------:R1:W-:Y:S01]  /*27340*/  STL.64 [R1+0x2208], R186 ;  /* 0x002208ba01007387 */ /* 0x0003e20000100a00 */
[----:B------:R-:W-:-:S03]  /*27350*/  IMAD.WIDE R132, R0, 0x4, R196 ;  /* 0x0000000400847825 */ /* 0x000fc600078e02c4 */
[----:B------:R-:W3:Y:S04]  /*27360*/  LDL.LU.64 R196, [R1+0x1250] ;  /* 0x0012500001c47983 */ /* 0x000ee80000300a00 */
[----:B------:R-:W-:Y:S04]  /*27370*/  STL.64 [R1+0x11f8], R184 ;  /* 0x0011f8b801007387 */ /* 0x000fe80000100a00 */
[----:B------:R1:W-:Y:S04]  /*27380*/  STL.64 [R1+0x2210], R184 ;  /* 0x002210b801007387 */ /* 0x0003e80000100a00 */
[----:B------:R-:W-:Y:S04]  /*27390*/  STL.64 [R1+0x1200], R182 ;  /* 0x001200b601007387 */ /* 0x000fe80000100a00 */
[----:B------:R1:W-:Y:S01]  /*273a0*/  STL.64 [R1+0x2218], R182 ;  /* 0x002218b601007387 */ /* 0x0003e20000100a00 */
[----:B----4-:R-:W-:-:S03]  /*273b0*/  IMAD.WIDE R96, R0, 0x4, R204 ;  /* 0x0000000400607825 */ /* 0x010fc600078e02cc */
[----:B------:R-:W4:Y:S04]  /*273c0*/  LDL.LU.64 R204, [R1+0x1258] ;  /* 0x0012580001cc7983 */ /* 0x000f280000300a00 */
[----:B------:R-:W-:Y:S04]  /*273d0*/  STL.64 [R1+0x1208], R180 ;  /* 0x001208b401007387 */ /* 0x000fe80000100a00 */
[----:B------:R1:W-:Y:S04]  /*273e0*/  STL.64 [R1+0x2220], R180 ;  /* 0x002220b401007387 */ /* 0x0003e80000100a00 */
[----:B------:R-:W4:Y:S04]  /*273f0*/  LDL.LU.64 R36, [R1+0x1260] ;  /* 0x0012600001247983 */ /* 0x000f280000300a00 */
[----:B------:R-:W4:Y:S01]  /*27400*/  LDL.LU.64 R30, [R1+0x1268] ;  /* 0x00126800011e7983 */ /* 0x000f220000300a00 */
[----:B--2---:R-:W-:-:S03]  /*27410*/  IMAD.WIDE R18, R0, 0x4, R220 ;  /* 0x0000000400127825 */ /* 0x004fc600078e02dc */
[----:B------:R-:W2:Y:S01]  /*27420*/  LDL.LU.64 R220, [R1+0x1270] ;  /* 0x0012700001dc7983 */ /* 0x000ea20000300a00 */
[----:B------:R-:W-:-:S03]  /*27430*/  IMAD.WIDE R130, R0, 0x4, R76 ;  /* 0x0000000400827825 */ /* 0x000fc600078e024c */
[----:B------:R-:W-:Y:S04]  /*27440*/  STL.64 [R1+0x1210], R132 ;  /* 0x0012108401007387 */ /* 0x000fe80000100a00 */
[----:B------:R-:W-:Y:S01]  /*27450*/  STL.64 [R1+0x2228], R132 ;  /* 0x0022288401007387 */ /* 0x000fe20000100a00 */
[----:B---3--:R-:W-:-:S03]  /*27460*/  IMAD.WIDE R150, R0, 0x4, R140 ;  /* 0x0000000400967825 */ /* 0x008fc600078e028c */
[----:B------:R-:W3:Y:S04]  /*27470*/  LDL.LU.64 R140, [R1+0x1278] ;  /* 0x00127800018c7983 */ /* 0x000ee80000300a00 */
[----:B------:R-:W-:Y:S04]  /*27480*/  STL.64 [R1+0x1218], R130 ;  /* 0x0012188201007387 */ /* 0x000fe80000100a00 */
[----:B------:R-:W-:Y:S04]  /*27490*/  STL.64 [R1+0x2230], R130 ;  /* 0x0022308201007387 */ /* 0x000fe80000100a00 */
[----:B------:R-:W3:Y:S04]  /*274a0*/  LDL.LU.64 R76, [R1+0x1280] ;  /* 0x00128000014c7983 */ /* 0x000ee80000300a00 */
[----:B------:R-:W-:Y:S04]  /*274b0*/  STL.64 [R1+0x1220], R96 ;  /* 0x0012206001007387 */ /* 0x000fe80000100a00 */
[----:B------:R-:W-:Y:S01]  /*274c0*/  STL.64 [R1+0x2238], R96 ;  /* 0x0022386001007387 */ /* 0x000fe20000100a00 */
[----:B------:R-:W-:-:S04]  /*274d0*/  IMAD.WIDE R148, R0, 0x4, R148 ;  /* 0x0000000400947825 */ /* 0x000fc800078e0294 */
[C---:B-1----:R-:W-:Y:S02]  /*274e0*/  IMAD.WIDE R2, R0.reuse, 0x4, R68 ;  /* 0x0000000400027825 */ /* 0x042fe400078e0244 */
[----:B------:R-:W3:Y:S04]  /*274f0*/  LDL.LU.64 R68, [R1+0x1288] ;  /* 0x0012880001447983 */ /* 0x000ee80000300a00 */
[----:B------:R-:W-:Y:S04]  /*27500*/  STL.64 [R1+0x1228], R18 ;  /* 0x0012281201007387 */ /* 0x000fe80000100a00 */
[----:B------:R-:W-:Y:S01]  /*27510*/  STL.64 [R1+0x1240], R2 ;  /* 0x0012400201007387 */ /* 0x000fe20000100a00 */
[----:B------:R-:W-:-:S03]  /*27520*/  IMAD.WIDE R186, R0, 0x4, R116 ;  /* 0x0000000400ba7825 */ /* 0x000fc600078e0274 */
[----:B------:R-:W-:Y:S04]  /*27530*/  STL.64 [R1+0x2240], R18 ;  /* 0x0022401201007387 */ /* 0x000fe80000100a00 */
[----:B------:R-:W3:Y:S04]  /*27540*/  LDL.LU.64 R52, [R1+0x1290] ;  /* 0x0012900001347983 */ /* 0x000ee80000300a00 */
[----:B------:R-:W-:Y:S04]  /*27550*/  STL.64 [R1+0x1230], R150 ;  /* 0x0012309601007387 */ /* 0x000fe80000100a00 */
[----:B------:R-:W-:Y:S04]  /*27560*/  STL.64 [R1+0x2248], R150 ;  /* 0x0022489601007387 */ /* 0x000fe80000100a00 */
[----:B------:R-:W3:Y:S01]  /*27570*/  LDL.LU.64 R116, [R1+0x1298] ;  /* 0x0012980001747983 */ /* 0x000ee20000300a00 */
[----:B------:R-:W-:-:S03]  /*27580*/  IMAD.WIDE R230, R0, 0x4, R196 ;  /* 0x0000000400e67825 */ /* 0x000fc600078e02c4 */
[----:B------:R-:W3:Y:S04]  /*27590*/  LDL.LU.64 R196, [R1+0x12a0] ;  /* 0x0012a00001c47983 */ /* 0x000ee80000300a00 */
[----:B------:R-:W-:Y:S04]  /*275a0*/  STL.64 [R1+0x1248], R186 ;  /* 0x001248ba01007387 */ /* 0x000fe80000100a00 */
[----:B------:R-:W-:Y:S04]  /*275b0*/  STL.64 [R1+0x23a0], R186 ;  /* 0x0023a0ba01007387 */ /* 0x000fe80000100a00 */
[----:B------:R-:W-:Y:S04]  /*275c0*/  STL.64 [R1+0x1238], R148 ;  /* 0x0012389401007387 */ /* 0x000fe80000100a00 */
[----:B------:R-:W-:Y:S01]  /*275d0*/  STL.64 [R1+0x2250], R148 ;  /* 0x0022509401007387 */ /* 0x000fe20000100a00 */
[----:B----4-:R-:W-:-:S03]  /*275e0*/  IMAD.WIDE R184, R0, 0x4, R204 ;  /* 0x0000000400b87825 */ /* 0x010fc600078e02cc */
[----:B------:R-:W4:Y:S04]  /*275f0*/  LDL.LU.64 R204, [R1+0x12a8] ;  /* 0x0012a80001cc7983 */ /* 0x000f280000300a00 */
[----:B------:R-:W-:Y:S04]  /*27600*/  STL.64 [R1+0x1250], R230 ;  /* 0x001250e601007387 */ /* 0x000fe80000100a00 */
[----:B------:R-:W-:Y:S01]  /*27610*/  STL.64 [R1+0x2328], R230 ;  /* 0x002328e601007387 */ /* 0x000fe20000100a00 */
[----:B--2---:R-:W-:-:S03]  /*27620*/  IMAD.WIDE R174, R0, 0x4, R220 ;  /* 0x0000000400ae7825 */ /* 0x004fc600078e02dc */
[----:B------:R-:W2:Y:S01]  /*27630*/  LDL.LU.64 R220, [R1+0x12b0] ;  /* 0x0012b00001dc7983 */ /* 0x000ea20000300a00 */
[----:B------:R-:W-:-:S03]  /*27640*/  IMAD.WIDE R182, R0, 0x4, R36 ;  /* 0x0000000400b67825 */ /* 0x000fc600078e0224 */
[----:B------:R-:W-:Y:S01]  /*27650*/  STL.64 [R1+0x1258], R184 ;  /* 0x001258b801007387 */ /* 0x000fe20000100a00 */
[----:B------:R-:W-:-:S03]  /*27660*/  IMAD.WIDE R180, R0, 0x4, R30 ;  /* 0x0000000400b47825 */ /* 0x000fc600078e021e */
[----:B------:R-:W-:Y:S01]  /*27670*/  STL.64 [R1+0x2330], R184 ;  /* 0x002330b801007387 */ /* 0x000fe20000100a00 */
[----:B---3--:R-:W-:-:S03]  /*27680*/  IMAD.WIDE R166, R0, 0x4, R140 ;  /* 0x0000000400a67825 */ /* 0x008fc600078e028c */
[----:B------:R-:W3:Y:S04]  /*27690*/  LDL.LU.64 R140, [R1+0x12b8] ;  /* 0x0012b800018c7983 */ /* 0x000ee80000300a00 */
[----:B------:R-:W-:Y:S04]  /*276a0*/  STL.64 [R1+0x1260], R182 ;  /* 0x001260b601007387 */ /* 0x000fe80000100a00 */
[----:B------:R1:W-:Y:S01]  /*276b0*/  STL.64 [R1+0x22a8], R182 ;  /* 0x0022a8b601007387 */ /* 0x0003e20000100a00 */
[----:B------:R-:W-:-:S03]  /*276c0*/  IMAD.WIDE R178, R0, 0x4, R76 ;  /* 0x0000000400b27825 */ /* 0x000fc600078e024c */
[----:B------:R-:W1:Y:S04]  /*276d0*/  LDL.LU.64 R76, [R1+0x12c0] ;  /* 0x0012c000014c7983 */ /* 0x000e680000300a00 */
[----:B------:R-:W-:Y:S04]  /*276e0*/  STL.64 [R1+0x1268], R180 ;  /* 0x001268b401007387 */ /* 0x000fe80000100a00 */
[----:B------:R1:W-:Y:S01]  /*276f0*/  STL.64 [R1+0x22b0], R180 ;  /* 0x0022b0b401007387 */ /* 0x0003e20000100a00 */
[----:B------:R-:W-:-:S03]  /*27700*/  IMAD.WIDE R176, R0, 0x4, R68 ;  /* 0x0000000400b07825 */ /* 0x000fc600078e0244 */
[----:B------:R-:W3:Y:S04]  /*27710*/  LDL.LU.64 R68, [R1+0x12c8] ;  /* 0x0012c80001447983 */ /* 0x000ee80000300a00 */
[----:B------:R-:W-:Y:S04]  /*27720*/  STL.64 [R1+0x1270], R174 ;  /* 0x001270ae01007387 */ /* 0x000fe80000100a00 */
[----:B------:R-:W-:Y:S04]  /*27730*/  STL.64 [R1+0x2258], R174 ;  /* 0x002258ae01007387 */ /* 0x000fe80000100a00 */
[----:B------:R-:W-:Y:S04]  /*27740*/  STL.64 [R1+0x1278], R166 ;  /* 0x001278a601007387 */ /* 0x000fe80000100a00 */
[----:B------:R-:W-:Y:S01]  /*27750*/  STL.64 [R1+0x2260], R166 ;  /* 0x002260a601007387 */ /* 0x000fe20000100a00 */
[----:B------:R-:W-:-:S04]  /*27760*/  IMAD.WIDE R128, R0, 0x4, R52 ;  /* 0x0000000400807825 */ /* 0x000fc800078e0234 */
[C---:B------:R-:W-:Y:S02]  /*27770*/  IMAD.WIDE R124, R0.reuse, 0x4, R116 ;  /* 0x00000004007c7825 */ /* 0x040fe400078e0274 */
[----:B------:R-:W3:Y:S04]  /*27780*/  LDL.LU.64 R116, [R1+0x12d0] ;  /* 0x0012d00001747983 */ /* 0x000ee80000300a00 */
[----:B------:R-:W-:Y:S04]  /*27790*/  STL.64 [R1+0x1280], R178 ;  /* 0x001280b201007387 */ /* 0x000fe80000100a00 */
[----:B------:R1:W-:Y:S01]  /*277a0*/  STL.64 [R1+0x2268], R178 ;  /* 0x002268b201007387 */ /* 0x0003e20000100a00 */
[----:B------:R-:W-:-:S03]  /*277b0*/  IMAD.WIDE R86, R0, 0x4, R196 ;  /* 0x0000000400567825 */ /* 0x000fc600078e02c4 */
[----:B------:R-:W3:Y:S04]  /*277c0*/  LDL.LU.64 R196, [R1+0x12d8] ;  /* 0x0012d80001c47983 */ /* 0x000ee80000300a00 */
[----:B------:R-:W3:Y:S04]  /*277d0*/  LDL.LU.64 R30, [R1+0x12e0] ;  /* 0x0012e000011e7983 */ /* 0x000ee80000300a00 */
[----:B------:R-:W-:Y:S04]  /*277e0*/  STL.64 [R1+0x1288], R176 ;  /* 0x001288b001007387 */ /* 0x000fe80000100a00 */
[----:B------:R1:W-:Y:S01]  /*277f0*/  STL.64 [R1+0x22b8], R176 ;  /* 0x0022b8b001007387 */ /* 0x0003e20000100a00 */
[----:B----4-:R-:W-:-:S03]  /*27800*/  IMAD.WIDE R94, R0, 0x4, R204 ;  /* 0x00000004005e7825 */ /* 0x010fc600078e02cc */
[----:B------:R-:W4:Y:S04]  /*27810*/  LDL.LU.64 R204, [R1+0x12e8] ;  /* 0x0012e80001cc7983 */ /* 0x000f280000300a00 */
        /* <DEDUP_REMOVED lines=11> */
[----:B-1----:R-:W-:-:S03]  /*278d0*/  IMAD.WIDE R182, R0, 0x4, R76 ;  /* 0x0000000400b67825 */ /* 0x002fc600078e024c */
[----:B------:R-:W3:Y:S04]  /*278e0*/  LDL.LU.64 R76, [R1+0x1308] ;  /* 0x00130800014c7983 */ /* 0x000ee80000300a00 */
[----:B------:R-:W-:Y:S04]  /*278f0*/  STL.64 [R1+0x12a8], R94 ;  /* 0x0012a85e01007387 */ /* 0x000fe80000100a00 */
[----:B------:R-:W-:Y:S01]  /*27900*/  STL.64 [R1+0x22d8], R94 ;  /* 0x0022d85e01007387 */ /* 0x000fe20000100a00 */
[----:B------:R-:W-:-:S03]  /*27910*/  IMAD.WIDE R180, R0, 0x4, R68 ;  /* 0x0000000400b47825 */ /* 0x000fc600078e0244 */
[----:B------:R-:W3:Y:S04]  /*27920*/  LDL.LU.64 R68, [R1+0x1310] ;  /* 0x0013100001447983 */ /* 0x000ee80000300a00 */
[----:B------:R-:W-:Y:S04]  /*27930*/  STL.64 [R1+0x12c0], R182 ;  /* 0x0012c0b601007387 */ /* 0x000fe80000100a00 */
[----:B------:R-:W-:Y:S04]  /*27940*/  STL.64 [R1+0x23a8], R182 ;  /* 0x0023a8b601007387 */ /* 0x000fe80000100a00 */
[----:B------:R-:W-:Y:S04]  /*27950*/  STL.64 [R1+0x12b0], R146 ;  /* 0x0012b09201007387 */ /* 0x000fe80000100a00 */
[----:B------:R-:W-:Y:S01]  /*27960*/  STL.64 [R1+0x22e0], R146 ;  /* 0x0022e09201007387 */ /* 0x000fe20000100a00 */
[----:B------:R-:W-:-:S03]  /*27970*/  IMAD.WIDE R178, R0, 0x4, R116 ;  /* 0x0000000400b27825 */ /* 0x000fc600078e0274 */
[----:B------:R-:W3:Y:S04]  /*27980*/  LDL.LU.64 R116, [R1+0x1318] ;  /* 0x0013180001747983 */ /* 0x000ee80000300a00 */
[----:B------:R-:W-:Y:S04]  /*27990*/  STL.64 [R1+0x12c8], R180 ;  /* 0x0012c8b401007387 */ /* 0x000fe80000100a00 */
[----:B------:R-:W-:Y:S04]  /*279a0*/  STL.64 [R1+0x12b8], R144 ;  /* 0x0012b89001007387 */ /* 0x000fe80000100a00 */
[----:B------:R-:W-:Y:S01]  /*279b0*/  STL.64 [R1+0x2338], R144 ;  /* 0x0023389001007387 */ /* 0x000fe20000100a00 */
[----:B------:R-:W-:-:S03]  /*279c0*/  IMAD.WIDE R176, R0, 0x4, R196 ;  /* 0x0000000400b07825 */ /* 0x000fc600078e02c4 */
[----:B------:R-:W3:Y:S04]  /*279d0*/  LDL.LU.64 R196, [R1+0x1320] ;  /* 0x0013200001c47983 */ /* 0x000ee80000300a00 */
        /* <DEDUP_REMOVED lines=8> */
[----:B------:R-:W-:-:S05]  /*27a60*/  IMAD.WIDE R166, R0, 0x4, R30 ;  /* 0x0000000400a67825 */ /* 0x000fca00078e021e */
[----:B------:R-:W-:Y:S01]  /*27a70*/  STL.64 [R1+0x12e0], R166 ;  /* 0x0012e0a601007387 */ /* 0x000fe20000100a00 */
[----:B------:R-:W-:-:S03]  /*27a80*/  IMAD.WIDE R164, R0, 0x4, R52 ;  /* 0x0000000400a47825 */ /* 0x000fc600078e0234 */
[----:B------:R-:W-:Y:S01]  /*27a90*/  STL.64 [R1+0x2350], R166 ;  /* 0x002350a601007387 */ /* 0x000fe20000100a00 */
[----:B---3--:R-:W-:-:S03]  /*27aa0*/  IMAD.WIDE R172, R0, 0x4, R140 ;  /* 0x0000000400ac7825 */ /* 0x008fc600078e028c */
[----:B------:R-:W3:Y:S04]  /*27ab0*/  LDL.LU.64 R140, [R1+0x1338] ;  /* 0x00133800018c7983 */ /* 0x000ee80000300a00 */
[----:B------:R-:W3:Y:S04]  /*27ac0*/  LDL.LU.64 R36, [R1+0x1340] ;  /* 0x0013400001247983 */ /* 0x000ee80000300a00 */
[----:B------:R-:W-:Y:S04]  /*27ad0*/  STL.64 [R1+0x12e8], R152 ;  /* 0x0012e89801007387 */ /* 0x000fe80000100a00 */
[----:B------:R-:W-:Y:S04]  /*27ae0*/  STL.64 [R1+0x2358], R152 ;  /* 0x0023589801007387 */ /* 0x000fe80000100a00 */
[----:B------:R-:W3:Y:S04]  /*27af0*/  LDL.LU.64 R30, [R1+0x1348] ;  /* 0x00134800011e7983 */ /* 0x000ee80000300a00 */
[----:B------:R-:W-:Y:S04]  /*27b00*/  STL.64 [R1+0x12f0], R164 ;  /* 0x0012f0a401007387 */ /* 0x000fe80000100a00 */
[----:B------:R1:W-:Y:S01]  /*27b10*/  STL.64 [R1+0x2360], R164 ;  /* 0x002360a401007387 */ /* 0x0003e20000100a00 */
[----:B------:R-:W-:-:S03]  /*27b20*/  IMAD.WIDE R170, R0, 0x4, R76 ;  /* 0x0000000400aa7825 */ /* 0x000fc600078e024c */
[----:B------:R-:W3:Y:S04]  /*27b30*/  LDL.LU.64 R52, [R1+0x1350] ;  /* 0x0013500001347983 */ /* 0x000ee80000300a00 */
[----:B------:R-:W-:Y:S04]  /*27b40*/  STL.64 [R1+0x12f8], R158 ;  /* 0x0012f89e01007387 */ /* 0x000fe80000100a00 */
[----:B------:R1:W-:Y:S01]  /*27b50*/  STL.64 [R1+0x2368], R158 ;  /* 0x0023689e01007387 */ /* 0x0003e20000100a00 */
[----:B------:R-:W-:-:S03]  /*27b60*/  IMAD.WIDE R108, R0, 0x4, R68 ;  /* 0x00000004006c7825 */ /* 0x000fc600078e0244 */
[----:B------:R-:W3:Y:S04]  /*27b70*/  LDL.LU.64 R68, [R1+0x1358] ;  /* 0x0013580001447983 */ /* 0x000ee80000300a00 */
[----:B------:R-:W3:Y:S04]  /*27b80*/  LDL.LU.64 R76, [R1+0x1360] ;  /* 0x00136000014c7983 */ /* 0x000ee80000300a00 */
[----:B------:R-:W-:Y:S04]  /*27b90*/  STL.64 [R1+0x1300], R172 ;  /* 0x001300ac01007387 */ /* 0x000fe80000100a00 */
[----:B------:R-:W-:Y:S01]  /*27ba0*/  STL.64 [R1+0x2370], R172 ;  /* 0x002370ac01007387 */ /* 0x000fe20000100a00 */
[----:B------:R-:W-:-:S03]  /*27bb0*/  IMAD.WIDE R100, R0, 0x4, R116 ;  /* 0x0000000400647825 */ /* 0x000fc600078e0274 */
[----:B------:R-:W3:Y:S01]  /*27bc0*/  LDL.LU.64 R116, [R1+0x1368] ;  /* 0x0013680001747983 */ /* 0x000ee20000300a00 */
        /* <DEDUP_REMOVED lines=8> */
[----:B------:R1:W-:Y:S01]  /*27c50*/  STL.64 [R1+0x2380], R108 ;  /* 0x0023806c01007387 */ /* 0x0003e20000100a00 */
[----:B--2---:R-:W-:-:S03]  /*27c60*/  IMAD.WIDE R142, R0, 0x4, R220 ;  /* 0x00000004008e7825 */ /* 0x004fc600078e02dc */
[----:B------:R-:W2:Y:S04]  /*27c70*/  LDL.LU.64 R220, [R1+0x1388] ;  /* 0x0013880001dc7983 */ /* 0x000ea80000300a00 */
[----:B------:R-:W-:Y:S04]  /*27c80*/  STL.64 [R1+0x1318], R100 ;  /* 0x0013186401007387 */ /* 0x000fe80000100a00 */
[----:B------:R1:W-:Y:S04]  /*27c90*/  STL.64 [R1+0x2388], R100 ;  /* 0x0023886401007387 */ /* 0x0003e80000100a00 */
[----:B------:R-:W2:Y:S04]  /*27ca0*/  LDL.LU.64 R24, [R1+0x1390] ;  /* 0x0013900001187983 */ /* 0x000ea80000300a00 */
[----:B------:R-:W-:Y:S04]  /*27cb0*/  STL.64 [R1+0x1320], R102 ;  /* 0x0013206601007387 */ /* 0x000fe80000100a00 */
[----:B------:R-:W-:Y:S01]  /*27cc0*/  STL.64 [R1+0x1328], R110 ;  /* 0x0013286e01007387 */ /* 0x000fe20000100a00 */
[----:B---3--:R-:W-:-:S04]  /*27cd0*/  IMAD.WIDE R140, R0, 0x4, R140 ;  /* 0x00000004008c7825 */ /* 0x008fc800078e028c */
[C---:B-1----:R-:W-:Y:S02]  /*27ce0*/  IMAD.WIDE R164, R0.reuse, 0x4, R36 ;  /* 0x0000000400a47825 */ /* 0x042fe400078e0224 */
        /* <DEDUP_REMOVED lines=8> */
[----:B------:R1:W-:Y:S01]  /*27d70*/  STL.64 [R1+0x1348], R158 ;  /* 0x0013489e01007387 */ /* 0x0003e20000100a00 */
[----:B------:R-:W-:-:S03]  /*27d80*/  IMAD.WIDE R146, R0, 0x4, R68 ;  /* 0x0000000400927825 */ /* 0x000fc600078e0244 */
[----:B------:R-:W3:Y:S01]  /*27d90*/  LDL.LU.64 R68, [R1+0x13b0] ;  /* 0x0013b00001447983 */ /* 0x000ee20000300a00 */
[----:B------:R-:W-:-:S03]  /*27da0*/  IMAD.WIDE R150, R0, 0x4, R76 ;  /* 0x0000000400967825 */ /* 0x000fc600078e024c */
[----:B------:R-:W3:Y:S04]  /*27db0*/  LDL.LU.64 R76, [R1+0x13b8] ;  /* 0x0013b800014c7983 */ /* 0x000ee80000300a00 */
[----:B------:R-:W-:Y:S01]  /*27dc0*/  STL.64 [R1+0x1350], R174 ;  /* 0x001350ae01007387 */ /* 0x000fe20000100a00 */
[----:B------:R-:W-:-:S03]  /*27dd0*/  IMAD.WIDE R148, R0, 0x4, R116 ;  /* 0x0000000400947825 */ /* 0x000fc600078e0274 */
[----:B------:R-:W3:Y:S01]  /*27de0*/  LDL.LU.64 R116, [R1+0x13c0] ;  /* 0x0013c00001747983 */ /* 0x000ee20000300a00 */
[----:B------:R-:W-:-:S03]  /*27df0*/  IMAD.WIDE R156, R0, 0x4, R196 ;  /* 0x00000004009c7825 */ /* 0x000fc600078e02c4 */
[----:B------:R-:W3:Y:S04]  /*27e00*/  LDL.LU.64 R196, [R1+0x13c8] ;  /* 0x0013c80001c47983 */ /* 0x000ee80000300a00 */
[----:B------:R-:W-:Y:S04]  /*27e10*/  STL.64 [R1+0x1358], R146 ;  /* 0x0013589201007387 */ /* 0x000fe80000100a00 */
[----:B------:R-:W-:Y:S01]  /*27e20*/  STL.64 [R1+0x1360], R150 ;  /* 0x0013609601007387 */ /* 0x000fe20000100a00 */
[----:B----4-:R-:W-:-:S03]  /*27e30*/  IMAD.WIDE R168, R0, 0x4, R204 ;  /* 0x0000000400a87825 */ /* 0x010fc600078e02cc */
[----:B------:R-:W4:Y:S04]  /*27e40*/  LDL.LU.64 R204, [R1+0x13d0] ;  /* 0x0013d00001cc7983 */ /* 0x000f280000300a00 */
[----:B------:R-:W-:Y:S04]  /*27e50*/  STL.64 [R1+0x1368], R148 ;  /* 0x0013689401007387 */ /* 0x000fe80000100a00 */
[----:B------:R-:W4:Y:S01]  /*27e60*/  LDL.LU.64 R218, [R1+0x13d8] ;  /* 0x0013d80001da7983 */ /* 0x000f220000300a00 */
[----:B--2---:R-:W-:-:S03]  /*27e70*/  IMAD.WIDE R162, R0, 0x4, R220 ;  /* 0x0000000400a27825 */ /* 0x004fc600078e02dc */
[----:B------:R-:W2:Y:S01]  /*27e80*/  LDL.LU.64 R220, [R1+0x13e0] ;  /* 0x0013e00001dc7983 */ /* 0x000ea20000300a00 */
[----:B------:R-:W-:-:S03]  /*27e90*/  IMAD.WIDE R154, R0, 0x4, R12 ;  /* 0x00000004009a7825 */ /* 0x000fc600078e020c */
[----:B------:R-:W-:Y:S04]  /*27ea0*/  STL.64 [R1+0x1370], R156 ;  /* 0x0013709c01007387 */ /* 0x000fe80000100a00 */
[----:B------:R-:W2:Y:S01]  /*27eb0*/  LDL.LU.64 R12, [R1+0x13e8] ;  /* 0x0013e800010c7983 */ /* 0x000ea20000300a00 */
[----:B------:R-:W-:-:S03]  /*27ec0*/  IMAD.WIDE R98, R0, 0x4, R24 ;  /* 0x0000000400627825 */ /* 0x000fc600078e0218 */
[----:B------:R-:W2:Y:S04]  /*27ed0*/  LDL.LU.64 R24, [R1+0x13f0] ;  /* 0x0013f00001187983 */ /* 0x000ea80000300a00 */
[----:B------:R-:W-:Y:S01]  /*27ee0*/  STL.64 [R1+0x1378], R154 ;  /* 0x0013789a01007387 */ /* 0x000fe20000100a00 */
[----:B---3--:R-:W-:-:S03]  /*27ef0*/  IMAD.WIDE R88, R0, 0x4, R36 ;  /* 0x0000000400587825 */ /* 0x008fc600078e0224 */
[----:B------:R-:W3:Y:S04]  /*27f00*/  LDL.LU.64 R36, [R1+0x13f8] ;  /* 0x0013f80001247983 */ /* 0x000ee80000300a00 */
[----:B------:R-:W-:Y:S01]  /*27f10*/  STL.64 [R1+0x1380], R168 ;  /* 0x001380a801007387 */ /* 0x000fe20000100a00 */
[----:B------:R-:W-:-:S03]  /*27f20*/  IMAD.WIDE R44, R0, 0x4, R30 ;  /* 0x00000004002c7825 */ /* 0x000fc600078e021e */
        /* <DEDUP_REMOVED lines=9> */
[----:B------:R-:W-:Y:S01]  /*27fc0*/  STL.64 [R1+0x13a0], R44 ;  /* 0x0013a02c01007387 */ /* 0x000fe20000100a00 */
[----:B------:R-:W-:-:S03]  /*27fd0*/  IMAD.WIDE R152, R0, 0x4, R116 ;  /* 0x0000000400987825 */ /* 0x000fc600078e0274 */
[----:B------:R-:W3:Y:S04]  /*27fe0*/  LDL.LU.64 R116, [R1+0x1418] ;  /* 0x0014180001747983 */ /* 0x000ee80000300a00 */
        /* <DEDUP_REMOVED lines=15> */
[----:B------:R-:W-:-:S03]  /*280e0*/  IMAD.WIDE R138, R0, 0x4, R24 ;  /* 0x00000004008a7825 */ /* 0x000fc600078e0218 */
[----:B------:R-:W2:Y:S04]  /*280f0*/  LDL.LU.64 R106, [R1+0x1440] ;  /* 0x00144000016a7983 */ /* 0x000ea80000300a00 */
[----:B------:R-:W-:Y:S04]  /*28100*/  STL.64 [R1+0x13e0], R132 ;  /* 0x0013e08401007387 */ /* 0x000fe80000100a00 */
[----:B------:R-:W2:Y:S04]  /*28110*/  LDL.LU.64 R114, [R1+0x1448] ;  /* 0x0014480001727983 */ /* 0x000ea80000300a00 */
[----:B------:R-:W-:Y:S04]  /*28120*/  STL.64 [R1+0x13e8], R130 ;  /* 0x0013e88201007387 */ /* 0x000fe80000100a00 */
[----:B------:R-:W2:Y:S04]  /*28130*/  LDL.LU.64 R122, [R1+0x1450] ;  /* 0x00145000017a7983 */ /* 0x000ea80000300a00 */
[----:B------:R-:W-:Y:S04]  /*28140*/  STL.64 [R1+0x13f0], R138 ;  /* 0x0013f08a01007387 */ /* 0x000fe80000100a00 */
[----:B------:R-:W2:Y:S04]  /*28150*/  LDL.LU.64 R202, [R1+0x1458] ;  /* 0x0014580001ca7983 */ /* 0x000ea80000300a00 */
[----:B------:R-:W2:Y:S01]  /*28160*/  LDL.LU.64 R218, [R1+0x1460] ;  /* 0x0014600001da7983 */ /* 0x000ea20000300a00 */
[----:B---3--:R-:W-:-:S03]  /*28170*/  IMAD.WIDE R136, R0, 0x4, R36 ;  /* 0x0000000400887825 */ /* 0x008fc600078e0224 */
[----:B------:R-:W3:Y:S04]  /*28180*/  LDL.LU.64 R12, [R1+0x1468] ;  /* 0x00146800010c7983 */ /* 0x000ee80000300a00 */
[----:B------:R-:W3:Y:S01]  /*28190*/  LDL.LU.64 R24, [R1+0x1470] ;  /* 0x0014700001187983 */ /* 0x000ee20000300a00 */
[----:B------:R-:W-:-:S03]  /*281a0*/  IMAD.WIDE R160, R0, 0x4, R30 ;  /* 0x0000000400a07825 */ /* 0x000fc600078e021e */
[----:B------:R-:W-:Y:S04]  /*281b0*/  STL.64 [R1+0x13f8], R136 ;  /* 0x0013f88801007387 */ /* 0x000fe80000100a00 */
[----:B------:R-:W3:Y:S04]  /*281c0*/  LDL.LU.64 R36, [R1+0x1478] ;  /* 0x0014780001247983 */ /* 0x000ee80000300a00 */
[----:B------:R-:W3:Y:S01]  /*281d0*/  LDL.LU.64 R30, [R1+0x1480] ;  /* 0x00148000011e7983 */ /* 0x000ee20000300a00 */
[----:B------:R-:W-:-:S03]  /*281e0*/  IMAD.WIDE R84, R0, 0x4, R52 ;  /* 0x0000000400547825 */ /* 0x000fc600078e0234 */
[----:B------:R-:W-:Y:S04]  /*281f0*/  STL.64 [R1+0x1400], R160 ;  /* 0x001400a001007387 */ /* 0x000fe80000100a00 */
[----:B------:R-:W3:Y:S01]  /*28200*/  LDL.LU.64 R52, [R1+0x1488] ;  /* 0x0014880001347983 */ /* 0x000ee20000300a00 */
[----:B------:R-:W-:-:S04]  /*28210*/  IMAD.WIDE R72, R0, 0x4, R248 ;  /* 0x0000000400487825 */ /* 0x000fc800078e02f8 */
[C---:B------:R-:W-:Y:S02]  /*28220*/  IMAD.WIDE R240, R0.reuse, 0x4, R68 ;  /* 0x0000000400f07825 */ /* 0x040fe400078e0244 */
[----:B------:R-:W3:Y:S04]  /*28230*/  LDL.LU.64 R68, [R1+0x14a0] ;  /* 0x0014a00001447983 */ /* 0x000ee80000300a00 */
        /* <DEDUP_REMOVED lines=9> */
[----:B------:R-:W4:Y:S01]  /*282d0*/  LDL.LU.64 R204, [R1+0x14b0] ;  /* 0x0014b00001cc7983 */ /* 0x000f220000300a00 */
[----:B--2---:R-:W-:-:S03]  /*282e0*/  IMAD.WIDE R74, R0, 0x4, R220 ;  /* 0x00000004004a7825 */ /* 0x004fc600078e02dc */
[----:B------:R-:W2:Y:S04]  /*282f0*/  LDL.LU.64 R220, [R1+0x1498] ;  /* 0x0014980001dc7983 */ /* 0x000ea80000300a00 */
[----:B------:R-:W-:Y:S01]  /*28300*/  STL.64 [R1+0x1420], R134 ;  /* 0x0014208601007387 */ /* 0x000fe20000100a00 */
[----:B------:R-:W-:-:S03]  /*28310*/  IMAD.WIDE R108, R0, 0x4, R106 ;  /* 0x00000004006c7825 */ /* 0x000fc600078e026a */
[----:B------:R-:W-:Y:S04]  /*28320*/  STL.64 [R1+0x1428], R48 ;  /* 0x0014283001007387 */ /* 0x000fe80000100a00 */
[----:B------:R-:W-:Y:S01]  /*28330*/  STL.64 [R1+0x1430], R74 ;  /* 0x0014304a01007387 */ /* 0x000fe20000100a00 */
[----:B------:R-:W-:-:S03]  /*28340*/  IMAD.WIDE R100, R0, 0x4, R114 ;  /* 0x0000000400647825 */ /* 0x000fc600078e0272 */
[----:B------:R1:W-:Y:S04]  /*28350*/  STL.64 [R1+0x1440], R108 ;  /* 0x0014406c01007387 */ /* 0x0003e80000100a00 */
[----:B------:R-:W-:Y:S01]  /*28360*/  STL.64 [R1+0x1438], R72 ;  /* 0x0014384801007387 */ /* 0x000fe20000100a00 */
[----:B------:R-:W-:-:S03]  /*28370*/  IMAD.WIDE R94, R0, 0x4, R122 ;  /* 0x00000004005e7825 */ /* 0x000fc600078e027a */
[----:B------:R1:W-:Y:S01]  /*28380*/  STL.64 [R1+0x1448], R100 ;  /* 0x0014486401007387 */ /* 0x0003e20000100a00 */
[----:B------:R-:W-:-:S03]  /*28390*/  IMAD.WIDE R86, R0, 0x4, R202 ;  /* 0x0000000400567825 */ /* 0x000fc600078e02ca */
[----:B------:R1:W-:Y:S01]  /*283a0*/  STL.64 [R1+0x1450], R94 ;  /* 0x0014505e01007387 */ /* 0x0003e20000100a00 */
[----:B------:R-:W-:-:S03]  /*283b0*/  IMAD.WIDE R96, R0, 0x4, R218 ;  /* 0x0000000400607825 */ /* 0x000fc600078e02da */
[----:B------:R1:W-:Y:S01]  /*283c0*/  STL.64 [R1+0x1458], R86 ;  /* 0x0014585601007387 */ /* 0x0003e20000100a00 */
[----:B---3--:R-:W-:-:S03]  /*283d0*/  IMAD.WIDE R18, R0, 0x4, R12 ;  /* 0x0000000400127825 */ /* 0x008fc600078e020c */
[----:B------:R-:W-:Y:S01]  /*283e0*/  STL.64 [R1+0x1460], R96 ;  /* 0x0014606001007387 */ /* 0x000fe20000100a00 */
[----:B------:R-:W-:-:S03]  /*283f0*/  IMAD.WIDE R62, R0, 0x4, R24 ;  /* 0x00000004003e7825 */ /* 0x000fc600078e0218 */
[----:B------:R3:W-:Y:S04]  /*28400*/  STL.64 [R1+0x1468], R18 ;  /* 0x0014681201007387 */ /* 0x0007e80000100a00 */
[----:B------:R1:W-:Y:S01]  /*28410*/  STL.64 [R1+0x1470], R62 ;  /* 0x0014703e01007387 */ /* 0x0003e20000100a00 */
[----:B------:R-:W-:-:S04]  /*28420*/  IMAD.WIDE R46, R0, 0x4, R36 ;  /* 0x00000004002e7825 */ /* 0x000fc800078e0224 */
[C---:B------:R-:W-:Y:S01]  /*28430*/  IMAD.WIDE R82, R0.reuse, 0x4, R30 ;  /* 0x0000000400527825 */ /* 0x040fe200078e021e */
[----:B------:R1:W-:Y:S03]  /*28440*/  STL.64 [R1+0x1478], R46 ;  /* 0x0014782e01007387 */ /* 0x0003e60000100a00 */
[C---:B------:R-:W-:Y:S01]  /*28450*/  IMAD.WIDE R80, R0.reuse, 0x4, R52 ;  /* 0x0000000400507825 */ /* 0x040fe200078e0234 */
[----:B------:R1:W-:Y:S04]  /*28460*/  STL.64 [R1+0x1480], R82 ;  /* 0x0014805201007387 */ /* 0x0003e80000100a00 */
[----:B------:R1:W-:Y:S01]  /*28470*/  STL.64 [R1+0x1488], R80 ;  /* 0x0014885001007387 */ /* 0x0003e20000100a00 */
[----:B------:R-:W-:-:S05]  /*28480*/  IMAD.WIDE R90, R0, 0x4, R68 ;  /* 0x00000004005a7825 */ /* 0x000fca00078e0244 */
[----:B------:R1:W-:Y:S01]  /*28490*/  STL.64 [R1+0x1890], R90 ;  /* 0x0018905a01007387 */ /* 0x0003e20000100a00 */
[----:B------:R-:W-:-:S05]  /*284a0*/  IMAD.WIDE R92, R0, 0x4, R116 ;  /* 0x00000004005c7825 */ /* 0x000fca00078e0274 */
[----:B------:R1:W-:Y:S01]  /*284b0*/  STL.64 [R1+0x1898], R92 ;  /* 0x0018985c01007387 */ /* 0x0003e20000100a00 */
[----:B------:R-:W-:-:S05]  /*284c0*/  IMAD.WIDE R50, R0, 0x4, R196 ;  /* 0x0000000400327825 */ /* 0x000fca00078e02c4 */
[----:B------:R1:W-:Y:S01]  /*284d0*/  STL.64 [R1+0x18a0], R50 ;  /* 0x0018a03201007387 */ /* 0x0003e20000100a00 */
[----:B------:R-:W-:-:S03]  /*284e0*/  IMAD.WIDE R60, R0, 0x4, R248 ;  /* 0x00000004003c7825 */ /* 0x000fc600078e02f8 */
[----:B------:R-:W-:Y:S04]  /*284f0*/  STL [R1+0x80], RZ ;  /* 0x000080ff01007387 */ /* 0x000fe80000100800 */
[----:B------:R1:W-:Y:S04]  /*28500*/  STL.64 [R1+0x18a8], R60 ;  /* 0x0018a83c01007387 */ /* 0x0003e80000100a00 */
[----:B------:R-:W-:Y:S01]  /*28510*/  STL [R1+0x84], RZ ;  /* 0x000084ff01007387 */ /* 0x000fe20000100800 */
[----:B----4-:R-:W-:-:S05]  /*28520*/  IMAD.WIDE R58, R0, 0x4, R204 ;  /* 0x00000004003a7825 */ /* 0x010fca00078e02cc */
[----:B------:R-:W-:Y:S04]  /*28530*/  STL.64 [R1+0x18b0], R58 ;  /* 0x0018b03a01007387 */ /* 0x000fe80000100a00 */
[----:B------:R-:W-:Y:S01]  /*28540*/  STL [R1+0x88], RZ ;  /* 0x000088ff01007387 */ /* 0x000fe20000100800 */
[----:B--2---:R-:W-:-:S05]  /*28550*/  IMAD.WIDE R56, R0, 0x4, R220 ;  /* 0x0000000400387825 */ /* 0x004fca00078e02dc */
[----:B------:R2:W-:Y:S04]  /*28560*/  STL.64 [R1+0x18b8], R56 ;  /* 0x0018b83801007387 */ /* 0x0005e80000100a00 */
[----:B------:R4:W-:Y:S04]  /*28570*/  STL [R1+0x8c], RZ ;  /* 0x00008cff01007387 */ /* 0x0009e80000100800 */
        /* <DEDUP_REMOVED lines=48> */
[----:B------:R4:W-:Y:S04]  /*28880*/  STL [R1], RZ ;  /* 0x000000ff01007387 */ /* 0x0009e80000100800 */
[----:B------:R4:W-:Y:S04]  /*28890*/  STL [R1+0x4], RZ ;  /* 0x000004ff01007387 */ /* 0x0009e80000100800 */
[----:B------:R4:W-:Y:S04]  /*288a0*/  STL [R1+0x8], RZ ;  /* 0x000008ff01007387 */ /* 0x0009e80000100800 */
[----:B------:R4:W-:Y:S04]  /*288b0*/  STL [R1+0xc], RZ ;  /* 0x00000cff01007387 */ /* 0x0009e80000100800 */
[----:B------:R-:W2:Y:S04]  /*288c0*/  LDL.LU.64 R16, [R1+0x30] ;  /* 0x0000300001107983 */ /* 0x000ea80000300a00 */
[----:B------:R-:W3:Y:S04]  /*288d0*/  LDL.LU.64 R14, [R1+0x38] ;  /* 0x00003800010e7983 */ /* 0x000ee80000300a00 */
[----:B------:R-:W4:Y:S04]  /*288e0*/  LDL.LU.64 R12, [R1+0x50] ;  /* 0x00005000010c7983 */ /* 0x000f280000300a00 */
[----:B------:R-:W4:Y:S04]  /*288f0*/  LDL.LU.64 R6, [R1+0x58] ;  /* 0x0000580001067983 */ /* 0x000f280000300a00 */
        /* <DEDUP_REMOVED lines=8> */
[----:B------:R-:W4:Y:S04]  /*28980*/  LDL.LU.64 R4, [R1+0x60] ;  /* 0x0000600001047983 */ /* 0x000f280000300a00 */
[----:B------:R-:W4:Y:S04]  /*28990*/  LDL.LU.64 R2, [R1+0x68] ;  /* 0x0000680001027983 */ /* 0x000f280000300a00 */
[----:B------:R1:W-:Y:S04]  /*289a0*/  STL [R1+0x2b0], RZ ;  /* 0x0002b0ff01007387 */ /* 0x0003e80000100800 */
        /* <DEDUP_REMOVED lines=8> */
[----:B------:R1:W-:Y:S04]  /*28a30*/  STL [R1+0x2b4], RZ ;  /* 0x0002b4ff01007387 */ /* 0x0003e80000100800 */
[----:B------:R1:W-:Y:S01]  /*28a40*/  STL [R1+0x2b8], RZ ;  /* 0x0002b8ff01007387 */ /* 0x0003e20000100800 */
[----:B------:R-:W-:-:S03]  /*28a50*/  IMAD.MOV.U32 R233, RZ, RZ, c[0x0][0x180] ;  /* 0x00006000ffe97624 */ /* 0x000fc600078e00ff */
[----:B------:R1:W-:Y:S04]  /*28a60*/  STL [R1+0x2bc], RZ ;  /* 0x0002bcff01007387 */ /* 0x0003e80000100800 */
[----:B------:R1:W-:Y:S04]  /*28a70*/  STL [R1+0x2a0], RZ ;  /* 0x0002a0ff01007387 */ /* 0x0003e80000100800 */
[----:B------:R-:W4:Y:S04]  /*28a80*/  LDL.64 R224, [R1+0x7d8] ;  /* 0x0007d80001e07983 */ /* 0x000f280000100a00 */
[----:B------:R-:W4:Y:S04]  /*28a90*/  LDL.64 R236, [R1+0x7e0] ;  /* 0x0007e00001ec7983 */ /* 0x000f280000100a00 */
[----:B------:R-:W4:Y:S01]  /*28aa0*/  LDL.64 R192, [R1+0x830] ;  /* 0x0008300001c07983 */ /* 0x000f220000100a00 */
[----:B------:R-:W-:-:S03]  /*28ab0*/  IADD3 R0, R233, -0x100, RZ ;  /* 0xffffff00e9007810 */ /* 0x000fc60007ffe0ff */
[----:B------:R-:W4:Y:S04]  /*28ac0*/  LDL.64 R194, [R1+0x840] ;  /* 0x0008400001c27983 */ /* 0x000f280000100a00 */
[----:B------:R-:W4:Y:S04]  /*28ad0*/  LDL.64 R238, [R1+0x880] ;  /* 0x0008800001ee7983 */ /* 0x000f280000100a00 */
[----:B------:R-:W4:Y:S04]  /*28ae0*/  LDL.64 R208, [R1+0x888] ;  /* 0x0008880001d07983 */ /* 0x000f280000100a00 */
[----:B------:R-:W4:Y:S04]  /*28af0*/  LDL.64 R214, [R1+0x8c8] ;  /* 0x0008c80001d67983 */ /* 0x000f280000100a00 */
[----:B------:R-:W4:Y:S01]  /*28b00*/  LDL.64 R232, [R1+0x8d0] ;  /* 0x0008d00001e87983 */ /* 0x000f220000100a00 */
[----:B------:R-:W-:-:S03]  /*28b10*/  IMAD.MOV.U32 R187, RZ, RZ, 0x7f ;  /* 0x0000007fffbb7424 */ /* 0x000fc600078e00ff */
[----:B------:R-:W4:Y:S02]  /*28b20*/  LDL.64 R182, [R1+0xa60] ;  /* 0x000a600001b67983 */ /* 0x000f240000100a00 */
[----:B------:R-:W-:Y:S02]  /*28b30*/  IADD3 R187, R187, c[0x0][0x180], RZ ;  /* 0x00006000bbbb7a10 */ /* 0x000fe40007ffe0ff */
[----:B------:R-:W4:Y:S04]  /*28b40*/  LDL.64 R170, [R1+0xb60] ;  /* 0x000b600001aa7983 */ /* 0x000f280000100a00 */
[----:B------:R-:W4:Y:S04]  /*28b50*/  LDL.64 R172, [R1+0xb68] ;  /* 0x000b680001ac7983 */ /* 0x000f280000100a00 */
[----:B------:R-:W4:Y:S04]  /*28b60*/  LDL.64 R166, [R1+0xbe0] ;  /* 0x000be00001a67983 */ /* 0x000f280000100a00 */
[----:B------:R-:W4:Y:S04]  /*28b70*/  LDL.64 R176, [R1+0xbe8] ;  /* 0x000be80001b07983 */ /* 0x000f280000100a00 */
[----:B------:R-:W4:Y:S04]  /*28b80*/  LDL.64 R178, [R1+0xc60] ;  /* 0x000c600001b27983 */ /* 0x000f280000100a00 */
[----:B------:R-:W4:Y:S04]  /*28b90*/  LDL.64 R184, [R1+0xc68] ;  /* 0x000c680001b87983 */ /* 0x000f280000100a00 */
[----:B------:R-:W4:Y:S01]  /*28ba0*/  LDL.64 R230, [R1+0xce0] ;  /* 0x000ce00001e67983 */ /* 0x000f220000100a00 */
[----:B--2---:R-:W-:-:S05]  /*28bb0*/  IMAD.WIDE R16, R252, 0x4, R16 ;  /* 0x00000004fc107825 */ /* 0x004fca00078e0210 */
[----:B------:R2:W-:Y:S01]  /*28bc0*/  LDGSTS.E [R244+0x4eb00], [R16.64], !P0 ;  /* 0x4eb0000010f47fae */ /* 0x0005e2000c121848 */
[----:B------:R-:W-:Y:S01]  /*28bd0*/  ISETP.GE.U32.AND P0, PT, R0, 0x7ffffe81, PT ;  /* 0x7ffffe810000780c */ /* 0x000fe20003f06070 */
[----:B---3--:R-:W-:-:S04]  /*28be0*/  IMAD.WIDE R14, R252, 0x4, R14 ;  /* 0x00000004fc0e7825 */ /* 0x008fc800078e020e */
[C---:B----4-:R-:W-:Y:S01]  /*28bf0*/  IMAD.WIDE R12, R252.reuse, 0x4, R12 ;  /* 0x00000004fc0c7825 */ /* 0x050fe200078e020c */
[----:B------:R2:W-:Y:S03]  /*28c00*/  LDGSTS.E [R244+0x4ef00], [R14.64], !P6 ;  /* 0x4ef000000ef47fae */ /* 0x0005e6000f121848 */
[----:B------:R-:W-:Y:S01]  /*28c10*/  IMAD.WIDE R6, R252, 0x4, R6 ;  /* 0x00000004fc067825 */ /* 0x000fe200078e0206 */
[----:B------:R2:W-:Y:S04]  /*28c20*/  LDGSTS.E [R244+0x4f300], [R12.64], !P3 ;  /* 0x4f3000000cf47fae */ /* 0x0005e8000d921848 */
[----:B------:R2:W-:Y:S01]  /*28c30*/  LDGSTS.E [R244+0x4f700], [R6.64], !P4 ;  /* 0x4f70000006f47fae */ /* 0x0005e2000e121848 */
[----:B------:R-:W-:-:S03]  /*28c40*/  ISETP.GE.AND P6, PT, R187, 0x80, PT ;  /* 0x00000080bb00780c */ /* 0x000fc60003fc6270 */
[----:B------:R-:W3:Y:S01]  /*28c50*/  LDL.64 R186, [R1+0xa68] ;  /* 0x000a680001ba7983 */ /* 0x000ee20000100a00 */
[----:B------:R-:W-:-:S04]  /*28c60*/  IMAD.WIDE R4, R252, 0x4, R4 ;  /* 0x00000004fc047825 */ /* 0x000fc800078e0204 */
[----:B------:R-:W-:Y:S01]  /*28c70*/  IMAD.WIDE R2, R252, 0x4, R2 ;  /* 0x00000004fc027825 */ /* 0x000fe200078e0202 */
[----:B------:R2:W-:Y:S04]  /*28c80*/  LDGSTS.E [R244+0x4fb00], [R4.64], !P2 ;  /* 0x4fb0000004f47fae */ /* 0x0005e8000d121848 */
[----:B------:R2:W-:Y:S04]  /*28c90*/  LDGSTS.E [R244+0x4ff00], [R2.64], !P0 ;  /* 0x4ff0000002f47fae */ /* 0x0005e8000c121848 */
[----:B------:R-:W0:Y:S04]  /*28ca0*/  LDGDEPBAR ;  /* 0x00000000000079af */ /* 0x000e280000000000 */
        /* <DEDUP_REMOVED lines=9> */
[----:B------:R-:W3:Y:S04]  /*28d40*/  LDL.64 R210, [R1+0x928] ;  /* 0x0009280001d27983 */ /* 0x000ee80000100a00 */
[----:B------:R-:W3:Y:S04]  /*28d50*/  LDL.64 R212, [R1+0x998] ;  /* 0x0009980001d47983 */ /* 0x000ee80000100a00 */
[----:B------:R1:W-:Y:S04]  /*28d60*/  LDGSTS.E [R245+0x24000], [R224.64], P5 ;  /* 0x24000000e0f57fae */ /* 0x0003e8000a921848 */
[----:B------:R1:W-:Y:S04]  /*28d70*/  LDGSTS.E [R245+0x24100], [R236.64], P1 ;  /* 0x24100000ecf57fae */ /* 0x0003e80008921848 */
[----:B--2---:R-:W2:Y:S04]  /*28d80*/  LDL.64 R226, [R1+0x9a0] ;  /* 0x0009a00001e27983 */ /* 0x004ea80000100a00 */
[----:B------:R1:W-:Y:S04]  /*28d90*/  LDGSTS.E [R245+0x25000], [R192.64], P5 ;  /* 0x25000000c0f57fae */ /* 0x0003e8000a921848 */
[----:B------:R-:W2:Y:S04]  /*28da0*/  LDL.64 R228, [R1+0x9f0] ;  /* 0x0009f00001e47983 */ /* 0x000ea80000100a00 */
[----:B------:R4:W-:Y:S04]  /*28db0*/  LDGSTS.E [R245+0x25100], [R194.64], P1 ;  /* 0x25100000c2f57fae */ /* 0x0009e80008921848 */
[----:B-1----:R-:W2:Y:S04]  /*28dc0*/  LDL.64 R224, [R1+0x9f8] ;  /* 0x0009f80001e07983 */ /* 0x002ea80000100a00 */
[----:B------:R1:W-:Y:S04]  /*28dd0*/  LDGSTS.E [R245+0x26000], [R238.64], P5 ;  /* 0x26000000eef57fae */ /* 0x0003e8000a921848 */
[----:B------:R1:W-:Y:S04]  /*28de0*/  LDGSTS.E [R245+0x26100], [R208.64], P1 ;  /* 0x26100000d0f57fae */ /* 0x0003e80008921848 */
[----:B------:R1:W-:Y:S04]  /*28df0*/  LDGSTS.E [R245+0x27000], [R214.64], P5 ;  /* 0x27000000d6f57fae */ /* 0x0003e8000a921848 */
[----:B------:R4:W-:Y:S04]  /*28e00*/  LDGSTS.E [R245+0x27100], [R232.64], P1 ;  /* 0x27100000e8f57fae */ /* 0x0009e80008921848 */
[----:B----4-:R-:W2:Y:S04]  /*28e10*/  LDL.64 R188, [R1+0xce8] ;  /* 0x000ce80001bc7983 */ /* 0x010ea80000100a00 */
        /* <DEDUP_REMOVED lines=10> */
[----:B------:R3:W-:Y:S04]  /*28ec0*/  LDGSTS.E [R245+0x28100], [R210.64], P1 ;  /* 0x28100000d2f57fae */ /* 0x0007e80008921848 */
[----:B------:R2:W-:Y:S04]  /*28ed0*/  LDGSTS.E [R245+0x29000], [R212.64], P5 ;  /* 0x29000000d4f57fae */ /* 0x0005e8000a921848 */
[----:B-1----:R-:W4:Y:S04]  /*28ee0*/  LDL.64 R246, [R1+0xec8] ;  /* 0x000ec80001f67983 */ /* 0x002f280000100a00 */
[----:B---3--:R-:W3:Y:S04]  /*28ef0*/  LDL.64 R210, [R1+0xf40] ;  /* 0x000f400001d27983 */ /* 0x008ee80000100a00 */
[----:B--2---:R1:W-:Y:S04]  /*28f00*/  LDGSTS.E [R245+0x29100], [R226.64], P1 ;  /* 0x29100000e2f57fae */ /* 0x0043e80008921848 */
[----:B------:R-:W2:Y:S04]  /*28f10*/  LDL.64 R212, [R1+0xf48] ;  /* 0x000f480001d47983 */ /* 0x000ea80000100a00 */
[----:B------:R1:W-:Y:S04]  /*28f20*/  LDGSTS.E [R245+0x2a000], [R228.64], P5 ;  /* 0x2a000000e4f57fae */ /* 0x0003e8000a921848 */
[----:B-1----:R-:W2:Y:S04]  /*28f30*/  LDL.64 R226, [R1+0xfc0] ;  /* 0x000fc00001e27983 */ /* 0x002ea80000100a00 */
[----:B------:R1:W-:Y:S04]  /*28f40*/  LDGSTS.E [R245+0x2a100], [R224.64], P1 ;  /* 0x2a100000e0f57fae */ /* 0x0003e80008921848 */
[----:B------:R-:W2:Y:S04]  /*28f50*/  LDL.64 R228, [R1+0xfc8] ;  /* 0x000fc80001e47983 */ /* 0x000ea80000100a00 */
[----:B------:R1:W-:Y:S04]  /*28f60*/  LDGSTS.E [R245+0x2b000], [R182.64], P5 ;  /* 0x2b000000b6f57fae */ /* 0x0003e8000a921848 */
[----:B-1----:R-:W2:Y:S04]  /*28f70*/  LDL.64 R224, [R1+0x1040] ;  /* 0x0010400001e07983 */ /* 0x002ea80000100a00 */
[----:B------:R1:W-:Y:S04]  /*28f80*/  LDGSTS.E [R245+0x2b100], [R186.64], P1 ;  /* 0x2b100000baf57fae */ /* 0x0003e80008921848 */
[----:B------:R-:W2:Y:S04]  /*28f90*/  LDL.LU.64 R182, [R1+0x23a8] ;  /* 0x0023a80001b67983 */ /* 0x000ea80000300a00 */
[----:B------:R1:W-:Y:S04]  /*28fa0*/  LDGSTS.E [R245+0x2c000], [R214.64], P5 ;  /* 0x2c000000d6f57fae */ /* 0x0003e8000a921848 */
[----:B-1----:R-:W2:Y:S04]  /*28fb0*/  LDL.LU.64 R186, [R1+0x23a0] ;  /* 0x0023a00001ba7983 */ /* 0x002ea80000300a00 */
[----:B------:R1:W-:Y:S04]  /*28fc0*/  LDGSTS.E [R245+0x2c100], [R232.64], P1 ;  /* 0x2c100000e8f57fae */ /* 0x0003e80008921848 */
[----:B------:R-:W2:Y:S04]  /*28fd0*/  LDL.LU.64 R214, [R1+0x2398] ;  /* 0x0023980001d67983 */ /* 0x000ea80000300a00 */
[----:B------:R1:W-:Y:S04]  /*28fe0*/  LDGSTS.E [R245+0x2d000], [R170.64], P5 ;  /* 0x2d000000aaf57fae */ /* 0x0003e8000a921848 */
[----:B-1----:R-:W2:Y:S04]  /*28ff0*/  LDL.LU.64 R232, [R1+0x2390] ;  /* 0x0023900001e87983 */ /* 0x002ea80000300a00 */
        /* <DEDUP_REMOVED lines=8> */
[----:B------:R-:W2:Y:S04]  /*29080*/  LDL.64 R176, [R1+0x1140] ;  /* 0x0011400001b07983 */ /* 0x000ea80000100a00 */
[----:B------:R-:W2:Y:S04]  /*29090*/  LDL.64 R178, [R1+0x11c0] ;  /* 0x0011c00001b27983 */ /* 0x000ea80000100a00 */
[----:B-1----:R-:W2:Y:S04]  /*290a0*/  LDL.64 R188, [R1+0x1148] ;  /* 0x0011480001bc7983 */ /* 0x002ea80000100a00 */
[----:B------:R-:W2:Y:S04]  /*290b0*/  LDL.64 R184, [R1+0x11c8] ;  /* 0x0011c80001b87983 */ /* 0x000ea80000100a00 */
[----:B------:R-:W2:Y:S04]  /*290c0*/  LDL.64 R230, [R1+0x1240] ;  /* 0x0012400001e67983 */ /* 0x000ea80000100a00 */
        /* <DEDUP_REMOVED lines=10> */
[----:B------:R-:W2:Y:S04]  /*29170*/  LDL.64 R192, [R1+0x688] ;  /* 0x0006880001c07983 */ /* 0x000ea80000100a00 */
[----:B------:R-:W2:Y:S04]  /*29180*/  LDL.64 R194, [R1+0x710] ;  /* 0x0007100001c27983 */ /* 0x000ea80000100a00 */
[----:B------:R-:W2:Y:S04]  /*29190*/  LDL.64 R238, [R1+0x720] ;  /* 0x0007200001ee7983 */ /* 0x000ea80000100a00 */
[----:B-1----:R-:W2:Y:S04]  /*291a0*/  LDL.64 R208, [R1+0x788] ;  /* 0x0007880001d07983 */ /* 0x002ea80000100a00 */
[----:B------:R-:W2:Y:S04]  /*291b0*/  LDL.64 R170, [R1+0x938] ;  /* 0x0009380001aa7983 */ /* 0x000ea80000100a00 */
[----:B------:R-:W2:Y:S04]  /*291c0*/  LDL.64 R172, [R1+0x9a8] ;  /* 0x0009a80001ac7983 */ /* 0x000ea80000100a00 */
[----:B----4-:R1:W-:Y:S04]  /*291d0*/  LDGSTS.E [R245+0x34100], [R246.64], P1 ;  /* 0x34100000f6f57fae */ /* 0x0103e80008921848 */
[----:B---3--:R3:W-:Y:S04]  /*291e0*/  LDGSTS.E [R245+0x35000], [R210.64], P5 ;  /* 0x35000000d2f57fae */ /* 0x0087e8000a921848 */
[----:B--2---:R2:W-:Y:S04]  /*291f0*/  LDGSTS.E [R245+0x35100], [R212.64], P1 ;  /* 0x35100000d4f57fae */ /* 0x0045e80008921848 */
[----:B-1----:R-:W4:Y:S04]  /*29200*/  LDL.64 R246, [R1+0x430] ;  /* 0x0004300001f67983 */ /* 0x002f280000100a00 */
[----:B------:R1:W-:Y:S04]  /*29210*/  LDGSTS.E [R245+0x36000], [R226.64], P5 ;  /* 0x36000000e2f57fae */ /* 0x0003e8000a921848 */
[----:B---3--:R-:W3:Y:S04]  /*29220*/  LDL.64 R210, [R1+0x7e8] ;  /* 0x0007e80001d27983 */ /* 0x008ee80000100a00 */
[----:B------:R1:W-:Y:S04]  /*29230*/  LDGSTS.E [R245+0x36100], [R228.64], P1 ;  /* 0x36100000e4f57fae */ /* 0x0003e80008921848 */
[----:B--2---:R-:W2:Y:S04]  /*29240*/  LDL.64 R212, [R1+0x3d0] ;  /* 0x0003d00001d47983 */ /* 0x004ea80000100a00 */
[----:B------:R1:W-:Y:S04]  /*29250*/  LDGSTS.E [R245+0x37000], [R224.64], P5 ;  /* 0x37000000e0f57fae */ /* 0x0003e8000a921848 */
[----:B-1----:R-:W2:Y:S04]  /*29260*/  LDL.64 R226, [R1+0x388] ;  /* 0x0003880001e27983 */ /* 0x002ea80000100a00 */
[----:B------:R-:W2:Y:S04]  /*29270*/  LDL.64 R228, [R1+0x890] ;  /* 0x0008900001e47983 */ /* 0x000ea80000100a00 */
[----:B------:R-:W2:Y:S04]  /*29280*/  LDL.64 R224, [R1+0x338] ;  /* 0x0003380001e07983 */ /* 0x000ea80000100a00 */
[----:B------:R1:W-:Y:S04]  /*29290*/  LDGSTS.E [R245+0x37100], [R232.64], P1 ;  /* 0x37100000e8f57fae */ /* 0x0003e80008921848 */
[----:B------:R1:W-:Y:S04]  /*292a0*/  LDGSTS.E [R245+0x38000], [R214.64], P5 ;  /* 0x38000000d6f57fae */ /* 0x0003e8000a921848 */
[----:B-1----:R-:W2:Y:S04]  /*292b0*/  LDL.64 R232, [R1+0x8d8] ;  /* 0x0008d80001e87983 */ /* 0x002ea80000100a00 */
[----:B------:R-:W2:Y:S04]  /*292c0*/  LDL.64 R214, [R1+0x848] ;  /* 0x0008480001d67983 */ /* 0x000ea80000100a00 */
[----:B------:R1:W-:Y:S04]  /*292d0*/  LDGSTS.E [R245+0x38100], [R166.64], P1 ;  /* 0x38100000a6f57fae */ /* 0x0003e80008921848 */
[----:B------:R1:W-:Y:S04]  /*292e0*/  LDGSTS.E [R245+0x39000], [R176.64], P5 ;  /* 0x39000000b0f57fae */ /* 0x0003e8000a921848 */
[----:B-1----:R-:W2:Y:S04]  /*292f0*/  LDL.64 R166, [R1+0xa70] ;  /* 0x000a700001a67983 */ /* 0x002ea80000100a00 */
[----:B------:R1:W-:Y:S04]  /*29300*/  LDGSTS.E [R245+0x39100], [R188.64], P1 ;  /* 0x39100000bcf57fae */ /* 0x0003e80008921848 */
[----:B------:R1:W-:Y:S04]  /*29310*/  LDGSTS.E [R245+0x3a000], [R178.64], P5 ;  /* 0x3a000000b2f57fae */ /* 0x0003e8000a921848 */
[----:B------:R1:W-:Y:S04]  /*29320*/  LDGSTS.E [R245+0x3a100], [R184.64], P1 ;  /* 0x3a100000b8f57fae */ /* 0x0003e80008921848 */
[----:B-1----:R-:W1:Y:S04]  /*29330*/  S2R R189, SR_TID.X ;  /* 0x0000000000bd7919 */ /* 0x002e680000002100 */
[----:B------:R1:W-:Y:S04]  /*29340*/  LDGSTS.E [R245+0x3b000], [R230.64], P5 ;  /* 0x3b000000e6f57fae */ /* 0x0003e8000a921848 */
[----:B------:R1:W-:Y:S04]  /*29350*/  LDGSTS.E [R245+0x3b100], [R186.64], P1 ;  /* 0x3b100000baf57fae */ /* 0x0003e80008921848 */
[----:B------:R1:W-:Y:S04]  /*29360*/  LDGSTS.E [R245+0x3c000], [R182.64], P5 ;  /* 0x3c000000b6f57fae */ /* 0x0003e8000a921848 */
[----:B------:R1:W-:Y:S04]  /*29370*/  LDGSTS.E [R245+0x3c100], [R180.64], P1 ;  /* 0x3c100000b4f57fae */ /* 0x0003e80008921848 */
[----:B------:R1:W-:Y:S02]  /*29380*/  LDGSTS.E [R245+0x3d000], [R164.64], P5 ;  /* 0x3d000000a4f57fae */ /* 0x0003e4000a921848 */
[----:B-1----:R-:W-:-:S02]  /*29390*/  LOP3.LUT R189, R189, 0x3f, RZ, 0xc0, !PT ;  /* 0x0000003fbdbd7812 */ /* 0x002fc400078ec0ff */
[----:B------:R1:W-:Y:S04]  /*293a0*/  LDGSTS.E [R245+0x3d100], [R158.64], P1 ;  /* 0x3d1000009ef57fae */ /* 0x0003e80008921848 */
[----:B------:R1:W-:Y:S01]  /*293b0*/  LDGSTS.E [R245+0x3e000], [R152.64], P5 ;  /* 0x3e00000098f57fae */ /* 0x0003e2000a921848 */
[----:B------:R-:W-:-:S03]  /*293c0*/  IMAD.SHL.U32 R189, R189, 0x4, RZ ;  /* 0x00000004bdbd7824 */ /* 0x000fc600078e00ff */
[----:B------:R1:W-:Y:S04]  /*293d0*/  LDGSTS.E [R245+0x3e100], [R144.64], P1 ;  /* 0x3e10000090f57fae */ /* 0x0003e80008921848 */
[----:B------:R1:W-:Y:S01]  /*293e0*/  LDGSTS.E [R245+0x3f000], [R108.64], P5 ;  /* 0x3f0000006cf57fae */ /* 0x0003e2000a921848 */
[----:B------:R-:W-:-:S03]  /*293f0*/  LOP3.LUT R187, R189, 0x10, RZ, 0x3c, !PT ;  /* 0x00000010bdbb7812 */ /* 0x000fc600078e3cff */
[----:B------:R1:W-:Y:S04]  /*29400*/  LDGSTS.E [R245+0x3f100], [R100.64], P1 ;  /* 0x3f10000064f57fae */ /* 0x0003e80008921848 */
[----:B-1----:R-:W2:Y:S04]  /*29410*/  LDL.64 R158, [R1+0x290] ;  /* 0x00029000019e7983 */ /* 0x002ea80000100a00 */
[----:B------:R-:W2:Y:S04]  /*29420*/  LDL.64 R108, [R1+0x930] ;  /* 0x00093000016c7983 */ /* 0x000ea80000100a00 */
[----:B------:R-:W2:Y:S04]  /*29430*/  LDL.64 R100, [R1+0x300] ;  /* 0x0003000001647983 */ /* 0x000ea80000100a00 */
[----:B------:R-:W2:Y:S04]  /*29440*/  LDL.64 R164, [R1+0xa00] ;  /* 0x000a000001a47983 */ /* 0x000ea80000100a00 */
[----:B------:R-:W2:Y:S04]  /*29450*/  LDL.64 R152, [R1+0x258] ;  /* 0x0002580001987983 */ /* 0x000ea80000100a00 */
[----:B------:R1:W-:Y:S04]  /*29460*/  LDGSTS.E [R187+0x20200], [R190.64], P5 ;  /* 0x20200000bebb7fae */ /* 0x0003e8000a921848 */
[----:B------:R1:W-:Y:S04]  /*29470*/  LDGSTS.E [R187+0x20300], [R234.64], P1 ;  /* 0x20300000eabb7fae */ /* 0x0003e80008921848 */
[----:B------:R-:W2:Y:S04]  /*29480*/  LDL.64 R176, [R1+0xa78] ;  /* 0x000a780001b07983 */ /* 0x000ea80000100a00 */
        /* <DEDUP_REMOVED lines=19> */
[----:B----4-:R1:W-:Y:S04]  /*295c0*/  LDGSTS.E [R187+0x23300], [R246.64], P1 ;  /* 0x23300000f6bb7fae */ /* 0x0103e80008921848 */
[----:B---3--:R3:W-:Y:S04]  /*295d0*/  LDGSTS.E [R187+0x24200], [R210.64], P5 ;  /* 0x24200000d2bb7fae */ /* 0x0087e8000a921848 */
[----:B-1----:R-:W4:Y:S04]  /*295e0*/  LDL.64 R246, [R1+0xf50] ;  /* 0x000f500001f67983 */ /* 0x002f280000100a00 */
[----:B--2---:R1:W-:Y:S04]  /*295f0*/  LDGSTS.E [R187+0x24300], [R212.64], P1 ;  /* 0x24300000d4bb7fae */ /* 0x0043e80008921848 */
[----:B---3--:R-:W2:Y:S04]  /*29600*/  LDL.64 R210, [R1+0xcf0] ;  /* 0x000cf00001d27983 */ /* 0x008ea80000100a00 */
[----:B-1----:R-:W3:Y:S04]  /*29610*/  LDL.64 R212, [R1+0x108] ;  /* 0x0001080001d47983 */ /* 0x002ee80000100a00 */
[----:B------:R1:W-:Y:S04]  /*29620*/  LDGSTS.E [R187+0x25200], [R214.64], P5 ;  /* 0x25200000d6bb7fae */ /* 0x0003e8000a921848 */
[----:B------:R1:W-:Y:S04]  /*29630*/  LDGSTS.E [R187+0x25300], [R226.64], P1 ;  /* 0x25300000e2bb7fae */ /* 0x0003e80008921848 */
[----:B------:R1:W-:Y:S04]  /*29640*/  LDGSTS.E [R187+0x26200], [R228.64], P5 ;  /* 0x26200000e4bb7fae */ /* 0x0003e8000a921848 */
[----:B------:R1:W-:Y:S04]  /*29650*/  LDGSTS.E [R187+0x26300], [R224.64], P1 ;  /* 0x26300000e0bb7fae */ /* 0x0003e80008921848 */
[----:B-1----:R-:W4:Y:S04]  /*29660*/  LDL.64 R226, [R1+0xd58] ;  /* 0x000d580001e27983 */ /* 0x002f280000100a00 */
[----:B------:R-:W4:Y:S04]  /*29670*/  LDL.64 R228, [R1+0xd50] ;  /* 0x000d500001e47983 */ /* 0x000f280000100a00 */
[----:B------:R1:W-:Y:S04]  /*29680*/  LDGSTS.E [R187+0x27200], [R232.64], P5 ;  /* 0x27200000e8bb7fae */ /* 0x0003e8000a921848 */
[----:B------:R-:W4:Y:S04]  /*29690*/  LDL.64 R214, [R1+0xf58] ;  /* 0x000f580001d67983 */ /* 0x000f280000100a00 */
[----:B------:R-:W4:Y:S04]  /*296a0*/  LDL.64 R224, [R1+0xfd0] ;  /* 0x000fd00001e07983 */ /* 0x000f280000100a00 */
[----:B-1----:R-:W4:Y:S04]  /*296b0*/  LDL.64 R232, [R1+0xfd8] ;  /* 0x000fd80001e87983 */ /* 0x002f280000100a00 */
[----:B------:R1:W-:Y:S04]  /*296c0*/  LDGSTS.E [R187+0x27300], [R100.64], P1 ;  /* 0x2730000064bb7fae */ /* 0x0003e80008921848 */
[----:B------:R1:W-:Y:S04]  /*296d0*/  LDGSTS.E [R187+0x28200], [R108.64], P5 ;  /* 0x282000006cbb7fae */ /* 0x0003e8000a921848 */
[----:B------:R1:W-:Y:S04]  /*296e0*/  LDGSTS.E [R187+0x28300], [R170.64], P1 ;  /* 0x28300000aabb7fae */ /* 0x0003e80008921848 */
[----:B-1----:R-:W4:Y:S04]  /*296f0*/  LDL.LU.64 R100, [R1+0x2388] ;  /* 0x0023880001647983 */ /* 0x002f280000300a00 */
[----:B------:R-:W4:Y:S04]  /*29700*/  LDL.LU.64 R108, [R1+0x2380] ;  /* 0x00238000016c7983 */ /* 0x000f280000300a00 */
[----:B------:R-:W4:Y:S04]  /*29710*/  LDL.LU.64 R170, [R1+0x2378] ;  /* 0x0023780001aa7983 */ /* 0x000f280000300a00 */
        /* <DEDUP_REMOVED lines=26> */
[----:B-1----:R-:W4:Y:S04]  /*298c0*/  LDL.LU.64 R238, [R1+0x2310] ;  /* 0x0023100001ee7983 */ /* 0x002f280000300a00 */
[----:B------:R-:W4:Y:S04]  /*298d0*/  LDL.LU.64 R208, [R1+0x2308] ;  /* 0x0023080001d07983 */ /* 0x000f280000300a00 */
[----:B--2---:R1:W-:Y:S04]  /*298e0*/  LDGSTS.E [R187+0x30200], [R210.64], P5 ;  /* 0x30200000d2bb7fae */ /* 0x0043e8000a921848 */
[----:B---3--:R2:W-:Y:S04]  /*298f0*/  LDGSTS.E [R187+0x30300], [R212.64], P1 ;  /* 0x30300000d4bb7fae */ /* 0x0085e80008921848 */
[----:B-1----:R-:W3:Y:S04]  /*29900*/  LDL.LU.64 R210, [R1+0x2300] ;  /* 0x0023000001d27983 */ /* 0x002ee80000300a00 */
[----:B--2---:R-:W2:Y:S04]  /*29910*/  LDL.LU.64 R212, [R1+0x22f8] ;  /* 0x0022f80001d47983 */ /* 0x004ea80000300a00 */
[----:B----4-:R1:W-:Y:S04]  /*29920*/  LDGSTS.E [R187+0x31200], [R226.64], P5 ;  /* 0x31200000e2bb7fae */ /* 0x0103e8000a921848 */
[----:B------:R4:W-:Y:S04]  /*29930*/  LDGSTS.E [R187+0x31300], [R228.64], P1 ;  /* 0x31300000e4bb7fae */ /* 0x0009e80008921848 */
[----:B------:R4:W-:Y:S04]  /*29940*/  LDGSTS.E [R187+0x32200], [R180.64], P5 ;  /* 0x32200000b4bb7fae */ /* 0x0009e8000a921848 */
[----:B-1----:R-:W2:Y:S04]  /*29950*/  LDL.LU.64 R226, [R1+0x22f0] ;  /* 0x0022f00001e27983 */ /* 0x002ea80000300a00 */
[----:B----4-:R-:W4:Y:S04]  /*29960*/  LDL.LU.64 R228, [R1+0x22e8] ;  /* 0x0022e80001e47983 */ /* 0x010f280000300a00 */
        /* <DEDUP_REMOVED lines=10> */
[----:B------:R-:W3:Y:S04]  /*29a10*/  LDL.64 R190, [R1+0x528] ;  /* 0x0005280001be7983 */ /* 0x000ee80000100a00 */
[----:B------:R-:W3:Y:S04]  /*29a20*/  LDL.64 R192, [R1+0x580] ;  /* 0x0005800001c07983 */ /* 0x000ee80000100a00 */
[----:B------:R-:W3:Y:S04]  /*29a30*/  LDL.64 R194, [R1+0x698] ;  /* 0x0006980001c27983 */ /* 0x000ee80000100a00 */
[----:B------:R-:W3:Y:S04]  /*29a40*/  LDL.64 R246, [R1+0x728] ;  /* 0x0007280001f67983 */ /* 0x000ee80000100a00 */
[----:B------:R-:W3:Y:S04]  /*29a50*/  LDL.64 R214, [R1+0x480] ;  /* 0x0004800001d67983 */ /* 0x000ee80000100a00 */
[----:B------:R-:W3:Y:S04]  /*29a60*/  LDL.64 R224, [R1+0x7f8] ;  /* 0x0007f80001e07983 */ /* 0x000ee80000100a00 */
[----:B-1----:R-:W3:Y:S04]  /*29a70*/  LDL.64 R232, [R1+0x850] ;  /* 0x0008500001e87983 */ /* 0x002ee80000100a00 */
[----:B------:R-:W3:Y:S04]  /*29a80*/  LDL.64 R180, [R1+0xa80] ;  /* 0x000a800001b47983 */ /* 0x000ee80000100a00 */
[----:B------:R-:W3:Y:S04]  /*29a90*/  LDL.64 R182, [R1+0xa88] ;  /* 0x000a880001b67983 */ /* 0x000ee80000100a00 */
[----:B----4-:R1:W-:Y:S04]  /*29aa0*/  LDGSTS.E [R187+0x37200], [R228.64], P5 ;  /* 0x37200000e4bb7fae */ /* 0x0103e8000a921848 */
[----:B--2---:R2:W-:Y:S04]  /*29ab0*/  LDGSTS.E [R187+0x37300], [R226.64], P1 ;  /* 0x37300000e2bb7fae */ /* 0x0045e80008921848 */
[----:B------:R4:W-:Y:S04]  /*29ac0*/  LDGSTS.E [R187+0x38200], [R212.64], P5 ;  /* 0x38200000d4bb7fae */ /* 0x0009e8000a921848 */
[----:B---3--:R3:W-:Y:S04]  /*29ad0*/  LDGSTS.E [R187+0x38300], [R210.64], P1 ;  /* 0x38300000d2bb7fae */ /* 0x0087e80008921848 */
[----:B------:R1:W-:Y:S04]  /*29ae0*/  LDGSTS.E [R187+0x39200], [R208.64], P5 ;  /* 0x39200000d0bb7fae */ /* 0x0003e8000a921848 */
[----:B----4-:R-:W4:Y:S04]  /*29af0*/  LDL.64 R212, [R1+0x420] ;  /* 0x0004200001d47983 */ /* 0x010f280000100a00 */
[----:B---3--:R-:W3:Y:S04]  /*29b00*/  LDL.64 R210, [R1+0x798] ;  /* 0x0007980001d27983 */ /* 0x008ee80000100a00 */
[----:B--2---:R-:W2:Y:S04]  /*29b10*/  LDL.64 R226, [R1+0x3c8] ;  /* 0x0003c80001e27983 */ /* 0x004ea80000100a00 */
[----:B------:R1:W-:Y:S04]  /*29b20*/  LDGSTS.E [R187+0x39300], [R238.64], P1 ;  /* 0x39300000eebb7fae */ /* 0x0003e80008921848 */
[----:B-1----:R-:W2:Y:S04]  /*29b30*/  LDL.64 R228, [R1+0x378] ;  /* 0x0003780001e47983 */ /* 0x002ea80000100a00 */
[----:B------:R1:W-:Y:S04]  /*29b40*/  LDGSTS.E [R187+0x3a200], [R236.64], P5 ;  /* 0x3a200000ecbb7fae */ /* 0x0003e8000a921848 */
[----:B------:R-:W2:Y:S04]  /*29b50*/  LDL.64 R208, [R1+0x898] ;  /* 0x0008980001d07983 */ /* 0x000ea80000100a00 */
[----:B------:R1:W-:Y:S04]  /*29b60*/  LDGSTS.E [R187+0x3a300], [R234.64], P1 ;  /* 0x3a300000eabb7fae */ /* 0x0003e80008921848 */
[----:B------:R-:W1:Y:S04]  /*29b70*/  S2R R239, SR_TID.X ;  /* 0x0000000000ef7919 */ /* 0x000e680000002100 */
[----:B------:R1:W-:Y:S04]  /*29b80*/  LDGSTS.E [R187+0x3b200], [R230.64], P5 ;  /* 0x3b200000e6bb7fae */ /* 0x0003e8000a921848 */
[----:B-1----:R-:W2:Y:S04]  /*29b90*/  LDL.64 R234, [R1+0x330] ;  /* 0x0003300001ea7983 */ /* 0x002ea80000100a00 */
[----:B------:R1:W-:Y:S04]  /*29ba0*/  LDGSTS.E [R187+0x3b300], [R184.64], P1 ;  /* 0x3b300000b8bb7fae */ /* 0x0003e80008921848 */
[----:B------:R1:W-:Y:S04]  /*29bb0*/  LDGSTS.E [R187+0x3c200], [R178.64], P5 ;  /* 0x3c200000b2bb7fae */ /* 0x0003e8000a921848 */
[----:B------:R1:W-:Y:S01]  /*29bc0*/  LDGSTS.E [R187+0x3c300], [R176.64], P1 ;  /* 0x3c300000b0bb7fae */ /* 0x0003e20008921848 */
[----:B------:R-:W-:-:S03]  /*29bd0*/  LOP3.LUT R239, R239, 0x3f, RZ, 0xc0, !PT ;  /* 0x0000003fefef7812 */ /* 0x000fc600078ec0ff */
[----:B------:R1:W-:Y:S02]  /*29be0*/  LDGSTS.E [R187+0x3d200], [R174.64], P5 ;  /* 0x3d200000aebb7fae */ /* 0x0003e4000a921848 */
[----:B------:R-:W-:Y:S02]  /*29bf0*/  IMAD.SHL.U32 R231, R239, 0x4, RZ ;  /* 0x00000004efe77824 */ /* 0x000fe400078e00ff */
[----:B------:R1:W-:Y:S04]  /*29c00*/  LDGSTS.E [R187+0x3d300], [R146.64], P1 ;  /* 0x3d30000092bb7fae */ /* 0x0003e80008921848 */
[----:B------:R1:W-:Y:S01]  /*29c10*/  LDGSTS.E [R187+0x3e200], [R128.64], P5 ;  /* 0x3e20000080bb7fae */ /* 0x0003e2000a921848 */
[----:B------:R-:W-:-:S03]  /*29c20*/  LOP3.LUT R230, R231, 0x20, RZ, 0x3c, !PT ;  /* 0x00000020e7e67812 */ /* 0x000fc600078e3cff */
[----:B------:R-:W2:Y:S04]  /*29c30*/  LDL.64 R236, [R1+0x8e0] ;  /* 0x0008e00001ec7983 */ /* 0x000ea80000100a00 */
[----:B------:R1:W-:Y:S04]  /*29c40*/  LDGSTS.E [R187+0x3e300], [R124.64], P1 ;  /* 0x3e3000007cbb7fae */ /* 0x0003e80008921848 */
[----:B------:R-:W2:Y:S04]  /*29c50*/  LDL.64 R238, [R1+0x2f8] ;  /* 0x0002f80001ee7983 */ /* 0x000ea80000100a00 */
[----:B------:R1:W-:Y:S04]  /*29c60*/  LDGSTS.E [R187+0x3f200], [R94.64], P5 ;  /* 0x3f2000005ebb7fae */ /* 0x0003e8000a921848 */
[----:B-1----:R-:W2:Y:S04]  /*29c70*/  LDL.64 R146, [R1+0x940] ;  /* 0x0009400001927983 */ /* 0x002ea80000100a00 */
[----:B------:R1:W-:Y:S04]  /*29c80*/  LDGSTS.E [R187+0x3f300], [R86.64], P1 ;  /* 0x3f30000056bb7fae */ /* 0x0003e80008921848 */
[----:B------:R-:W2:Y:S04]  /*29c90*/  LDL.64 R94, [R1+0x948] ;  /* 0x00094800015e7983 */ /* 0x000ea80000100a00 */
[----:B------:R1:W-:Y:S04]  /*29ca0*/  LDGSTS.E [R230+0x20400], [R188.64], P5 ;  /* 0x20400000bce67fae */ /* 0x0003e8000a921848 */
[----:B-1----:R-:W2:Y:S04]  /*29cb0*/  LDL.64 R86, [R1+0x9b0] ;  /* 0x0009b00001567983 */ /* 0x002ea80000100a00 */
[----:B------:R-:W2:Y:S04]  /*29cc0*/  LDL.64 R124, [R1+0x288] ;  /* 0x00028800017c7983 */ /* 0x000ea80000100a00 */
[----:B------:R1:W-:Y:S04]  /*29cd0*/  LDGSTS.E [R230+0x20500], [R190.64], P1 ;  /* 0x20500000bee67fae */ /* 0x0003e80008921848 */
[----:B------:R-:W2:Y:S04]  /*29ce0*/  LDL.64 R128, [R1+0xa08] ;  /* 0x000a080001807983 */ /* 0x000ea80000100a00 */
[----:B------:R1:W-:Y:S04]  /*29cf0*/  LDGSTS.E [R230+0x21400], [R192.64], P5 ;  /* 0x21400000c0e67fae */ /* 0x0003e8000a921848 */
[----:B------:R-:W2:Y:S04]  /*29d00*/  LDL.64 R176, [R1+0x250] ;  /* 0x0002500001b07983 */ /* 0x000ea80000100a00 */
        /* <DEDUP_REMOVED lines=14> */
[----:B----4-:R3:W-:Y:S04]  /*29df0*/  LDGSTS.E [R230+0x23500], [R212.64], P1 ;  /* 0x23500000d4e67fae */ /* 0x0107e80008921848 */
[----:B------:R4:W-:Y:S04]  /*29e00*/  LDGSTS.E [R230+0x24400], [R224.64], P5 ;  /* 0x24400000e0e67fae */ /* 0x0009e8000a921848 */
[----:B--2---:R3:W-:Y:S04]  /*29e10*/  LDGSTS.E [R230+0x24500], [R226.64], P1 ;  /* 0x24500000e2e67fae */ /* 0x0047e80008921848 */
[----:B------:R1:W-:Y:S04]  /*29e20*/  LDGSTS.E [R230+0x25400], [R232.64], P5 ;  /* 0x25400000e8e67fae */ /* 0x0003e8000a921848 */
[----:B------:R3:W-:Y:S04]  /*29e30*/  LDGSTS.E [R230+0x25500], [R228.64], P1 ;  /* 0x25500000e4e67fae */ /* 0x0007e80008921848 */
[----:B------:R4:W-:Y:S04]  /*29e40*/  LDGSTS.E [R230+0x26400], [R208.64], P5 ;  /* 0x26400000d0e67fae */ /* 0x0009e8000a921848 */
[----:B-1----:R-:W2:Y:S04]  /*29e50*/  LDL.64 R210, [R1+0xde0] ;  /* 0x000de00001d27983 */ /* 0x002ea80000100a00 */
[----:B---3--:R-:W3:Y:S04]  /*29e60*/  LDL.64 R212, [R1+0xde8] ;  /* 0x000de80001d47983 */ /* 0x008ee80000100a00 */
[----:B------:R1:W-:Y:S04]  /*29e70*/  LDGSTS.E [R230+0x26500], [R234.64], P1 ;  /* 0x26500000eae67fae */ /* 0x0003e80008921848 */
[----:B----4-:R-:W4:Y:S04]  /*29e80*/  LDL.64 R208, [R1+0xcf8] ;  /* 0x000cf80001d07983 */ /* 0x010f280000100a00 */
[----:B------:R-:W2:Y:S04]  /*29e90*/  LDL.64 R224, [R1+0xe60] ;  /* 0x000e600001e07983 */ /* 0x000ea80000100a00 */
[----:B-1----:R-:W2:Y:S04]  /*29ea0*/  LDL.64 R234, [R1+0x100] ;  /* 0x0001000001ea7983 */ /* 0x002ea80000100a00 */
[----:B------:R-:W3:Y:S04]  /*29eb0*/  LDL.64 R226, [R1+0xe68] ;  /* 0x000e680001e27983 */ /* 0x000ee80000100a00 */
[----:B------:R-:W3:Y:S04]  /*29ec0*/  LDL.64 R232, [R1+0xee0] ;  /* 0x000ee00001e87983 */ /* 0x000ee80000100a00 */
[----:B------:R-:W3:Y:S04]  /*29ed0*/  LDL.64 R228, [R1+0xee8] ;  /* 0x000ee80001e47983 */ /* 0x000ee80000100a00 */
[----:B------:R1:W-:Y:S04]  /*29ee0*/  LDGSTS.E [R230+0x27400], [R236.64], P5 ;  /* 0x27400000ece67fae */ /* 0x0003e8000a921848 */
[----:B------:R1:W-:Y:S04]  /*29ef0*/  LDGSTS.E [R230+0x27500], [R238.64], P1 ;  /* 0x27500000eee67fae */ /* 0x0003e80008921848 */
[----:B-1----:R-:W3:Y:S04]  /*29f00*/  LDL.64 R236, [R1+0xf60] ;  /* 0x000f600001ec7983 */ /* 0x002ee80000100a00 */
[----:B------:R1:W-:Y:S04]  /*29f10*/  LDGSTS.E [R230+0x28400], [R146.64], P5 ;  /* 0x2840000092e67fae */ /* 0x0003e8000a921848 */
[----:B------:R-:W3:Y:S04]  /*29f20*/  LDL.64 R238, [R1+0xf68] ;  /* 0x000f680001ee7983 */ /* 0x000ee80000100a00 */
[----:B------:R1:W-:Y:S04]  /*29f30*/  LDGSTS.E [R230+0x28500], [R94.64], P1 ;  /* 0x285000005ee67fae */ /* 0x0003e80008921848 */
[----:B-1----:R-:W3:Y:S04]  /*29f40*/  LDL.LU.64 R146, [R1+0x22e0] ;  /* 0x0022e00001927983 */ /* 0x002ee80000300a00 */
[----:B------:R1:W-:Y:S04]  /*29f50*/  LDGSTS.E [R230+0x29400], [R86.64], P5 ;  /* 0x2940000056e67fae */ /* 0x0003e8000a921848 */
[----:B------:R1:W-:Y:S04]  /*29f60*/  LDGSTS.E [R230+0x29500], [R124.64], P1 ;  /* 0x295000007ce67fae */ /* 0x0003e80008921848 */
[----:B------:R-:W3:Y:S04]  /*29f70*/  LDL.LU.64 R94, [R1+0x22d8] ;  /* 0x0022d800015e7983 */ /* 0x000ee80000300a00 */
[----:B------:R1:W-:Y:S04]  /*29f80*/  LDGSTS.E [R230+0x2a400], [R128.64], P5 ;  /* 0x2a40000080e67fae */ /* 0x0003e8000a921848 */
[----:B-1----:R-:W3:Y:S04]  /*29f90*/  LDL.LU.64 R86, [R1+0x22d0] ;  /* 0x0022d00001567983 */ /* 0x002ee80000300a00 */
[----:B------:R1:W-:Y:S04]  /*29fa0*/  LDGSTS.E [R230+0x2a500], [R176.64], P1 ;  /* 0x2a500000b0e67fae */ /* 0x0003e80008921848 */
[----:B------:R-:W3:Y:S04]  /*29fb0*/  LDL.LU.64 R124, [R1+0x22c8] ;  /* 0x0022c800017c7983 */ /* 0x000ee80000300a00 */
        /* <DEDUP_REMOVED lines=13> */
[----:B------:R-:W3:Y:S04]  /*2a090*/  LDL.64 R174, [R1+0x1060] ;  /* 0x0010600001ae7983 */ /* 0x000ee80000100a00 */
[----:B-1----:R-:W3:Y:S04]  /*2a0a0*/  LDL.64 R184, [R1+0x1068] ;  /* 0x0010680001b87983 */ /* 0x002ee80000100a00 */
[----:B------:R-:W3:Y:S04]  /*2a0b0*/  LDL.64 R186, [R1+0x10e0] ;  /* 0x0010e00001ba7983 */ /* 0x000ee80000100a00 */
[----:B------:R1:W-:Y:S04]  /*2a0c0*/  LDGSTS.E [R230+0x2e500], [R192.64], P1 ;  /* 0x2e500000c0e67fae */ /* 0x0003e80008921848 */
[----:B------:R1:W-:Y:S04]  /*2a0d0*/  LDGSTS.E [R230+0x2f400], [R194.64], P5 ;  /* 0x2f400000c2e67fae */ /* 0x0003e8000a921848 */
[----:B------:R1:W-:Y:S04]  /*2a0e0*/  LDGSTS.E [R230+0x2f500], [R246.64], P1 ;  /* 0x2f500000f6e67fae */ /* 0x0003e80008921848 */
[----:B-1----:R-:W3:Y:S04]  /*2a0f0*/  LDL.LU.64 R192, [R1+0x2290] ;  /* 0x0022900001c07983 */ /* 0x002ee80000300a00 */
[----:B------:R-:W3:Y:S04]  /*2a100*/  LDL.LU.64 R194, [R1+0x2288] ;  /* 0x0022880001c27983 */ /* 0x000ee80000300a00 */
[----:B------:R-:W3:Y:S04]  /*2a110*/  LDL.LU.64 R246, [R1+0x2280] ;  /* 0x0022800001f67983 */ /* 0x000ee80000300a00 */
[----:B----4-:R1:W-:Y:S04]  /*2a120*/  LDGSTS.E [R230+0x30400], [R208.64], P5 ;  /* 0x30400000d0e67fae */ /* 0x0103e8000a921848 */
[----:B--2---:R2:W-:Y:S04]  /*2a130*/  LDGSTS.E [R230+0x30500], [R234.64], P1 ;  /* 0x30500000eae67fae */ /* 0x0045e80008921848 */
[----:B-1----:R-:W4:Y:S04]  /*2a140*/  LDL.LU.64 R208, [R1+0x2278] ;  /* 0x0022780001d07983 */ /* 0x002f280000300a00 */
[----:B------:R1:W-:Y:S04]  /*2a150*/  LDGSTS.E [R230+0x31400], [R178.64], P5 ;  /* 0x31400000b2e67fae */ /* 0x0003e8000a921848 */
[----:B--2---:R-:W2:Y:S04]  /*2a160*/  LDL.LU.64 R234, [R1+0x2270] ;  /* 0x0022700001ea7983 */ /* 0x004ea80000300a00 */
[----:B------:R1:W-:Y:S04]  /*2a170*/  LDGSTS.E [R230+0x31500], [R214.64], P1 ;  /* 0x31500000d6e67fae */ /* 0x0003e80008921848 */
[----:B------:R3:W-:Y:S04]  /*2a180*/  LDGSTS.E [R230+0x32400], [R210.64], P5 ;  /* 0x32400000d2e67fae */ /* 0x0007e8000a921848 */
[----:B---3--:R3:W-:Y:S04]  /*2a190*/  LDGSTS.E [R230+0x32500], [R212.64], P1 ;  /* 0x32500000d4e67fae */ /* 0x0087e80008921848 */
[----:B-1----:R-:W4:Y:S04]  /*2a1a0*/  LDL.64 R214, [R1+0x5d0] ;  /* 0x0005d00001d67983 */ /* 0x002f280000100a00 */
[----:B------:R-:W4:Y:S04]  /*2a1b0*/  LDL.64 R210, [R1+0x520] ;  /* 0x0005200001d27983 */ /* 0x000f280000100a00 */
[----:B------:R1:W-:Y:S04]  /*2a1c0*/  LDGSTS.E [R230+0x33400], [R224.64], P5 ;  /* 0x33400000e0e67fae */ /* 0x0003e8000a921848 */
[----:B---3--:R-:W4:Y:S04]  /*2a1d0*/  LDL.64 R212, [R1+0x578] ;  /* 0x0005780001d47983 */ /* 0x008f280000100a00 */
[----:B------:R1:W-:Y:S04]  /*2a1e0*/  LDGSTS.E [R230+0x33500], [R226.64], P1 ;  /* 0x33500000e2e67fae */ /* 0x0003e80008921848 */
[----:B-1----:R-:W4:Y:S04]  /*2a1f0*/  LDL.64 R224, [R1+0x6a0] ;  /* 0x0006a00001e07983 */ /* 0x002f280000100a00 */
[----:B------:R1:W-:Y:S04]  /*2a200*/  LDGSTS.E [R230+0x34400], [R232.64], P5 ;  /* 0x34400000e8e67fae */ /* 0x0003e8000a921848 */
[----:B------:R-:W4:Y:S04]  /*2a210*/  LDL.64 R226, [R1+0x730] ;  /* 0x0007300001e27983 */ /* 0x000f280000100a00 */
[----:B------:R1:W-:Y:S04]  /*2a220*/  LDGSTS.E [R230+0x34500], [R228.64], P1 ;  /* 0x34500000e4e67fae */ /* 0x0003e80008921848 */
[----:B------:R1:W-:Y:S04]  /*2a230*/  LDGSTS.E [R230+0x35400], [R236.64], P5 ;  /* 0x35400000ece67fae */ /* 0x0003e8000a921848 */
[----:B------:R1:W-:Y:S04]  /*2a240*/  LDGSTS.E [R230+0x35500], [R238.64], P1 ;  /* 0x35500000eee67fae */ /* 0x0003e80008921848 */
[----:B-1----:R-:W4:Y:S04]  /*2a250*/  LDL.64 R232, [R1+0x468] ;  /* 0x0004680001e87983 */ /* 0x002f280000100a00 */
[----:B------:R-:W4:Y:S04]  /*2a260*/  LDL.64 R228, [R1+0x7a8] ;  /* 0x0007a80001e47983 */ /* 0x000f280000100a00 */
[----:B------:R-:W4:Y:S04]  /*2a270*/  LDL.64 R236, [R1+0x800] ;  /* 0x0008000001ec7983 */ /* 0x000f280000100a00 */
[----:B------:R-:W4:Y:S01]  /*2a280*/  LDL.64 R238, [R1+0x3c0] ;  /* 0x0003c00001ee7983 */ /* 0x000f220000100a00 */
[----:B------:R-:W-:-:S03]  /*2a290*/  LOP3.LUT R231, R231, 0x30, RZ, 0x3c, !PT ;  /* 0x00000030e7e77812 */ /* 0x000fc600078e3cff */
[----:B------:R-:W4:Y:S04]  /*2a2a0*/  LDL.64 R178, [R1+0x8a0] ;  /* 0x0008a00001b27983 */ /* 0x000f280000100a00 */
[----:B--2---:R1:W-:Y:S04]  /*2a2b0*/  LDGSTS.E [R230+0x36400], [R234.64], P5 ;  /* 0x36400000eae67fae */ /* 0x0043e8000a921848 */
[----:B----4-:R2:W-:Y:S04]  /*2a2c0*/  LDGSTS.E [R230+0x36500], [R208.64], P1 ;  /* 0x36500000d0e67fae */ /* 0x0105e80008921848 */
[----:B------:R4:W-:Y:S04]  /*2a2d0*/  LDGSTS.E [R230+0x37400], [R174.64], P5 ;  /* 0x37400000aee67fae */ /* 0x0009e8000a921848 */
[----:B-1----:R-:W3:Y:S04]  /*2a2e0*/  LDL.64 R234, [R1+0x410] ;  /* 0x0004100001ea7983 */ /* 0x002ee80000100a00 */
[----:B------:R1:W-:Y:S04]  /*2a2f0*/  LDGSTS.E [R230+0x37500], [R184.64], P1 ;  /* 0x37500000b8e67fae */ /* 0x0003e80008921848 */
[----:B------:R1:W-:Y:S04]  /*2a300*/  LDGSTS.E [R230+0x38400], [R186.64], P5 ;  /* 0x38400000bae67fae */ /* 0x0003e8000a921848 */
        /* <DEDUP_REMOVED lines=19> */
[----:B----4-:R-:W4:Y:S04]  /*2a440*/  LDL.64 R174, [R1+0x8e8] ;  /* 0x0008e80001ae7983 */ /* 0x010f280000100a00 */
[----:B------:R1:W-:Y:S04]  /*2a450*/  LDGSTS.E [R231+0x20700], [R210.64], P1 ;  /* 0x20700000d2e77fae */ /* 0x0003e80008921848 */
[----:B------:R-:W4:Y:S04]  /*2a460*/  LDL.64 R148, [R1+0x2f0] ;  /* 0x0002f00001947983 */ /* 0x000f280000100a00 */
[----:B------:R1:W-:Y:S04]  /*2a470*/  LDGSTS.E [R231+0x21600], [R212.64], P5 ;  /* 0x21600000d4e77fae */ /* 0x0003e8000a921848 */
[----:B------:R-:W4:Y:S04]  /*2a480*/  LDL.64 R150, [R1+0x950] ;  /* 0x0009500001967983 */ /* 0x000f280000100a00 */
[----:B------:R1:W-:Y:S04]  /*2a490*/  LDGSTS.E [R231+0x21700], [R224.64], P1 ;  /* 0x21700000e0e77fae */ /* 0x0003e80008921848 */
        /* <DEDUP_REMOVED lines=14> */
[----:B------:R1:W-:Y:S04]  /*2a580*/  LDGSTS.E [R231+0x23600], [R228.64], P5 ;  /* 0x23600000e4e77fae */ /* 0x0003e8000a921848 */
[----:B------:R-:W4:Y:S04]  /*2a590*/  LDL.64 R192, [R1+0xc18] ;  /* 0x000c180001c07983 */ /* 0x000f280000100a00 */
[----:B------:R-:W4:Y:S04]  /*2a5a0*/  LDL.64 R194, [R1+0xc90] ;  /* 0x000c900001c27983 */ /* 0x000f280000100a00 */
[----:B------:R-:W4:Y:S04]  /*2a5b0*/  LDL.64 R210, [R1+0xc98] ;  /* 0x000c980001d27983 */ /* 0x000f280000100a00 */
[----:B------:R-:W4:Y:S04]  /*2a5c0*/  LDL.64 R212, [R1+0xd00] ;  /* 0x000d000001d47983 */ /* 0x000f280000100a00 */
[----:B-1----:R-:W4:Y:S04]  /*2a5d0*/  LDL.64 R228, [R1+0xf8] ;  /* 0x0000f80001e47983 */ /* 0x002f280000100a00 */
[----:B------:R-:W4:Y:S04]  /*2a5e0*/  LDL.64 R214, [R1+0xdf0] ;  /* 0x000df00001d67983 */ /* 0x000f280000100a00 */
[----:B------:R-:W4:Y:S04]  /*2a5f0*/  LDL.64 R224, [R1+0xdf8] ;  /* 0x000df80001e07983 */ /* 0x000f280000100a00 */
[----:B------:R-:W4:Y:S04]  /*2a600*/  LDL.64 R232, [R1+0xe70] ;  /* 0x000e700001e87983 */ /* 0x000f280000100a00 */
[----:B---3--:R1:W-:Y:S04]  /*2a610*/  LDGSTS.E [R231+0x23700], [R234.64], P1 ;  /* 0x23700000eae77fae */ /* 0x0083e80008921848 */
[----:B------:R3:W-:Y:S04]  /*2a620*/  LDGSTS.E [R231+0x24600], [R236.64], P5 ;  /* 0x24600000ece77fae */ /* 0x0007e8000a921848 */
[----:B------:R2:W-:Y:S04]  /*2a630*/  LDGSTS.E [R231+0x24700], [R238.64], P1 ;  /* 0x24700000eee77fae */ /* 0x0005e80008921848 */
[----:B--2---:R2:W-:Y:S04]  /*2a640*/  LDGSTS.E [R231+0x25600], [R208.64], P5 ;  /* 0x25600000d0e77fae */ /* 0x0045e8000a921848 */
[----:B-1----:R-:W4:Y:S04]  /*2a650*/  LDL.64 R234, [R1+0xe78] ;  /* 0x000e780001ea7983 */ /* 0x002f280000100a00 */
[----:B---3--:R-:W3:Y:S04]  /*2a660*/  LDL.64 R236, [R1+0xef0] ;  /* 0x000ef00001ec7983 */ /* 0x008ee80000100a00 */
[----:B--2---:R-:W2:Y:S04]  /*2a670*/  LDL.64 R208, [R1+0xd70] ;  /* 0x000d700001d07983 */ /* 0x004ea80000100a00 */
[----:B------:R1:W-:Y:S04]  /*2a680*/  LDGSTS.E [R231+0x25700], [R246.64], P1 ;  /* 0x25700000f6e77fae */ /* 0x0003e80008921848 */
[----:B------:R-:W3:Y:S04]  /*2a690*/  LDL.64 R238, [R1+0xef8] ;  /* 0x000ef80001ee7983 */ /* 0x000ee80000100a00 */
[----:B------:R1:W-:Y:S04]  /*2a6a0*/  LDGSTS.E [R231+0x26600], [R178.64], P5 ;  /* 0x26600000b2e77fae */ /* 0x0003e8000a921848 */
[----:B-1----:R-:W3:Y:S04]  /*2a6b0*/  LDL.64 R246, [R1+0xd78] ;  /* 0x000d780001f67983 */ /* 0x002ee80000100a00 */
[----:B------:R-:W3:Y:S04]  /*2a6c0*/  LDL.LU.64 R178, [R1+0x2268] ;  /* 0x0022680001b27983 */ /* 0x000ee80000300a00 */
[----:B------:R1:W-:Y:S04]  /*2a6d0*/  LDGSTS.E [R231+0x26700], [R166.64], P1 ;  /* 0x26700000a6e77fae */ /* 0x0003e80008921848 */
[----:B----4-:R4:W-:Y:S04]  /*2a6e0*/  LDGSTS.E [R231+0x27600], [R174.64], P5 ;  /* 0x27600000aee77fae */ /* 0x0109e8000a921848 */
[----:B-1----:R-:W3:Y:S04]  /*2a6f0*/  LDL.LU.64 R166, [R1+0x2260] ;  /* 0x0022600001a67983 */ /* 0x002ee80000300a00 */
[----:B------:R1:W-:Y:S04]  /*2a700*/  LDGSTS.E [R231+0x27700], [R148.64], P1 ;  /* 0x2770000094e77fae */ /* 0x0003e80008921848 */
[----:B----4-:R-:W4:Y:S04]  /*2a710*/  LDL.LU.64 R174, [R1+0x2258] ;  /* 0x0022580001ae7983 */ /* 0x010f280000300a00 */
[----:B------:R1:W-:Y:S04]  /*2a720*/  LDGSTS.E [R231+0x28600], [R150.64], P5 ;  /* 0x2860000096e77fae */ /* 0x0003e8000a921848 */
[----:B-1----:R-:W4:Y:S04]  /*2a730*/  LDL.LU.64 R148, [R1+0x2250] ;  /* 0x0022500001947983 */ /* 0x002f280000300a00 */
[----:B------:R1:W-:Y:S04]  /*2a740*/  LDGSTS.E [R231+0x28700], [R18.64], P1 ;  /* 0x2870000012e77fae */ /* 0x0003e80008921848 */
[----:B------:R-:W4:Y:S04]  /*2a750*/  LDL.LU.64 R150, [R1+0x2248] ;  /* 0x0022480001967983 */ /* 0x000f280000300a00 */
[----:B------:R1:W-:Y:S04]  /*2a760*/  LDGSTS.E [R231+0x29600], [R96.64], P5 ;  /* 0x2960000060e77fae */ /* 0x0003e8000a921848 */
[----:B-1----:R-:W4:Y:S04]  /*2a770*/  LDL.LU.64 R18, [R1+0x2240] ;  /* 0x0022400001127983 */ /* 0x002f280000300a00 */
[----:B------:R1:W-:Y:S04]  /*2a780*/  LDGSTS.E [R231+0x29700], [R226.64], P1 ;  /* 0x29700000e2e77fae */ /* 0x0003e80008921848 */
[----:B------:R-:W4:Y:S04]  /*2a790*/  LDL.LU.64 R96, [R1+0x2238] ;  /* 0x0022380001607983 */ /* 0x000f280000300a00 */
[----:B------:R1:W-:Y:S04]  /*2a7a0*/  LDGSTS.E [R231+0x2a600], [R130.64], P5 ;  /* 0x2a60000082e77fae */ /* 0x0003e8000a921848 */
[----:B-1----:R-:W4:Y:S04]  /*2a7b0*/  LDL.64 R226, [R1+0xff0] ;  /* 0x000ff00001e27983 */ /* 0x002f280000100a00 */
[----:B------:R1:W-:Y:S04]  /*2a7c0*/  LDGSTS.E [R231+0x2a700], [R132.64], P1 ;  /* 0x2a70000084e77fae */ /* 0x0003e80008921848 */
[----:B------:R-:W4:Y:S04]  /*2a7d0*/  LDL.LU.64 R130, [R1+0x2230] ;  /* 0x0022300001827983 */ /* 0x000f280000300a00 */
        /* <DEDUP_REMOVED lines=24> */
[----:B-1----:R-:W4:Y:S04]  /*2a960*/  LDL.LU.64 R228, [R1+0x21c8] ;  /* 0x0021c80001e47983 */ /* 0x002f280000300a00 */
[----:B--2---:R1:W-:Y:S04]  /*2a970*/  LDGSTS.E [R231+0x31600], [R208.64], P5 ;  /* 0x31600000d0e77fae */ /* 0x0043e8000a921848 */
[----:B-1----:R-:W2:Y:S04]  /*2a980*/  LDL.LU.64 R208, [R1+0x21c0] ;  /* 0x0021c00001d07983 */ /* 0x002ea80000300a00 */
[----:B---3--:R1:W-:Y:S04]  /*2a990*/  LDGSTS.E [R231+0x31700], [R246.64], P1 ;  /* 0x31700000f6e77fae */ /* 0x0083e80008921848 */
[----:B------:R3:W-:Y:S04]  /*2a9a0*/  LDGSTS.E [R231+0x32600], [R214.64], P5 ;  /* 0x32600000d6e77fae */ /* 0x0007e8000a921848 */
[----:B------:R1:W-:Y:S04]  /*2a9b0*/  LDGSTS.E [R231+0x32700], [R224.64], P1 ;  /* 0x32700000e0e77fae */ /* 0x0003e80008921848 */
[----:B-1----:R-:W2:Y:S04]  /*2a9c0*/  LDL.LU.64 R246, [R1+0x21b8] ;  /* 0x0021b80001f67983 */ /* 0x002ea80000300a00 */
        /* <DEDUP_REMOVED lines=9> */
[----:B---3--:R-:W3:Y:S04]  /*2aa60*/  LDL.64 R214, [R1+0xba8] ;  /* 0x000ba80001d67983 */ /* 0x008ee80000100a00 */
[----:B--2---:R1:W-:Y:S04]  /*2aa70*/  LDGSTS.E [R231+0x35600], [R246.64], P5 ;  /* 0x35600000f6e77fae */ /* 0x0043e8000a921848 */
[----:B------:R2:W-:Y:S04]  /*2aa80*/  LDGSTS.E [R231+0x35700], [R208.64], P1 ;  /* 0x35700000d0e77fae */ /* 0x0005e80008921848 */
[----:B----4-:R4:W-:Y:S04]  /*2aa90*/  LDGSTS.E [R231+0x36600], [R226.64], P5 ;  /* 0x36600000e2e77fae */ /* 0x0109e8000a921848 */
[----:B------:R1:W-:Y:S04]  /*2aaa0*/  LDGSTS.E [R231+0x36700], [R228.64], P1 ;  /* 0x36700000e4e77fae */ /* 0x0003e80008921848 */
[----:B--2---:R-:W2:Y:S04]  /*2aab0*/  LDL.64 R208, [R1+0x740] ;  /* 0x0007400001d07983 */ /* 0x004ea80000100a00 */
[----:B-1----:R-:W3:Y:S04]  /*2aac0*/  LDL.64 R246, [R1+0x458] ;  /* 0x0004580001f67983 */ /* 0x002ee80000100a00 */
[----:B------:R1:W-:Y:S04]  /*2aad0*/  LDGSTS.E [R231+0x37600], [R212.64], P5 ;  /* 0x37600000d4e77fae */ /* 0x0003e8000a921848 */
[----:B------:R4:W-:Y:S04]  /*2aae0*/  LDGSTS.E [R231+0x37700], [R210.64], P1 ;  /* 0x37700000d2e77fae */ /* 0x0009e80008921848 */
[----:B------:R-:W3:Y:S04]  /*2aaf0*/  LDL.64 R228, [R1+0x7b0] ;  /* 0x0007b00001e47983 */ /* 0x000ee80000100a00 */
[----:B-1----:R-:W3:Y:S04]  /*2ab00*/  LDL.64 R212, [R1+0x808] ;  /* 0x0008080001d47983 */ /* 0x002ee80000100a00 */
[----:B----4-:R-:W4:Y:S04]  /*2ab10*/  LDL.64 R210, [R1+0x408] ;  /* 0x0004080001d27983 */ /* 0x010f280000100a00 */
        /* <DEDUP_REMOVED lines=10> */
[----:B------:R1:W-:Y:S02]  /*2abc0*/  LDGSTS.E [R231+0x3c600], [R164.64], P5 ;  /* 0x3c600000a4e77fae */ /* 0x0003e4000a921848 */
[----:B------:R-:W-:Y:S02]  /*2abd0*/  SHF.L.U32 R194, R195, 0x2, RZ ;  /* 0x00000002c3c27819 */ /* 0x000fe400000006ff */
[----:B------:R1:W-:Y:S04]  /*2abe0*/  LDGSTS.E [R231+0x3c700], [R158.64], P1 ;  /* 0x3c7000009ee77fae */ /* 0x0003e80008921848 */
[----:B------:R1:W-:Y:S01]  /*2abf0*/  LDGSTS.E [R231+0x3d600], [R156.64], P5 ;  /* 0x3d6000009ce77fae */ /* 0x0003e2000a921848 */
[----:B------:R-:W-:-:S03]  /*2ac00*/  LOP3.LUT R195, R194, 0x40, RZ, 0x3c, !PT ;  /* 0x00000040c2c37812 */ /* 0x000fc600078e3cff */
[----:B------:R1:W-:Y:S04]  /*2ac10*/  LDGSTS.E [R231+0x3d700], [R154.64], P1 ;  /* 0x3d7000009ae77fae */ /* 0x0003e80008921848 */
[----:B------:R1:W-:Y:S04]  /*2ac20*/  LDGSTS.E [R231+0x3e600], [R138.64], P5 ;  /* 0x3e6000008ae77fae */ /* 0x0003e8000a921848 */
[----:B------:R1:W-:Y:S04]  /*2ac30*/  LDGSTS.E [R231+0x3e700], [R136.64], P1 ;  /* 0x3e70000088e77fae */ /* 0x0003e80008921848 */
[----:B------:R1:W-:Y:S04]  /*2ac40*/  LDGSTS.E [R231+0x3f600], [R62.64], P5 ;  /* 0x3f6000003ee77fae */ /* 0x0003e8000a921848 */
[----:B-1----:R-:W4:Y:S04]  /*2ac50*/  LDL.64 R154, [R1+0x3b0] ;  /* 0x0003b000019a7983 */ /* 0x002f280000100a00 */
[----:B------:R1:W-:Y:S04]  /*2ac60*/  LDGSTS.E [R231+0x3f700], [R46.64], P1 ;  /* 0x3f7000002ee77fae */ /* 0x0003e80008921848 */
[----:B------:R-:W4:Y:S04]  /*2ac70*/  LDL.64 R62, [R1+0x860] ;  /* 0x00086000013e7983 */ /* 0x000f280000100a00 */
[----:B------:R-:W4:Y:S04]  /*2ac80*/  LDL.64 R136, [R1+0x8a8] ;  /* 0x0008a80001887983 */ /* 0x000f280000100a00 */
[----:B-1----:R-:W4:Y:S04]  /*2ac90*/  LDL.64 R46, [R1+0x358] ;  /* 0x00035800012e7983 */ /* 0x002f280000100a00 */
        /* <DEDUP_REMOVED lines=21> */
[----:B--2---:R1:W-:Y:S04]  /*2adf0*/  LDGSTS.E [R195+0x22800], [R208.64], P5 ;  /* 0x22800000d0c37fae */ /* 0x0043e8000a921848 */
[----:B---3--:R2:W-:Y:S04]  /*2ae00*/  LDGSTS.E [R195+0x22900], [R246.64], P1 ;  /* 0x22900000f6c37fae */ /* 0x0085e80008921848 */
[----:B-1----:R-:W3:Y:S04]  /*2ae10*/  LDL.64 R208, [R1+0xd08] ;  /* 0x000d080001d07983 */ /* 0x002ee80000100a00 */
[----:B------:R1:W-:Y:S04]  /*2ae20*/  LDGSTS.E [R195+0x23800], [R228.64], P5 ;  /* 0x23800000e4c37fae */ /* 0x0003e8000a921848 */
[----:B--2---:R-:W2:Y:S04]  /*2ae30*/  LDL.64 R246, [R1+0xd80] ;  /* 0x000d800001f67983 */ /* 0x004ea80000100a00 */
[----:B----4-:R4:W-:Y:S04]  /*2ae40*/  LDGSTS.E [R195+0x23900], [R210.64], P1 ;  /* 0x23900000d2c37fae */ /* 0x0109e80008921848 */
[----:B------:R4:W-:Y:S04]  /*2ae50*/  LDGSTS.E [R195+0x24800], [R212.64], P5 ;  /* 0x24800000d4c37fae */ /* 0x0009e8000a921848 */
[----:B-1----:R-:W2:Y:S04]  /*2ae60*/  LDL.64 R228, [R1+0xd88] ;  /* 0x000d880001e47983 */ /* 0x002ea80000100a00 */
[----:B----4-:R-:W4:Y:S04]  /*2ae70*/  LDL.64 R210, [R1+0xe00] ;  /* 0x000e000001d27983 */ /* 0x010f280000100a00 */
[----:B------:R-:W2:Y:S04]  /*2ae80*/  LDL.64 R212, [R1+0xf0] ;  /* 0x0000f00001d47983 */ /* 0x000ea80000100a00 */
[----:B------:R1:W-:Y:S04]  /*2ae90*/  LDGSTS.E [R195+0x24900], [R154.64], P1 ;  /* 0x249000009ac37fae */ /* 0x0003e80008921848 */
[----:B------:R1:W-:Y:S04]  /*2aea0*/  LDGSTS.E [R195+0x25800], [R62.64], P5 ;  /* 0x258000003ec37fae */ /* 0x0003e8000a921848 */
[----:B-1----:R-:W4:Y:S04]  /*2aeb0*/  LDL.LU.64 R154, [R1+0x21b0] ;  /* 0x0021b000019a7983 */ /* 0x002f280000300a00 */
[----:B------:R1:W-:Y:S04]  /*2aec0*/  LDGSTS.E [R195+0x25900], [R46.64], P1 ;  /* 0x259000002ec37fae */ /* 0x0003e80008921848 */
[----:B------:R1:W-:Y:S04]  /*2aed0*/  LDGSTS.E [R195+0x26800], [R136.64], P5 ;  /* 0x2680000088c37fae */ /* 0x0003e8000a921848 */
[----:B------:R-:W4:Y:S04]  /*2aee0*/  LDL.LU.64 R62, [R1+0x21a8] ;  /* 0x0021a800013e7983 */ /* 0x000f280000300a00 */
[----:B------:R1:W-:Y:S04]  /*2aef0*/  LDGSTS.E [R195+0x26900], [R224.64], P1 ;  /* 0x26900000e0c37fae */ /* 0x0003e80008921848 */
[----:B-1----:R-:W4:Y:S04]  /*2af00*/  LDL.LU.64 R46, [R1+0x21a0] ;  /* 0x0021a000012e7983 */ /* 0x002f280000300a00 */
[----:B------:R1:W-:Y:S04]  /*2af10*/  LDGSTS.E [R195+0x27800], [R226.64], P5 ;  /* 0x27800000e2c37fae */ /* 0x0003e8000a921848 */
[----:B------:R-:W4:Y:S04]  /*2af20*/  LDL.LU.64 R136, [R1+0x2198] ;  /* 0x0021980001887983 */ /* 0x000f280000300a00 */
[----:B------:R1:W-:Y:S04]  /*2af30*/  LDGSTS.E [R195+0x27900], [R234.64], P1 ;  /* 0x27900000eac37fae */ /* 0x0003e80008921848 */
[----:B------:R-:W4:Y:S04]  /*2af40*/  LDL.64 R224, [R1+0xe88] ;  /* 0x000e880001e07983 */ /* 0x000f280000100a00 */
[----:B-1----:R-:W4:Y:S04]  /*2af50*/  LDL.64 R226, [R1+0xf00] ;  /* 0x000f000001e27983 */ /* 0x002f280000100a00 */
[----:B------:R-:W4:Y:S04]  /*2af60*/  LDL.64 R234, [R1+0xf08] ;  /* 0x000f080001ea7983 */ /* 0x000f280000100a00 */
        /* <DEDUP_REMOVED lines=31> */
[----:B-1----:R-:W4:Y:S04]  /*2b160*/  LDL.LU.64 R238, [R1+0x2118] ;  /* 0x0021180001ee7983 */ /* 0x002f280000300a00 */
[----:B---3--:R1:W-:Y:S04]  /*2b170*/  LDGSTS.E [R195+0x30800], [R208.64], P5 ;  /* 0x30800000d0c37fae */ /* 0x0083e8000a921848 */
[----:B-1----:R-:W3:Y:S04]  /*2b180*/  LDL.LU.64 R208, [R1+0x2110] ;  /* 0x0021100001d07983 */ /* 0x002ee80000300a00 */
[----:B--2---:R1:W-:Y:S04]  /*2b190*/  LDGSTS.E [R195+0x30900], [R212.64], P1 ;  /* 0x30900000d4c37fae */ /* 0x0043e80008921848 */
[----:B------:R2:W-:Y:S04]  /*2b1a0*/  LDGSTS.E [R195+0x31800], [R246.64], P5 ;  /* 0x31800000f6c37fae */ /* 0x0005e8000a921848 */
[----:B------:R2:W-:Y:S04]  /*2b1b0*/  LDGSTS.E [R195+0x31900], [R228.64], P1 ;  /* 0x31900000e4c37fae */ /* 0x0005e80008921848 */
[----:B-1----:R-:W3:Y:S04]  /*2b1c0*/  LDL.LU.64 R212, [R1+0x2108] ;  /* 0x0021080001d47983 */ /* 0x002ee80000300a00 */
[----:B----4-:R1:W-:Y:S04]  /*2b1d0*/  LDGSTS.E [R195+0x32800], [R210.64], P5 ;  /* 0x32800000d2c37fae */ /* 0x0103e8000a921848 */
[----:B--2---:R-:W2:Y:S04]  /*2b1e0*/  LDL.64 R246, [R1+0x5c0] ;  /* 0x0005c00001f67983 */ /* 0x004ea80000100a00 */
[----:B------:R-:W4:Y:S04]  /*2b1f0*/  LDL.64 R228, [R1+0x508] ;  /* 0x0005080001e47983 */ /* 0x000f280000100a00 */
[----:B-1----:R-:W2:Y:S04]  /*2b200*/  LDL.64 R210, [R1+0x6c8] ;  /* 0x0006c80001d27983 */ /* 0x002ea80000100a00 */
[----:B---3--:R1:W-:Y:S04]  /*2b210*/  LDGSTS.E [R195+0x32900], [R212.64], P1 ;  /* 0x32900000d4c37fae */ /* 0x0083e80008921848 */
[----:B------:R3:W-:Y:S04]  /*2b220*/  LDGSTS.E [R195+0x33800], [R208.64], P5 ;  /* 0x33800000d0c37fae */ /* 0x0007e8000a921848 */
[----:B------:R1:W-:Y:S04]  /*2b230*/  LDGSTS.E [R195+0x33900], [R224.64], P1 ;  /* 0x33900000e0c37fae */ /* 0x0003e80008921848 */
        /* <DEDUP_REMOVED lines=23> */
[----:B--2---:R-:W2:Y:S04]  /*2b3b0*/  LDL.64 R168, [R1+0x450] ;  /* 0x0004500001a87983 */ /* 0x004ea80000100a00 */
[----:B-1----:R-:W2:Y:S04]  /*2b3c0*/  LDL.64 R162, [R1+0x400] ;  /* 0x0004000001a27983 */ /* 0x002ea80000100a00 */
[----:B----4-:R-:W4:Y:S04]  /*2b3d0*/  LDL.64 R160, [R1+0x7b8] ;  /* 0x0007b80001a07983 */ /* 0x010f280000100a00 */
[----:B------:R-:W4:Y:S04]  /*2b3e0*/  LDL.64 R182, [R1+0x818] ;  /* 0x0008180001b67983 */ /* 0x000f280000100a00 */
[----:B------:R-:W4:Y:S04]  /*2b3f0*/  LDL.64 R190, [R1+0x3a0] ;  /* 0x0003a00001be7983 */ /* 0x000f280000100a00 */
[----:B------:R-:W4:Y:S04]  /*2b400*/  LDL.64 R170, [R1+0x868] ;  /* 0x0008680001aa7983 */ /* 0x000f280000100a00 */
[----:B------:R1:W-:Y:S04]  /*2b410*/  LDGSTS.E [R195+0x3e900], [R84.64], P1 ;  /* 0x3e90000054c37fae */ /* 0x0003e80008921848 */
[----:B------:R-:W4:Y:S04]  /*2b420*/  LDL.64 R172, [R1+0x350] ;  /* 0x0003500001ac7983 */ /* 0x000f280000100a00 */
[----:B------:R1:W-:Y:S04]  /*2b430*/  LDGSTS.E [R195+0x3f800], [R82.64], P5 ;  /* 0x3f80000052c37fae */ /* 0x0003e8000a921848 */
[----:B------:R-:W4:Y:S04]  /*2b440*/  LDL.64 R224, [R1+0x8b0] ;  /* 0x0008b00001e07983 */ /* 0x000f280000100a00 */
[----:B------:R1:W-:Y:S04]  /*2b450*/  LDGSTS.E [R195+0x3f900], [R80.64], P1 ;  /* 0x3f90000050c37fae */ /* 0x0003e80008921848 */
[----:B------:R-:W4:Y:S04]  /*2b460*/  LDL.64 R226, [R1+0x318] ;  /* 0x0003180001e27983 */ /* 0x000f280000100a00 */
[----:B-1----:R-:W4:Y:S04]  /*2b470*/  LDL.64 R82, [R1+0x2e0] ;  /* 0x0002e00001527983 */ /* 0x002f280000100a00 */
[----:B------:R-:W4:Y:S04]  /*2b480*/  LDL.64 R80, [R1+0x8f8] ;  /* 0x0008f80001507983 */ /* 0x000f280000100a00 */
[----:B------:R-:W4:Y:S04]  /*2b490*/  LDL.64 R176, [R1+0x970] ;  /* 0x0009700001b07983 */ /* 0x000f280000100a00 */
[----:B------:R-:W4:Y:S04]  /*2b4a0*/  LDL.64 R178, [R1+0x978] ;  /* 0x0009780001b27983 */ /* 0x000f280000100a00 */
[----:B------:R-:W4:Y:S04]  /*2b4b0*/  LDL.64 R232, [R1+0x9c8] ;  /* 0x0009c80001e87983 */ /* 0x000f280000100a00 */
[----:B------:R-:W4:Y:S01]  /*2b4c0*/  LDL.64 R234, [R1+0x270] ;  /* 0x0002700001ea7983 */ /* 0x000f220000100a00 */
[----:B------:R-:W-:-:S03]  /*2b4d0*/  LOP3.LUT R0, R194, 0x50, RZ, 0x3c, !PT ;  /* 0x00000050c2007812 */ /* 0x000fc600078e3cff */
        /* <DEDUP_REMOVED lines=15> */
[----:B---3--:R1:W-:Y:S04]  /*2b5d0*/  LDGSTS.E [R0+0x21a00], [R208.64], P5 ;  /* 0x21a00000d0007fae */ /* 0x0083e8000a921848 */
[----:B------:R3:W-:Y:S04]  /*2b5e0*/  LDGSTS.E [R0+0x21b00], [R210.64], P1 ;  /* 0x21b00000d2007fae */ /* 0x0007e80008921848 */
[----:B-1----:R-:W4:Y:S04]  /*2b5f0*/  LDL.64 R208, [R1+0xcb8] ;  /* 0x000cb80001d07983 */ /* 0x002f280000100a00 */
[----:B---3--:R-:W3:Y:S04]  /*2b600*/  LDL.64 R210, [R1+0xd10] ;  /* 0x000d100001d27983 */ /* 0x008ee80000100a00 */
[----:B------:R1:W-:Y:S04]  /*2b610*/  LDGSTS.E [R0+0x22a00], [R212.64], P5 ;  /* 0x22a00000d4007fae */ /* 0x0003e8000a921848 */
[----:B-1----:R-:W3:Y:S04]  /*2b620*/  LDL.64 R212, [R1+0xd98] ;  /* 0x000d980001d47983 */ /* 0x002ee80000100a00 */
[----:B--2---:R1:W-:Y:S04]  /*2b630*/  LDGSTS.E [R0+0x22b00], [R168.64], P1 ;  /* 0x22b00000a8007fae */ /* 0x0043e80008921848 */
[----:B----4-:R2:W-:Y:S04]  /*2b640*/  LDGSTS.E [R0+0x23a00], [R160.64], P5 ;  /* 0x23a00000a0007fae */ /* 0x0105e8000a921848 */
[----:B------:R4:W-:Y:S04]  /*2b650*/  LDGSTS.E [R0+0x23b00], [R162.64], P1 ;  /* 0x23b00000a2007fae */ /* 0x0009e80008921848 */
[----:B-1----:R-:W3:Y:S04]  /*2b660*/  LDL.LU.64 R168, [R1+0x2100] ;  /* 0x0021000001a87983 */ /* 0x002ee80000300a00 */
[----:B--2---:R-:W2:Y:S04]  /*2b670*/  LDL.LU.64 R160, [R1+0x20f8] ;  /* 0x0020f80001a07983 */ /* 0x004ea80000300a00 */
[----:B----4-:R-:W2:Y:S04]  /*2b680*/  LDL.LU.64 R162, [R1+0x20f0] ;  /* 0x0020f00001a27983 */ /* 0x010ea80000300a00 */
[----:B------:R1:W-:Y:S04]  /*2b690*/  LDGSTS.E [R0+0x24a00], [R182.64], P5 ;  /* 0x24a00000b6007fae */ /* 0x0003e8000a921848 */
[----:B------:R1:W-:Y:S04]  /*2b6a0*/  LDGSTS.E [R0+0x24b00], [R190.64], P1 ;  /* 0x24b00000be007fae */ /* 0x0003e80008921848 */
[----:B------:R1:W-:Y:S04]  /*2b6b0*/  LDGSTS.E [R0+0x25a00], [R170.64], P5 ;  /* 0x25a00000aa007fae */ /* 0x0003e8000a921848 */
[----:B-1----:R-:W2:Y:S04]  /*2b6c0*/  LDL.LU.64 R182, [R1+0x20e8] ;  /* 0x0020e80001b67983 */ /* 0x002ea80000300a00 */
[----:B------:R-:W2:Y:S04]  /*2b6d0*/  LDL.LU.64 R190, [R1+0x20e0] ;  /* 0x0020e00001be7983 */ /* 0x000ea80000300a00 */
[----:B------:R-:W2:Y:S04]  /*2b6e0*/  LDL.LU.64 R170, [R1+0x20d8] ;  /* 0x0020d80001aa7983 */ /* 0x000ea80000300a00 */
        /* <DEDUP_REMOVED lines=38> */
[----:B-1----:R-:W2:Y:S04]  /*2b950*/  LDL.LU.64 R192, [R1+0x2040] ;  /* 0x0020400001c07983 */ /* 0x002ea80000300a00 */
[----:B------:R-:W2:Y:S04]  /*2b960*/  LDL.LU.64 R194, [R1+0x2038] ;  /* 0x0020380001c27983 */ /* 0x000ea80000300a00 */
[----:B------:R1:W-:Y:S04]  /*2b970*/  LDGSTS.E [R0+0x2fb00], [R208.64], P1 ;  /* 0x2fb00000d0007fae */ /* 0x0003e80008921848 */
[----:B---3--:R3:W-:Y:S04]  /*2b980*/  LDGSTS.E [R0+0x30a00], [R210.64], P5 ;  /* 0x30a00000d2007fae */ /* 0x0087e8000a921848 */
[----:B------:R3:W-:Y:S04]  /*2b990*/  LDGSTS.E [R0+0x30b00], [R246.64], P1 ;  /* 0x30b00000f6007fae */ /* 0x0007e80008921848 */
[----:B-1----:R-:W2:Y:S04]  /*2b9a0*/  LDL.LU.64 R208, [R1+0x2030] ;  /* 0x0020300001d07983 */ /* 0x002ea80000300a00 */
[----:B---3--:R-:W3:Y:S04]  /*2b9b0*/  LDL.LU.64 R210, [R1+0x2028] ;  /* 0x0020280001d27983 */ /* 0x008ee80000300a00 */
[----:B------:R1:W-:Y:S04]  /*2b9c0*/  LDGSTS.E [R0+0x31a00], [R228.64], P5 ;  /* 0x31a00000e4007fae */ /* 0x0003e8000a921848 */
[----:B------:R-:W2:Y:S04]  /*2b9d0*/  LDL.64 R246, [R1+0x5b0] ;  /* 0x0005b00001f67983 */ /* 0x000ea80000100a00 */
[----:B-1----:R-:W2:Y:S04]  /*2b9e0*/  LDL.64 R228, [R1+0x660] ;  /* 0x0006600001e47983 */ /* 0x002ea80000100a00 */
[----:B------:R1:W-:Y:S04]  /*2b9f0*/  LDGSTS.E [R0+0x31b00], [R212.64], P1 ;  /* 0x31b00000d4007fae */ /* 0x0003e80008921848 */
[----:B-1----:R-:W2:Y:S04]  /*2ba00*/  LDL.64 R212, [R1+0x758] ;  /* 0x0007580001d47983 */ /* 0x002ea80000100a00 */
[----:B---3--:R1:W-:Y:S04]  /*2ba10*/  LDGSTS.E [R0+0x32a00], [R210.64], P5 ;  /* 0x32a00000d2007fae */ /* 0x0083e8000a921848 */
        /* <DEDUP_REMOVED lines=22> */
[----:B------:R1:W-:Y:S04]  /*2bb80*/  LDGSTS.E [R0+0x3cb00], [R100.64], P1 ;  /* 0x3cb0000064007fae */ /* 0x0003e80008921848 */
[----:B------:R2:W-:Y:S04]  /*2bb90*/  LDGSTS.E [R0+0x3da00], [R98.64], P5 ;  /* 0x3da0000062007fae */ /* 0x0005e8000a921848 */
[----:B------:R-:W4:Y:S04]  /*2bba0*/  LDL.64 R210, [R1+0x448] ;  /* 0x0004480001d27983 */ /* 0x000f280000100a00 */
[----:B-1----:R-:W4:Y:S04]  /*2bbb0*/  LDL.64 R100, [R1+0x3f0] ;  /* 0x0003f00001647983 */ /* 0x002f280000100a00 */
[----:B--2---:R-:W2:Y:S04]  /*2bbc0*/  LDL.64 R98, [R1+0x7c0] ;  /* 0x0007c00001627983 */ /* 0x004ea80000100a00 */
[----:B---3--:R-:W2:Y:S04]  /*2bbd0*/  LDL.64 R194, [R1+0x820] ;  /* 0x0008200001c27983 */ /* 0x008ea80000100a00 */
        /* <DEDUP_REMOVED lines=30> */
[----:B-1----:R-:W2:Y:S04]  /*2bdc0*/  LDL.LU.64 R228, [R1+0x1ff0] ;  /* 0x001ff00001e47983 */ /* 0x002ea80000300a00 */
[----:B----4-:R1:W-:Y:S04]  /*2bdd0*/  LDGSTS.E [R244+0x21c00], [R128.64], P5 ;  /* 0x21c0000080f47fae */ /* 0x0103e8000a921848 */
[----:B------:R4:W-:Y:S04]  /*2bde0*/  LDGSTS.E [R244+0x21d00], [R136.64], P1 ;  /* 0x21d0000088f47fae */ /* 0x0009e80008921848 */
[----:B------:R4:W-:Y:S04]  /*2bdf0*/  LDGSTS.E [R244+0x22c00], [R212.64], P5 ;  /* 0x22c00000d4f47fae */ /* 0x0009e8000a921848 */
[----:B-1----:R-:W3:Y:S04]  /*2be00*/  LDL.LU.64 R128, [R1+0x1fe8] ;  /* 0x001fe80001807983 */ /* 0x002ee80000300a00 */
[----:B----4-:R-:W2:Y:S04]  /*2be10*/  LDL.LU.64 R136, [R1+0x1fe0] ;  /* 0x001fe00001887983 */ /* 0x010ea80000300a00 */
[----:B------:R-:W3:Y:S04]  /*2be20*/  LDL.LU.64 R212, [R1+0x1fd8] ;  /* 0x001fd80001d47983 */ /* 0x000ee80000300a00 */
[----:B------:R1:W-:Y:S04]  /*2be30*/  LDGSTS.E [R244+0x22d00], [R210.64], P1 ;  /* 0x22d00000d2f47fae */ /* 0x0003e80008921848 */
[----:B--2---:R2:W-:Y:S04]  /*2be40*/  LDGSTS.E [R244+0x23c00], [R98.64], P5 ;  /* 0x23c0000062f47fae */ /* 0x0045e8000a921848 */
[----:B------:R2:W-:Y:S04]  /*2be50*/  LDGSTS.E [R244+0x23d00], [R100.64], P1 ;  /* 0x23d0000064f47fae */ /* 0x0005e80008921848 */
[----:B-1----:R-:W3:Y:S04]  /*2be60*/  LDL.LU.64 R210, [R1+0x1fd0] ;  /* 0x001fd00001d27983 */ /* 0x002ee80000300a00 */
[----:B--2---:R-:W2:Y:S04]  /*2be70*/  LDL.LU.64 R98, [R1+0x1fc8] ;  /* 0x001fc80001627983 */ /* 0x004ea80000300a00 */
        /* <DEDUP_REMOVED lines=35> */
[----:B------:R-:W3:Y:S04]  /*2c0b0*/  LDL.LU.64 R138, [R1+0x1f38] ;  /* 0x001f3800018a7983 */ /* 0x000ee80000300a00 */
[----:B------:R-:W3:Y:S04]  /*2c0c0*/  LDL.LU.64 R132, [R1+0x1f30] ;  /* 0x001f300001847983 */ /* 0x000ee80000300a00 */
[----:B--2---:R1:W-:Y:S04]  /*2c0d0*/  LDGSTS.E [R244+0x2dc00], [R130.64], P5 ;  /* 0x2dc0000082f47fae */ /* 0x0043e8000a921848 */
[----:B------:R2:W-:Y:S04]  /*2c0e0*/  LDGSTS.E [R244+0x2dd00], [R208.64], P1 ;  /* 0x2dd00000d0f47fae */ /* 0x0005e80008921848 */
[----:B------:R3:W-:Y:S04]  /*2c0f0*/  LDGSTS.E [R244+0x2ec00], [R124.64], P5 ;  /* 0x2ec000007cf47fae */ /* 0x0007e8000a921848 */
[----:B-1----:R-:W4:Y:S04]  /*2c100*/  LDL.LU.64 R130, [R1+0x1f28] ;  /* 0x001f280001827983 */ /* 0x002f280000300a00 */
[----:B--2---:R-:W2:Y:S04]  /*2c110*/  LDL.LU.64 R208, [R1+0x1f20] ;  /* 0x001f200001d07983 */ /* 0x004ea80000300a00 */
[----:B---3--:R-:W3:Y:S04]  /*2c120*/  LDL.LU.64 R124, [R1+0x1f18] ;  /* 0x001f1800017c7983 */ /* 0x008ee80000300a00 */
        /* <DEDUP_REMOVED lines=45> */
[----:B-1----:R1:W5:Y:S04]  /*2c400*/  LDL.LU.64 R46, [R1+0x1e68] ;  /* 0x001e6800012e7983 */ /* 0x0023680000300a00 */
[----:B------:R1:W5:Y:S04]  /*2c410*/  LDL.LU.64 R62, [R1+0x1e60] ;  /* 0x001e6000013e7983 */ /* 0x0003680000300a00 */
[----:B------:R1:W5:Y:S04]  /*2c420*/  LDL.LU.64 R96, [R1+0x1e58] ;  /* 0x001e580001607983 */ /* 0x0003680000300a00 */
[----:B------:R1:W-:Y:S04]  /*2c430*/  LDGSTS.E [R244+0x3ad00], [R18.64], P1 ;  /* 0x3ad0000012f47fae */ /* 0x0003e80008921848 */
[----:B------:R1:W-:Y:S04]  /*2c440*/  LDGSTS.E [R244+0x3bc00], [R86.64], P5 ;  /* 0x3bc0000056f47fae */ /* 0x0003e8000a921848 */
[----:B------:R1:W-:Y:S04]  /*2c450*/  LDGSTS.E [R244+0x3bd00], [R94.64], P1 ;  /* 0x3bd000005ef47fae */ /* 0x0003e80008921848 */
[----:B-1----:R1:W5:Y:S04]  /*2c460*/  LDL.LU.64 R18, [R1+0x1e50] ;  /* 0x001e500001127983 */ /* 0x0023680000300a00 */
[----:B------:R1:W5:Y:S01]  /*2c470*/  LDL.LU.64 R86, [R1+0x1e48] ;  /* 0x001e480001567983 */ /* 0x0003620000300a00 */
[----:B------:R-:W-:-:S03]  /*2c480*/  LOP3.LUT R245, R245, 0x70, RZ, 0x3c, !PT ;  /* 0x00000070f5f57812 */ /* 0x000fc600078e3cff */
[----:B------:R1:W5:Y:S04]  /*2c490*/  LDL.LU.64 R94, [R1+0x1e40] ;  /* 0x001e4000015e7983 */ /* 0x0003680000300a00 */
        /* <DEDUP_REMOVED lines=14> */
[----:B-1----:R1:W5:Y:S04]  /*2c580*/  LDL.LU.64 R50, [R1+0x1e08] ;  /* 0x001e080001327983 */ /* 0x0023680000300a00 */
[----:B------:R1:W5:Y:S01]  /*2c590*/  LDL.LU.64 R60, [R1+0x1e00] ;  /* 0x001e0000013c7983 */ /* 0x0003620000300a00 */
[----:B------:R-:W-:Y:S01]  /*2c5a0*/  CS2R R112, SRZ ;  /* 0x0000000000707805 */ /* 0x000fe2000001ff00 */
        /* <DEDUP_REMOVED lines=39> */
[----:B--2---:R2:W-:Y:S04]  /*2c820*/  LDGSTS.E [R245+0x20e00], [R166.64], P5 ;  /* 0x20e00000a6f57fae */ /* 0x0045e8000a921848 */
[----:B------:R1:W-:Y:S04]  /*2c830*/  LDGSTS.E [R245+0x20f00], [R174.64], P1 ;  /* 0x20f00000aef57fae */ /* 0x0003e80008921848 */
[----:B------:R3:W-:Y:S04]  /*2c840*/  LDGSTS.E [R245+0x21e00], [R182.64], P5 ;  /* 0x21e00000b6f57fae */ /* 0x0007e8000a921848 */
[----:B--2---:R2:W5:Y:S04]  /*2c850*/  LDL.LU.64 R166, [R1+0x1df8] ;  /* 0x001df80001a67983 */ /* 0x0045680000300a00 */
[----:B-1----:R2:W5:Y:S04]  /*2c860*/  LDL.LU.64 R174, [R1+0x1df0] ;  /* 0x001df00001ae7983 */ /* 0x0025680000300a00 */
[----:B---3--:R2:W5:Y:S04]  /*2c870*/  LDL.LU.64 R182, [R1+0x1de8] ;  /* 0x001de80001b67983 */ /* 0x0085680000300a00 */
[----:B------:R1:W-:Y:S04]  /*2c880*/  LDGSTS.E [R245+0x21f00], [R190.64], P1 ;  /* 0x21f00000bef57fae */ /* 0x0003e80008921848 */
[----:B------:R3:W-:Y:S04]  /*2c890*/  LDGSTS.E [R245+0x22e00], [R80.64], P5 ;  /* 0x22e0000050f57fae */ /* 0x0007e8000a921848 */
[----:B------:R2:W-:Y:S04]  /*2c8a0*/  LDGSTS.E [R245+0x22f00], [R82.64], P1 ;  /* 0x22f0000052f57fae */ /* 0x0005e80008921848 */
[----:B-1----:R1:W5:Y:S04]  /*2c8b0*/  LDL.LU.64 R190, [R1+0x1de0] ;  /* 0x001de00001be7983 */ /* 0x0023680000300a00 */
[----:B---3--:R1:W5:Y:S04]  /*2c8c0*/  LDL.LU.64 R80, [R1+0x1dd8] ;  /* 0x001dd80001507983 */ /* 0x0083680000300a00 */
[----:B--2---:R1:W5:Y:S04]  /*2c8d0*/  LDL.LU.64 R82, [R1+0x1dd0] ;  /* 0x001dd00001527983 */ /* 0x0043680000300a00 */
[----:B------:R2:W-:Y:S04]  /*2c8e0*/  LDGSTS.E [R245+0x23e00], [R214.64], P5 ;  /* 0x23e00000d6f57fae */ /* 0x0005e8000a921848 */
[----:B------:R3:W-:Y:S04]  /*2c8f0*/  LDGSTS.E [R245+0x23f00], [R84.64], P1 ;  /* 0x23f0000054f57fae */ /* 0x0007e80008921848 */
[----:B------:R1:W-:Y:S04]  /*2c900*/  LDGSTS.E [R245+0x24e00], [R230.64], P5 ;  /* 0x24e00000e6f57fae */ /* 0x0003e8000a921848 */
[----:B--2---:R2:W5:Y:S04]  /*2c910*/  LDL.LU.64 R214, [R1+0x1dc8] ;  /* 0x001dc80001d67983 */ /* 0x0045680000300a00 */
[----:B---3--:R2:W5:Y:S04]  /*2c920*/  LDL.LU.64 R84, [R1+0x1dc0] ;  /* 0x001dc00001547983 */ /* 0x0085680000300a00 */
[----:B-1----:R2:W5:Y:S04]  /*2c930*/  LDL.LU.64 R230, [R1+0x1db8] ;  /* 0x001db80001e67983 */ /* 0x0025680000300a00 */
        /* <DEDUP_REMOVED lines=26> */
[----:B----4-:R4:W-:Y:S04]  /*2cae0*/  LDGSTS.E [R245+0x2bf00], [R130.64], P1 ;  /* 0x2bf0000082f57fae */ /* 0x0109e80008921848 */
[----:B-1----:R2:W5:Y:S04]  /*2caf0*/  LDL.LU.64 R124, [R1+0x1d50] ;  /* 0x001d5000017c7983 */ /* 0x0025680000300a00 */
[----:B---3--:R2:W5:Y:S04]  /*2cb00*/  LDL.LU.64 R208, [R1+0x1d48] ;  /* 0x001d480001d07983 */ /* 0x0085680000300a00 */
[----:B----4-:R2:W5:Y:S04]  /*2cb10*/  LDL.LU.64 R130, [R1+0x1d40] ;  /* 0x001d400001827983 */ /* 0x0105680000300a00 */
[----:B------:R1:W-:Y:S04]  /*2cb20*/  LDGSTS.E [R245+0x2ce00], [R132.64], P5 ;  /* 0x2ce0000084f57fae */ /* 0x0003e8000a921848 */
[----:B------:R3:W-:Y:S04]  /*2cb30*/  LDGSTS.E [R245+0x2cf00], [R138.64], P1 ;  /* 0x2cf000008af57fae */ /* 0x0007e80008921848 */
[----:B------:R4:W-:Y:S04]  /*2cb40*/  LDGSTS.E [R245+0x2de00], [R164.64], P5 ;  /* 0x2de00000a4f57fae */ /* 0x0009e8000a921848 */
        /* <DEDUP_REMOVED lines=67> */
[----:B------:R1:W-:Y:S04]  /*2cf80*/  LDGSTS.E [R245+0x33f00], [R240.64], P1 ;  /* 0x33f00000f0f57fae */ /* 0x0003e80008921848 */
        /* <DEDUP_REMOVED lines=32> */
[----:B------:R3:W-:Y:S01]  /*2d190*/  LDGSTS.E [R245+0x3ff00], [R56.64], P1 ;  /* 0x3ff0000038f57fae */ /* 0x0007e20008921848 */
[----:B-1----:R-:W-:-:S03]  /*2d1a0*/  CS2R R76, SRZ ;  /* 0x00000000004c7805 */ /* 0x002fc6000001ff00 */
[----:B------:R-:W0:Y:S01]  /*2d1b0*/  LDGDEPBAR ;  /* 0x00000000000079af */ /* 0x000e220000000000 */
[----:B------:R-:W-:Y:S01]  /*2d1c0*/  CS2R R78, SRZ ;  /* 0x00000000004e7805 */ /* 0x000fe2000001ff00 */
[----:B--2---:R-:W-:Y:S01]  /*2d1d0*/  CS2R R72, SRZ ;  /* 0x0000000000487805 */ /* 0x004fe2000001ff00 */
        /* <DEDUP_REMOVED lines=8> */
[----:B----4-:R-:W-:Y:S01]  /*2d260*/  CS2R R242, SRZ ;  /* 0x0000000000f27805 */ /* 0x010fe2000001ff00 */
[----:B---3--:R-:W-:Y:S01]  /*2d270*/  CS2R R244, SRZ ;  /* 0x0000000000f47805 */ /* 0x008fe2000001ff00 */
        /* <DEDUP_REMOVED lines=15> */
[----:B------:R-:W-:Y:S05]  /*2d370*/  @!P6 BRA `(.L_x_0) ;  /* 0x0003bcd00000e947 */ /* 0x000fea0003800000 */
[----:B------:R-:W2:Y:S04]  /*2d380*/  LDL.LU.64 R150, [R1+0xe0] ;  /* 0x0000e00001967983 */ /* 0x000ea80000300a00 */
[----:B------:R-:W3:Y:S04]  /*2d390*/  LDL.LU.64 R58, [R1+0x98] ;  /* 0x00009800013a7983 */ /* 0x000ee80000300a00 */
[----:B------:R-:W4:Y:S04]  /*2d3a0*/  LDL.LU.64 R144, [R1+0xd8] ;  /* 0x0000d80001907983 */ /* 0x000f280000300a00 */
[----:B------:R-:W4:Y:S04]  /*2d3b0*/  LDL.LU.64 R142, [R1+0x90] ;  /* 0x00009000018e7983 */ /* 0x000f280000300a00 */
[----:B------:R-:W4:Y:S04]  /*2d3c0*/  LDL.LU.64 R146, [R1+0xd0] ;  /* 0x0000d00001927983 */ /* 0x000f280000300a00 */
[----:B------:R-:W4:Y:S04]  /*2d3d0*/  LDL.LU.64 R56, [R1+0x78] ;  /* 0x0000780001387983 */ /* 0x000f280000300a00 */
[----:B------:R-:W4:Y:S01]  /*2d3e0*/  LDL.LU.64 R140, [R1+0xc8] ;  /* 0x0000c800018c7983 */ /* 0x000f220000300a00 */
[----:B--2---:R-:W-:-:S03]  /*2d3f0*/  IMAD.MOV.U32 R0, RZ, RZ, R151 ;  /* 0x000000ffff007224 */ /* 0x004fc600078e0097 */
[----:B------:R-:W-:Y:S04]  /*2d400*/  STL [R1+0x1888], R150 ;  /* 0x0018889601007387 */ /* 0x000fe80000100800 */
[----:B---3--:R-:W-:Y:S04]  /*2d410*/  STL [R1+0x1884], R58 ;  /* 0x0018843a01007387 */ /* 0x008fe80000100800 */
[----:B------:R1:W-:Y:S04]  /*2d420*/  STL [R1+0x1880], R0 ;  /* 0x0018800001007387 */ /* 0x0003e80000100800 */
[----:B-----5:R-:W-:Y:S01]  /*2d430*/  STL [R1+0x187c], R164 ;  /* 0x00187ca401007387 */ /* 0x020fe20000100800 */
[----:B-1----:R-:W-:-:S05]  /*2d440*/  IMAD.MOV.U32 R0, RZ, RZ, R59 ;  /* 0x000000ffff007224 */ /* 0x002fca00078e003b */
[----:B------:R4:W-:Y:S04]  /*2d450*/  STL [R1+0x1878], R0 ;  /* 0x0018780001007387 */ /* 0x0009e80000100800 */
[----:B------:R-:W2:Y:S04]  /*2d460*/  LDL.LU.64 R58, [R1+0xc0] ;  /* 0x0000c000013a7983 */ /* 0x000ea80000300a00 */
[----:B------:R-:W-:Y:S01]  /*2d470*/  STL [R1+0x1870], R165 ;  /* 0x001870a501007387 */ /* 0x000fe20000100800 */
[----:B----4-:R-:W-:-:S03]  /*2d480*/  IMAD.MOV.U32 R0, RZ, RZ, R145 ;  /* 0x000000ffff007224 */ /* 0x010fc600078e0091 */
[----:B------:R-:W-:Y:S04]  /*2d490*/  STL [R1+0x1874], R88 ;  /* 0x0018745801007387 */ /* 0x000fe80000100800 */
[----:B------:R-:W-:Y:S04]  /*2d4a0*/  STL [R1+0x1868], R89 ;  /* 0x0018685901007387 */ /* 0x000fe80000100800 */
[----:B------:R-:W-:Y:S04]  /*2d4b0*/  STL [R1+0x186c], R144 ;  /* 0x00186c9001007387 */ /* 0x000fe80000100800 */
[----:B------:R-:W-:Y:S04]  /*2d4c0*/  STL [R1+0x1864], R142 ;  /* 0x0018648e01007387 */ /* 0x000fe80000100800 */
[----:B------:R1:W-:Y:S04]  /*2d4d0*/  STL [R1+0x1860], R0 ;  /* 0x0018600001007387 */ /* 0x0003e80000100800 */
[----:B------:R-:W-:Y:S01]  /*2d4e0*/  STL [R1+0x185c], R138 ;  /* 0x00185c8a01007387 */ /* 0x000fe20000100800 */
[----:B-1----:R-:W-:-:S05]  /*2d4f0*/  IMAD.MOV.U32 R0, RZ, RZ, R143 ;  /* 0x000000ffff007224 */ /* 0x002fca00078e008f */
[----:B------:R1:W-:Y:S04]  /*2d500*/  STL [R1+0x1858], R0 ;  /* 0x0018580001007387 */ /* 0x0003e80000100800 */
[----:B------:R-:W3:Y:S04]  /*2d510*/  LDL.LU.64 R142, [R1+0xb8] ;  /* 0x0000b800018e7983 */ /* 0x000ee80000300a00 */
[----:B------:R-:W-:Y:S01]  /*2d520*/  STL [R1+0x1850], R139 ;  /* 0x0018508b01007387 */ /* 0x000fe20000100800 */
[----:B-1----:R-:W-:-:S03]  /*2d530*/  MOV R0, R147 ;  /* 0x0000009300007202 */ /* 0x002fc60000000f00 */
        /* <DEDUP_REMOVED lines=8> */
[----:B------:R-:W4:Y:S04]  /*2d5c0*/  LDL.LU.64 R56, [R1+0xb0] ;  /* 0x0000b00001387983 */ /* 0x000f280000300a00 */
[----:B------:R-:W-:Y:S01]  /*2d5d0*/  STL [R1+0x1830], R133 ;  /* 0x0018308501007387 */ /* 0x000fe20000100800 */
[----:B-1----:R-:W-:-:S03]  /*2d5e0*/  IMAD.MOV.U32 R0, RZ, RZ, R141 ;  /* 0x000000ffff007224 */ /* 0x002fc600078e008d */
[----:B------:R-:W-:Y:S04]  /*2d5f0*/  STL [R1+0x1834], R84 ;  /* 0x0018345401007387 */ /* 0x000fe80000100800 */
[----:B------:R-:W-:Y:S04]  /*2d600*/  STL [R1+0x1828], R85 ;  /* 0x0018285501007387 */ /* 0x000fe80000100800 */
[----:B------:R1:W-:Y:S04]  /*2d610*/  STL [R1+0x182c], R140 ;  /* 0x00182c8c01007387 */ /* 0x0003e80000100800 */
[----:B------:R-:W-:Y:S04]  /*2d620*/  STL [R1+0x1824], R228 ;  /* 0x001824e401007387 */ /* 0x000fe80000100800 */
[----:B------:R2:W-:Y:S04]  /*2d630*/  STL [R1+0x1820], R0 ;  /* 0x0018200001007387 */ /* 0x0005e80000100800 */
[----:B------:R-:W-:Y:S04]  /*2d640*/  STL [R1+0x1818], R229 ;  /* 0x001818e501007387 */ /* 0x000fe80000100800 */
[----:B------:R-:W-:Y:S04]  /*2d650*/  STL [R1+0x181c], R130 ;  /* 0x00181c8201007387 */ /* 0x000fe80000100800 */
[----:B-1----:R-:W4:Y:S04]  /*2d660*/  LDL.LU.64 R140, [R1+0xa8] ;  /* 0x0000a800018c7983 */ /* 0x002f280000300a00 */
[----:B------:R-:W-:Y:S04]  /*2d670*/  STL [R1+0x1810], R131 ;  /* 0x0018108301007387 */ /* 0x000fe80000100800 */
[----:B------:R-:W-:Y:S04]  /*2d680*/  STL [R1+0x1814], R214 ;  /* 0x001814d601007387 */ /* 0x000fe80000100800 */
[----:B------:R-:W-:Y:S01]  /*2d690*/  STL [R1+0x1808], R215 ;  /* 0x001808d701007387 */ /* 0x000fe20000100800 */
[----:B--2---:R-:W-:-:S03]  /*2d6a0*/  IMAD.MOV.U32 R0, RZ, RZ, R59 ;  /* 0x000000ffff007224 */ /* 0x004fc600078e003b */
[----:B------:R1:W-:Y:S04]  /*2d6b0*/  STL [R1+0x180c], R58 ;  /* 0x00180c3a01007387 */ /* 0x0003e80000100800 */
[----:B------:R-:W-:Y:S04]  /*2d6c0*/  STL [R1+0x1804], R212 ;  /* 0x001804d401007387 */ /* 0x000fe80000100800 */
[----:B------:R3:W-:Y:S04]  /*2d6d0*/  STL [R1+0x1800], R0 ;  /* 0x0018000001007387 */ /* 0x0007e80000100800 */
[----:B------:R-:W-:Y:S04]  /*2d6e0*/  STL [R1+0x17f8], R213 ;  /* 0x0017f8d501007387 */ /* 0x000fe80000100800 */
[----:B------:R-:W-:Y:S04]  /*2d6f0*/  STL [R1+0x17fc], R208 ;  /* 0x0017fcd001007387 */ /* 0x000fe80000100800 */
[----:B-1----:R-:W2:Y:S04]  /*2d700*/  LDL.LU.64 R58, [R1+0xa0] ;  /* 0x0000a000013a7983 */ /* 0x002ea80000300a00 */
[----:B------:R-:W-:Y:S04]  /*2d710*/  STL [R1+0x17f0], R209 ;  /* 0x0017f0d101007387 */ /* 0x000fe80000100800 */
[----:B------:R-:W-:Y:S04]  /*2d720*/  STL [R1+0x17f4], R82 ;  /* 0x0017f45201007387 */ /* 0x000fe80000100800 */
[----:B------:R-:W-:Y:S01]  /*2d730*/  STL [R1+0x17e8], R83 ;  /* 0x0017e85301007387 */ /* 0x000fe20000100800 */
[----:B---3--:R-:W-:-:S03]  /*2d740*/  IMAD.MOV.U32 R0, RZ, RZ, R143 ;  /* 0x000000ffff007224 */ /* 0x008fc600078e008f */
[----:B------:R1:W-:Y:S04]  /*2d750*/  STL [R1+0x17ec], R142 ;  /* 0x0017ec8e01007387 */ /* 0x0003e80000100800 */
[----:B------:R-:W-:Y:S04]  /*2d760*/  STL [R1+0x17e4], R210 ;  /* 0x0017e4d201007387 */ /* 0x000fe80000100800 */
[----:B------:R4:W-:Y:S04]  /*2d770*/  STL [R1+0x17e0], R0 ;  /* 0x0017e00001007387 */ /* 0x0009e80000100800 */
[----:B------:R-:W-:Y:S04]  /*2d780*/  STL [R1+0x17d8], R211 ;  /* 0x0017d8d301007387 */ /* 0x000fe80000100800 */
[----:B------:R-:W-:Y:S04]  /*2d790*/  STL [R1+0x17dc], R124 ;  /* 0x0017dc7c01007387 */ /* 0x000fe80000100800 */
[----:B-1----:R-:W3:Y:S04]  /*2d7a0*/  LDL.LU.64 R142, [R1+0x380] ;  /* 0x00038000018e7983 */ /* 0x002ee80000300a00 */
[----:B------:R-:W-:Y:S04]  /*2d7b0*/  STL [R1+0x17d0], R125 ;  /* 0x0017d07d01007387 */ /* 0x000fe80000100800 */
[----:B------:R-:W-:Y:S04]  /*2d7c0*/  STL [R1+0x17d4], R80 ;  /* 0x0017d45001007387 */ /* 0x000fe80000100800 */
[----:B------:R-:W-:Y:S01]  /*2d7d0*/  STL [R1+0x17c8], R81 ;  /* 0x0017c85101007387 */ /* 0x000fe20000100800 */
[----:B----4-:R-:W-:-:S03]  /*2d7e0*/  MOV R0, R57 ;  /* 0x0000003900007202 */ /* 0x010fc60000000f00 */
        /* <DEDUP_REMOVED lines=9> */
[----:B----4-:R-:W-:-:S03]  /*2d880*/  IMAD.MOV.U32 R0, RZ, RZ, R141 ;  /* 0x000000ffff007224 */ /* 0x010fc600078e008d */
[----:B------:R1:W-:Y:S04]  /*2d890*/  STL [R1+0x17ac], R140 ;  /* 0x0017ac8c01007387 */ /* 0x0003e80000100800 */
[----:B------:R-:W-:Y:S04]  /*2d8a0*/  STL [R1+0x17a4], R188 ;  /* 0x0017a4bc01007387 */ /* 0x000fe80000100800 */
[----:B------:R2:W-:Y:S04]  /*2d8b0*/  STL [R1+0x17a0], R0 ;  /* 0x0017a00001007387 */ /* 0x0005e80000100800 */
[----:B------:R-:W-:Y:S04]  /*2d8c0*/  STL [R1+0x1798], R189 ;  /* 0x001798bd01007387 */ /* 0x000fe80000100800 */
[----:B------:R-:W-:Y:S04]  /*2d8d0*/  STL [R1+0x179c], R184 ;  /* 0x00179cb801007387 */ /* 0x000fe80000100800 */
[----:B------:R-:W-:Y:S04]  /*2d8e0*/  STL [R1+0x1790], R185 ;  /* 0x001790b901007387 */ /* 0x000fe80000100800 */
[----:B-1----:R-:W4:Y:S04]  /*2d8f0*/  LDL.LU.64 R140, [R1+0x428] ;  /* 0x00042800018c7983 */ /* 0x002f280000300a00 */
        /* <DEDUP_REMOVED lines=8> */
[----:B------:R-:W-:Y:S04]  /*2d980*/  STL [R1+0x1770], R177 ;  /* 0x001770b101007387 */ /* 0x000fe80000100800 */
[----:B------:R-:W-:Y:S04]  /*2d990*/  STL [R1+0x1774], R174 ;  /* 0x001774ae01007387 */ /* 0x000fe80000100800 */
[----:B-1----:R-:W2:Y:S04]  /*2d9a0*/  LDL.LU.64 R58, [R1+0x470] ;  /* 0x00047000013a7983 */ /* 0x002ea80000300a00 */
[----:B------:R-:W-:Y:S01]  /*2d9b0*/  STL [R1+0x1760], R175 ;  /* 0x001760af01007387 */ /* 0x000fe20000100800 */
[----:B---3--:R-:W-:-:S03]  /*2d9c0*/  IMAD.MOV.U32 R0, RZ, RZ, R143 ;  /* 0x000000ffff007224 */ /* 0x008fc600078e008f */
[----:B------:R-:W-:Y:S04]  /*2d9d0*/  STL [R1+0x1768], R142 ;  /* 0x0017688e01007387 */ /* 0x000fe80000100800 */
[----:B------:R-:W-:Y:S04]  /*2d9e0*/  STL [R1+0x176c], R180 ;  /* 0x00176cb401007387 */ /* 0x000fe80000100800 */
[----:B------:R1:W-:Y:S04]  /*2d9f0*/  STL [R1+0x1764], R0 ;  /* 0x0017640001007387 */ /* 0x0003e80000100800 */
[----:B------:R-:W-:Y:S04]  /*2da00*/  STL [R1+0x1758], R181 ;  /* 0x001758b501007387 */ /* 0x000fe80000100800 */
[----:B------:R-:W-:Y:S04]  /*2da10*/  STL [R1+0x175c], R168 ;  /* 0x00175ca801007387 */ /* 0x000fe80000100800 */
[----:B------:R-:W-:Y:S04]  /*2da20*/  STL [R1+0x1750], R169 ;  /* 0x001750a901007387 */ /* 0x000fe80000100800 */
[----:B------:R-:W-:Y:S04]  /*2da30*/  STL [R1+0x1754], R166 ;  /* 0x001754a601007387 */ /* 0x000fe80000100800 */
[----:B------:R-:W3:Y:S04]  /*2da40*/  LDL.LU.64 R150, [R1+0x4e0] ;  /* 0x0004e00001967983 */ /* 0x000ee80000300a00 */
[----:B------:R-:W-:Y:S04]  /*2da50*/  STL [R1+0x1740], R167 ;  /* 0x001740a701007387 */ /* 0x000fe80000100800 */
[----:B------:R4:W-:Y:S04]  /*2da60*/  STL [R1+0x1748], R56 ;  /* 0x0017483801007387 */ /* 0x0009e80000100800 */
[----:B------:R-:W3:Y:S01]  /*2da70*/  LDL.LU.64 R144, [R1+0x370] ;  /* 0x0003700001907983 */ /* 0x000ee20000300a00 */
[----:B-1----:R-:W-:-:S03]  /*2da80*/  IMAD.MOV.U32 R0, RZ, RZ, R57 ;  /* 0x000000ffff007224 */ /* 0x002fc600078e0039 */
        /* <DEDUP_REMOVED lines=8> */
[----:B----4-:R-:W-:Y:S04]  /*2db10*/  STL [R1+0x1728], R140 ;  /* 0x0017288c01007387 */ /* 0x010fe80000100800 */
[----:B------:R-:W4:Y:S01]  /*2db20*/  LDL.LU.64 R56, [R1+0x3b8] ;  /* 0x0003b80001387983 */ /* 0x000f220000300a00 */
[----:B-1----:R-:W-:-:S03]  /*2db30*/  MOV R0, R141 ;  /* 0x0000008d00007202 */ /* 0x002fc60000000f00 */
[----:B------:R-:W-:Y:S04]  /*2db40*/  STL [R1+0x172c], R172 ;  /* 0x00172cac01007387 */ /* 0x000fe80000100800 */
[----:B------:R1:W-:Y:S04]  /*2db50*/  STL [R1+0x1724], R0 ;  /* 0x0017240001007387 */ /* 0x0003e80000100800 */
[----:B------:R-:W-:Y:S04]  /*2db60*/  STL [R1+0x1718], R173 ;  /* 0x001718ad01007387 */ /* 0x000fe80000100800 */
[----:B------:R-:W-:Y:S04]  /*2db70*/  STL [R1+0x171c], R100 ;  /* 0x00171c6401007387 */ /* 0x000fe80000100800 */
[----:B------:R-:W-:Y:S04]  /*2db80*/  STL [R1+0x1710], R101 ;  /* 0x0017106501007387 */ /* 0x000fe80000100800 */
[----:B------:R-:W-:Y:S04]  /*2db90*/  STL [R1+0x1714], R50 ;  /* 0x0017143201007387 */ /* 0x000fe80000100800 */
[----:B------:R-:W-:Y:S04]  /*2dba0*/  STL [R1+0x1700], R51 ;  /* 0x0017003301007387 */ /* 0x000fe80000100800 */
[----:B------:R-:W4:Y:S04]  /*2dbb0*/  LDL.LU.64 R146, [R1+0x560] ;  /* 0x0005600001927983 */ /* 0x000f280000300a00 */
[----:B--2---:R-:W-:Y:S01]  /*2dbc0*/  STL [R1+0x1708], R58 ;  /* 0x0017083a01007387 */ /* 0x004fe20000100800 */
[----:B-1----:R-:W-:-:S03]  /*2dbd0*/  IMAD.MOV.U32 R0, RZ, RZ, R59 ;  /* 0x000000ffff007224 */ /* 0x002fc600078e003b */
[----:B------:R-:W2:Y:S04]  /*2dbe0*/  LDL.LU.64 R140, [R1+0x418] ;  /* 0x00041800018c7983 */ /* 0x000ea80000300a00 */
[----:B------:R1:W-:Y:S04]  /*2dbf0*/  STL [R1+0x1704], R0 ;  /* 0x0017040001007387 */ /* 0x0003e80000100800 */
[----:B------:R-:W-:Y:S04]  /*2dc00*/  STL [R1+0x170c], R170 ;  /* 0x00170caa01007387 */ /* 0x000fe80000100800 */
[----:B------:R-:W-:Y:S04]  /*2dc10*/  STL [R1+0x16f8], R171 ;  /* 0x0016f8ab01007387 */ /* 0x000fe80000100800 */
[----:B------:R-:W-:Y:S04]  /*2dc20*/  STL [R1+0x16fc], R98 ;  /* 0x0016fc6201007387 */ /* 0x000fe80000100800 */
[----:B------:R-:W-:Y:S04]  /*2dc30*/  STL [R1+0x16f0], R99 ;  /* 0x0016f06301007387 */ /* 0x000fe80000100800 */
[----:B------:R-:W-:Y:S04]  /*2dc40*/  STL [R1+0x16f4], R48 ;  /* 0x0016f43001007387 */ /* 0x000fe80000100800 */
[----:B------:R-:W-:Y:S04]  /*2dc50*/  STL [R1+0x16d8], R49 ;  /* 0x0016d83101007387 */ /* 0x000fe80000100800 */
[----:B---3--:R-:W-:Y:S01]  /*2dc60*/  STL [R1+0x16e0], R150 ;  /* 0x0016e09601007387 */ /* 0x008fe20000100800 */
[----:B-1----:R-:W-:-:S03]  /*2dc70*/  IMAD.MOV.U32 R0, RZ, RZ, R151 ;  /* 0x000000ffff007224 */ /* 0x002fc600078e0097 */
[----:B------:R-:W3:Y:S04]  /*2dc80*/  LDL.LU.64 R58, [R1+0x598] ;  /* 0x00059800013a7983 */ /* 0x000ee80000300a00 */
[----:B------:R-:W-:Y:S04]  /*2dc90*/  STL [R1+0x16e8], R144 ;  /* 0x0016e89001007387 */ /* 0x000fe80000100800 */
[----:B------:R1:W-:Y:S04]  /*2dca0*/  STL [R1+0x16dc], R0 ;  /* 0x0016dc0001007387 */ /* 0x0003e80000100800 */
[----:B------:R-:W3:Y:S04]  /*2dcb0*/  LDL.LU.64 R148, [R1+0x460] ;  /* 0x0004600001947983 */ /* 0x000ee80000300a00 */
[----:B------:R-:W-:Y:S01]  /*2dcc0*/  STL [R1+0x16ec], R136 ;  /* 0x0016ec8801007387 */ /* 0x000fe20000100800 */
[----:B-1----:R-:W-:-:S05]  /*2dcd0*/  IMAD.MOV.U32 R0, RZ, RZ, R145 ;  /* 0x000000ffff007224 */ /* 0x002fca00078e0091 */
[----:B------:R1:W-:Y:S04]  /*2dce0*/  STL [R1+0x16e4], R0 ;  /* 0x0016e40001007387 */ /* 0x0003e80000100800 */
[----:B------:R-:W-:Y:S04]  /*2dcf0*/  STL [R1+0x16d0], R137 ;  /* 0x0016d08901007387 */ /* 0x000fe80000100800 */
[----:B------:R-:W-:Y:S01]  /*2dd00*/  STL [R1+0x16d4], R134 ;  /* 0x0016d48601007387 */ /* 0x000fe20000100800 */
[----:B-1----:R-:W-:-:S03]  /*2dd10*/  IMAD.MOV.U32 R0, RZ, RZ, R143 ;  /* 0x000000ffff007224 */ /* 0x002fc600078e008f */
[----:B------:R-:W-:Y:S04]  /*2dd20*/  STL [R1+0x16b8], R135 ;  /* 0x0016b88701007387 */ /* 0x000fe80000100800 */
[----:B------:R1:W-:Y:S04]  /*2dd30*/  STL [R1+0x16c0], R142 ;  /* 0x0016c08e01007387 */ /* 0x0003e80000100800 */
[----:B-1----:R-:W3:Y:S04]  /*2dd40*/  LDL.LU.64 R142, [R1+0x5e8] ;  /* 0x0005e800018e7983 */ /* 0x002ee80000300a00 */
[----:B------:R1:W-:Y:S04]  /*2dd50*/  STL [R1+0x16bc], R0 ;  /* 0x0016bc0001007387 */ /* 0x0003e80000100800 */
[----:B----4-:R4:W-:Y:S01]  /*2dd60*/  STL [R1+0x16c8], R56 ;  /* 0x0016c83801007387 */ /* 0x0109e20000100800 */
[----:B-1----:R-:W-:-:S03]  /*2dd70*/  MOV R0, R57 ;  /* 0x0000003900007202 */ /* 0x002fc60000000f00 */
[----:B----4-:R-:W4:Y:S04]  /*2dd80*/  LDL.LU.64 R56, [R1+0x4c0] ;  /* 0x0004c00001387983 */ /* 0x010f280000300a00 */
[----:B------:R1:W-:Y:S04]  /*2dd90*/  STL [R1+0x16c4], R0 ;  /* 0x0016c40001007387 */ /* 0x0003e80000100800 */
[----:B------:R-:W-:Y:S04]  /*2dda0*/  STL [R1+0x16cc], R128 ;  /* 0x0016cc8001007387 */ /* 0x000fe80000100800 */
[----:B------:R-:W-:Y:S04]  /*2ddb0*/  STL [R1+0x16b0], R129 ;  /* 0x0016b08101007387 */ /* 0x000fe80000100800 */
[----:B------:R-:W4:Y:S01]  /*2ddc0*/  LDL.LU.64 R152, [R1+0x360] ;  /* 0x0003600001987983 */ /* 0x000f220000300a00 */
[----:B-1----:R-:W-:-:S03]  /*2ddd0*/  IMAD.MOV.U32 R0, RZ, RZ, R147 ;  /* 0x000000ffff007224 */ /* 0x002fc600078e0093 */
[----:B------:R-:W-:Y:S04]  /*2dde0*/  STL [R1+0x16b4], R126 ;  /* 0x0016b47e01007387 */ /* 0x000fe80000100800 */
[----:B------:R-:W-:Y:S04]  /*2ddf0*/  STL [R1+0x1698], R127 ;  /* 0x0016987f01007387 */ /* 0x000fe80000100800 */
[----:B------:R-:W-:Y:S04]  /*2de00*/  STL [R1+0x16a0], R146 ;  /* 0x0016a09201007387 */ /* 0x000fe80000100800 */
[----:B------:R-:W4:Y:S04]  /*2de10*/  LDL.LU.64 R150, [R1+0x618] ;  /* 0x0006180001967983 */ /* 0x000f280000300a00 */
[----:B------:R1:W-:Y:S04]  /*2de20*/  STL [R1+0x169c], R0 ;  /* 0x00169c0001007387 */ /* 0x0003e80000100800 */
[----:B--2---:R-:W-:Y:S01]  /*2de30*/  STL [R1+0x16a8], R140 ;  /* 0x0016a88c01007387 */ /* 0x004fe20000100800 */
[----:B-1----:R-:W-:-:S03]  /*2de40*/  IMAD.MOV.U32 R0, RZ, RZ, R141 ;  /* 0x000000ffff007224 */ /* 0x002fc600078e008d */
[----:B------:R-:W2:Y:S04]  /*2de50*/  LDL.LU.64 R144, [R1+0x510] ;  /* 0x0005100001907983 */ /* 0x000ea80000300a00 */
[----:B------:R3:W-:Y:S04]  /*2de60*/  STL [R1+0x16a4], R0 ;  /* 0x0016a40001007387 */ /* 0x0007e80000100800 */
[----:B------:R-:W-:Y:S04]  /*2de70*/  STL [R1+0x16ac], R92 ;  /* 0x0016ac5c01007387 */ /* 0x000fe80000100800 */
[----:B------:R-:W-:Y:S04]  /*2de80*/  STL [R1+0x1690], R93 ;  /* 0x0016905d01007387 */ /* 0x000fe80000100800 */
[----:B------:R-:W2:Y:S04]  /*2de90*/  LDL.LU.64 R146, [R1+0x3a8] ;  /* 0x0003a80001927983 */ /* 0x000ea80000300a00 */
[----:B------:R-:W-:Y:S04]  /*2dea0*/  STL [R1+0x1694], R44 ;  /* 0x0016942c01007387 */ /* 0x000fe80000100800 */
[----:B------:R-:W-:Y:S01]  /*2deb0*/  STL [R1+0x1678], R45 ;  /* 0x0016782d01007387 */ /* 0x000fe20000100800 */
[----:B---3--:R-:W-:-:S03]  /*2dec0*/  IMAD.MOV.U32 R0, RZ, RZ, R59 ;  /* 0x000000ffff007224 */ /* 0x008fc600078e003b */
[----:B------:R1:W-:Y:S04]  /*2ded0*/  STL [R1+0x1680], R58 ;  /* 0x0016803a01007387 */ /* 0x0003e80000100800 */
[----:B------:R-:W3:Y:S04]  /*2dee0*/  LDL.LU.64 R140, [R1+0x630] ;  /* 0x00063000018c7983 */ /* 0x000ee80000300a00 */
[----:B------:R1:W-:Y:S04]  /*2def0*/  STL [R1+0x167c], R0 ;  /* 0x00167c0001007387 */ /* 0x0003e80000100800 */
[----:B------:R-:W-:Y:S04]  /*2df00*/  STL [R1+0x1688], R148 ;  /* 0x0016889401007387 */ /* 0x000fe80000100800 */
[----:B-1----:R-:W3:Y:S01]  /*2df10*/  LDL.LU.64 R58, [R1+0x548] ;  /* 0x00054800013a7983 */ /* 0x002ee20000300a00 */
[----:B------:R-:W-:-:S03]  /*2df20*/  IMAD.MOV.U32 R0, RZ, RZ, R149 ;  /* 0x000000ffff007224 */ /* 0x000fc600078e0095 */
[----:B------:R-:W-:Y:S04]  /*2df30*/  STL [R1+0x168c], R90 ;  /* 0x00168c5a01007387 */ /* 0x000fe80000100800 */
[----:B------:R1:W-:Y:S04]  /*2df40*/  STL [R1+0x1684], R0 ;  /* 0x0016840001007387 */ /* 0x0003e80000100800 */
[----:B------:R-:W-:Y:S04]  /*2df50*/  STL [R1+0x1670], R91 ;  /* 0x0016705b01007387 */ /* 0x000fe80000100800 */
[----:B------:R-:W3:Y:S04]  /*2df60*/  LDL.LU.64 R154, [R1+0x3f8] ;  /* 0x0003f800019a7983 */ /* 0x000ee80000300a00 */
[----:B------:R-:W-:Y:S04]  /*2df70*/  STL [R1+0x1674], R110 ;  /* 0x0016746e01007387 */ /* 0x000fe80000100800 */
[----:B------:R-:W-:Y:S01]  /*2df80*/  STL [R1+0x1650], R111 ;  /* 0x0016506f01007387 */ /* 0x000fe20000100800 */
[----:B-1----:R-:W-:-:S03]  /*2df90*/  MOV R0, R143 ;  /* 0x0000008f00007202 */ /* 0x002fc60000000f00 */
[----:B------:R1:W-:Y:S04]  /*2dfa0*/  STL [R1+0x1658], R142 ;  /* 0x0016588e01007387 */ /* 0x0003e80000100800 */
[----:B-1----:R-:W3:Y:S04]  /*2dfb0*/  LDL.LU.64 R142, [R1+0x648] ;  /* 0x00064800018e7983 */ /* 0x002ee80000300a00 */
[----:B------:R1:W-:Y:S04]  /*2dfc0*/  STL [R1+0x1654], R0 ;  /* 0x0016540001007387 */ /* 0x0003e80000100800 */
[----:B----4-:R4:W-:Y:S04]  /*2dfd0*/  STL [R1+0x1660], R56 ;  /* 0x0016603801007387 */ /* 0x0109e80000100800 */
[----:B------:R-:W3:Y:S01]  /*2dfe0*/  LDL.LU.64 R148, [R1+0x588] ;  /* 0x0005880001947983 */ /* 0x000ee20000300a00 */
[----:B-1----:R-:W-:-:S03]  /*2dff0*/  IMAD.MOV.U32 R0, RZ, RZ, R57 ;  /* 0x000000ffff007224 */ /* 0x002fc600078e0039 */
[----:B------:R-:W-:Y:S04]  /*2e000*/  STL [R1+0x1668], R152 ;  /* 0x0016689801007387 */ /* 0x000fe80000100800 */
[----:B------:R1:W-:Y:S04]  /*2e010*/  STL [R1+0x165c], R0 ;  /* 0x00165c0001007387 */ /* 0x0003e80000100800 */
[----:B----4-:R-:W4:Y:S04]  /*2e020*/  LDL.LU.64 R56, [R1+0x440] ;  /* 0x0004400001387983 */ /* 0x010f280000300a00 */
[----:B------:R-:W-:Y:S01]  /*2e030*/  STL [R1+0x166c], R102 ;  /* 0x00166c6601007387 */ /* 0x000fe20000100800 */
[----:B-1----:R-:W-:-:S05]  /*2e040*/  IMAD.MOV.U32 R0, RZ, RZ, R153 ;  /* 0x000000ffff007224 */ /* 0x002fca00078e0099 */
[----:B------:R1:W-:Y:S04]  /*2e050*/  STL [R1+0x1664], R0 ;  /* 0x0016640001007387 */ /* 0x0003e80000100800 */
[----:B------:R-:W-:Y:S04]  /*2e060*/  STL [R1+0x1630], R103 ;  /* 0x0016306701007387 */ /* 0x000fe80000100800 */
[----:B------:R1:W-:Y:S02]  /*2e070*/  STL [R1+0x1638], R150 ;  /* 0x0016389601007387 */ /* 0x0003e40000100800 */
[----:B-1----:R-:W-:-:S02]  /*2e080*/  IMAD.MOV.U32 R0, RZ, RZ, R151 ;  /* 0x000000ffff007224 */ /* 0x002fc400078e0097 */
[----:B------:R-:W4:Y:S04]  /*2e090*/  LDL.LU.64 R150, [R1+0x668] ;  /* 0x0006680001967983 */ /* 0x000f280000300a00 */
[----:B------:R1:W-:Y:S04]  /*2e0a0*/  STL [R1+0x1634], R0 ;  /* 0x0016340001007387 */ /* 0x0003e80000100800 */
[----:B--2---:R2:W-:Y:S01]  /*2e0b0*/  STL [R1+0x1640], R144 ;  /* 0x0016409001007387 */ /* 0x0045e20000100800 */
[----:B-1----:R-:W-:-:S03]  /*2e0c0*/  IMAD.MOV.U32 R0, RZ, RZ, R145 ;  /* 0x000000ffff007224 */ /* 0x002fc600078e0091 */
[----:B--2---:R-:W2:Y:S04]  /*2e0d0*/  LDL.LU.64 R144, [R1+0x5d8] ;  /* 0x0005d80001907983 */ /* 0x004ea80000300a00 */
[----:B------:R1:W-:Y:S04]  /*2e0e0*/  STL [R1+0x163c], R0 ;  /* 0x00163c0001007387 */ /* 0x0003e80000100800 */
[----:B------:R1:W-:Y:S02]  /*2e0f0*/  STL [R1+0x1648], R146 ;  /* 0x0016489201007387 */ /* 0x0003e40000100800 */
[----:B-1----:R-:W-:-:S02]  /*2e100*/  MOV R0, R147 ;  /* 0x0000009300007202 */ /* 0x002fc40000000f00 */
[----:B------:R-:W2:Y:S04]  /*2e110*/  LDL.LU.64 R146, [R1+0x4b0] ;  /* 0x0004b00001927983 */ /* 0x000ea80000300a00 */
[----:B------:R3:W-:Y:S04]  /*2e120*/  STL [R1+0x1644], R0 ;  /* 0x0016440001007387 */ /* 0x0007e80000100800 */
[----:B------:R-:W-:Y:S04]  /*2e130*/  STL [R1+0x164c], R94 ;  /* 0x00164c5e01007387 */ /* 0x000fe80000100800 */
[----:B------:R-:W-:Y:S01]  /*2e140*/  STL [R1+0x1610], R95 ;  /* 0x0016105f01007387 */ /* 0x000fe20000100800 */
[----:B---3--:R-:W-:-:S03]  /*2e150*/  IMAD.MOV.U32 R0, RZ, RZ, R141 ;  /* 0x000000ffff007224 */ /* 0x008fc600078e008d */
[----:B------:R1:W-:Y:S04]  /*2e160*/  STL [R1+0x1618], R140 ;  /* 0x0016188c01007387 */ /* 0x0003e80000100800 */
[----:B------:R-:W-:Y:S04]  /*2e170*/  STL [R1+0x1620], R58 ;  /* 0x0016203a01007387 */ /* 0x000fe80000100800 */
[----:B------:R3:W-:Y:S04]  /*2e180*/  STL [R1+0x1614], R0 ;  /* 0x0016140001007387 */ /* 0x0007e80000100800 */
[----:B-1----:R-:W2:Y:S01]  /*2e190*/  LDL.LU.64 R140, [R1+0x690] ;  /* 0x00069000018c7983 */ /* 0x002ea20000300a00 */
[----:B---3--:R-:W-:-:S03]  /*2e1a0*/  IMAD.MOV.U32 R0, RZ, RZ, R59 ;  /* 0x000000ffff007224 */ /* 0x008fc600078e003b */
[----:B------:R-:W3:Y:S04]  /*2e1b0*/  LDL.LU.64 R58, [R1+0x610] ;  /* 0x00061000013a7983 */ /* 0x000ee80000300a00 */
[----:B------:R1:W-:Y:S04]  /*2e1c0*/  STL [R1+0x161c], R0 ;  /* 0x00161c0001007387 */ /* 0x0003e80000100800 */
[----:B------:R1:W-:Y:S02]  /*2e1d0*/  STL [R1+0x1628], R154 ;  /* 0x0016289a01007387 */ /* 0x0003e40000100800 */
[----:B-1----:R-:W-:-:S02]  /*2e1e0*/  IMAD.MOV.U32 R0, RZ, RZ, R155 ;  /* 0x000000ffff007224 */ /* 0x002fc400078e009b */
[----:B------:R-:W3:Y:S04]  /*2e1f0*/  LDL.LU.64 R154, [R1+0x500] ;  /* 0x00050000019a7983 */ /* 0x000ee80000300a00 */
[----:B------:R1:W-:Y:S04]  /*2e200*/  STL [R1+0x1624], R0 ;  /* 0x0016240001007387 */ /* 0x0003e80000100800 */
[----:B------:R-:W-:Y:S04]  /*2e210*/  STL [R1+0x162c], R86 ;  /* 0x00162c5601007387 */ /* 0x000fe80000100800 */
[----:B------:R-:W-:Y:S01]  /*2e220*/  STL [R1+0x15f0], R87 ;  /* 0x0015f05701007387 */ /* 0x000fe20000100800 */
[----:B-1----:R-:W-:-:S03]  /*2e230*/  IMAD.MOV.U32 R0, RZ, RZ, R143 ;  /* 0x000000ffff007224 */ /* 0x002fc600078e008f */
[----:B------:R1:W-:Y:S04]  /*2e240*/  STL [R1+0x15f8], R142 ;  /* 0x0015f88e01007387 */ /* 0x0003e80000100800 */
[----:B------:R-:W-:Y:S04]  /*2e250*/  STL [R1+0x1600], R148 ;  /* 0x0016009401007387 */ /* 0x000fe80000100800 */
[----:B------:R4:W-:Y:S04]  /*2e260*/  STL [R1+0x15f4], R0 ;  /* 0x0015f40001007387 */ /* 0x0009e80000100800 */
[----:B-1----:R-:W3:Y:S01]  /*2e270*/  LDL.LU.64 R142, [R1+0x6d0] ;  /* 0x0006d000018e7983 */ /* 0x002ee20000300a00 */
[----:B----4-:R-:W-:-:S03]  /*2e280*/  MOV R0, R149 ;  /* 0x0000009500007202 */ /* 0x010fc60000000f00 */
[----:B------:R-:W-:Y:S04]  /*2e290*/  STL [R1+0x1608], R56 ;  /* 0x0016083801007387 */ /* 0x000fe80000100800 */
[----:B------:R1:W-:Y:S02]  /*2e2a0*/  STL [R1+0x15fc], R0 ;  /* 0x0015fc0001007387 */ /* 0x0003e40000100800 */
[----:B-1----:R-:W-:Y:S02]  /*2e2b0*/  IMAD.MOV.U32 R0, RZ, RZ, R57 ;  /* 0x000000ffff007224 */ /* 0x002fe400078e0039 */
[----:B------:R-:W3:Y:S04]  /*2e2c0*/  LDL.LU.64 R56, [R1+0x628] ;  /* 0x0006280001387983 */ /* 0x000ee80000300a00 */
[----:B------:R1:W-:Y:S04]  /*2e2d0*/  STL [R1+0x1604], R0 ;  /* 0x0016040001007387 */ /* 0x0003e80000100800 */
[----:B------:R-:W-:Y:S04]  /*2e2e0*/  STL [R1+0x160c], R18 ;  /* 0x00160c1201007387 */ /* 0x000fe80000100800 */
[----:B------:R-:W-:Y:S04]  /*2e2f0*/  STL [R1+0x1530], R19 ;  /* 0x0015301301007387 */ /* 0x000fe80000100800 */
[----:B------:R-:W3:Y:S01]  /*2e300*/  LDL.LU.64 R152, [R1+0x540] ;  /* 0x0005400001987983 */ /* 0x000ee20000300a00 */
[----:B-1----:R-:W-:-:S03]  /*2e310*/  IMAD.MOV.U32 R0, RZ, RZ, R151 ;  /* 0x000000ffff007224 */ /* 0x002fc600078e0097 */
[----:B------:R-:W-:Y:S04]  /*2e320*/  STL [R1+0x1538], R150 ;  /* 0x0015389601007387 */ /* 0x000fe80000100800 */
[----:B------:R-:W3:Y:S04]  /*2e330*/  LDL.LU.64 R148, [R1+0x3e8] ;  /* 0x0003e80001947983 */ /* 0x000ee80000300a00 */
[----:B------:R1:W-:Y:S04]  /*2e340*/  STL [R1+0x1534], R0 ;  /* 0x0015340001007387 */ /* 0x0003e80000100800 */
[----:B--2---:R2:W-:Y:S01]  /*2e350*/  STL [R1+0x1540], R144 ;  /* 0x0015409001007387 */ /* 0x0045e20000100800 */
[----:B-1----:R-:W-:-:S03]  /*2e360*/  IMAD.MOV.U32 R0, RZ, RZ, R145 ;  /* 0x000000ffff007224 */ /* 0x002fc600078e0091 */
[----:B------:R-:W4:Y:S04]  /*2e370*/  LDL.LU.64 R150, [R1+0x718] ;  /* 0x0007180001967983 */ /* 0x000f280000300a00 */
[----:B------:R-:W-:Y:S04]  /*2e380*/  STL [R1+0x1548], R146 ;  /* 0x0015489201007387 */ /* 0x000fe80000100800 */
[----:B------:R1:W-:Y:S04]  /*2e390*/  STL [R1+0x153c], R0 ;  /* 0x00153c0001007387 */ /* 0x0003e80000100800 */
[----:B--2---:R-:W2:Y:S04]  /*2e3a0*/  LDL.LU.64 R144, [R1+0x640] ;  /* 0x0006400001907983 */ /* 0x004ea80000300a00 */
[----:B------:R-:W-:Y:S01]  /*2e3b0*/  STL [R1+0x1550], R96 ;  /* 0x0015506001007387 */ /* 0x000fe20000100800 */
[----:B-1----:R-:W-:-:S05]  /*2e3c0*/  IMAD.MOV.U32 R0, RZ, RZ, R147 ;  /* 0x000000ffff007224 */ /* 0x002fca00078e0093 */
[----:B------:R1:W-:Y:S04]  /*2e3d0*/  STL [R1+0x1544], R0 ;  /* 0x0015440001007387 */ /* 0x0003e80000100800 */
[----:B------:R-:W2:Y:S04]  /*2e3e0*/  LDL.LU.64 R146, [R1+0x568] ;  /* 0x0005680001927983 */ /* 0x000ea80000300a00 */
[----:B------:R-:W-:Y:S01]  /*2e3f0*/  STL [R1+0x154c], R97 ;  /* 0x00154c6101007387 */ /* 0x000fe20000100800 */
[----:B-1----:R-:W-:-:S03]  /*2e400*/  MOV R0, R141 ;  /* 0x0000008d00007202 */ /* 0x002fc60000000f00 */
[----:B------:R1:W-:Y:S04]  /*2e410*/  STL [R1+0x1558], R140 ;  /* 0x0015588c01007387 */ /* 0x0003e80000100800 */
[----:B---3--:R-:W-:Y:S04]  /*2e420*/  STL [R1+0x1560], R58 ;  /* 0x0015603a01007387 */ /* 0x008fe80000100800 */
[----:B------:R3:W-:Y:S04]  /*2e430*/  STL [R1+0x1554], R0 ;  /* 0x0015540001007387 */ /* 0x0007e80000100800 */
[----:B-1----:R-:W2:Y:S01]  /*2e440*/  LDL.LU.64 R140, [R1+0x748] ;  /* 0x00074800018c7983 */ /* 0x002ea20000300a00 */
[----:B---3--:R-:W-:-:S03]  /*2e450*/  IMAD.MOV.U32 R0, RZ, RZ, R59 ;  /* 0x000000ffff007224 */ /* 0x008fc600078e003b */
[----:B------:R-:W-:Y:S04]  /*2e460*/  STL [R1+0x1568], R154 ;  /* 0x0015689a01007387 */ /* 0x000fe80000100800 */
[----:B------:R1:W-:Y:S04]  /*2e470*/  STL [R1+0x155c], R0 ;  /* 0x00155c0001007387 */ /* 0x0003e80000100800 */
[----:B------:R-:W3:Y:S04]  /*2e480*/  LDL.LU.64 R58, [R1+0x658] ;  /* 0x00065800013a7983 */ /* 0x000ee80000300a00 */
[----:B------:R-:W-:Y:S01]  /*2e490*/  STL [R1+0x1570], R62 ;  /* 0x0015703e01007387 */ /* 0x000fe20000100800 */
[----:B-1----:R-:W-:-:S05]  /*2e4a0*/  IMAD.MOV.U32 R0, RZ, RZ, R155 ;  /* 0x000000ffff007224 */ /* 0x002fca00078e009b */
[----:B------:R1:W-:Y:S04]  /*2e4b0*/  STL [R1+0x1564], R0 ;  /* 0x0015640001007387 */ /* 0x0003e80000100800 */
[----:B------:R-:W3:Y:S04]  /*2e4c0*/  LDL.LU.64 R158, [R1+0x5b8] ;  /* 0x0005b800019e7983 */ /* 0x000ee80000300a00 */
[----:B------:R-:W-:Y:S04]  /*2e4d0*/  STL [R1+0x156c], R63 ;  /* 0x00156c3f01007387 */ /* 0x000fe80000100800 */
[----:B------:R1:W-:Y:S04]  /*2e4e0*/  STL [R1+0x1578], R142 ;  /* 0x0015788e01007387 */ /* 0x0003e80000100800 */
[----:B------:R-:W3:Y:S01]  /*2e4f0*/  LDL.LU.64 R154, [R1+0x490] ;  /* 0x00049000019a7983 */ /* 0x000ee20000300a00 */
[----:B-1----:R-:W-:-:S03]  /*2e500*/  IMAD.MOV.U32 R0, RZ, RZ, R143 ;  /* 0x000000ffff007224 */ /* 0x002fc600078e008f */
[----:B------:R-:W3:Y:S04]  /*2e510*/  LDL.LU.64 R142, [R1+0x770] ;  /* 0x00077000018e7983 */ /* 0x000ee80000300a00 */
[----:B------:R1:W-:Y:S04]  /*2e520*/  STL [R1+0x1574], R0 ;  /* 0x0015740001007387 */ /* 0x0003e80000100800 */
[----:B------:R1:W-:Y:S02]  /*2e530*/  STL [R1+0x1580], R56 ;  /* 0x0015803801007387 */ /* 0x0003e40000100800 */
[----:B-1----:R-:W-:-:S02]  /*2e540*/  IMAD.MOV.U32 R0, RZ, RZ, R57 ;  /* 0x000000ffff007224 */ /* 0x002fc400078e0039 */
[----:B------:R-:W3:Y:S04]  /*2e550*/  LDL.LU.64 R56, [R1+0x680] ;  /* 0x0006800001387983 */ /* 0x000ee80000300a00 */
[----:B------:R1:W-:Y:S04]  /*2e560*/  STL [R1+0x157c], R0 ;  /* 0x00157c0001007387 */ /* 0x0003e80000100800 */
[----:B------:R1:W-:Y:S02]  /*2e570*/  STL [R1+0x1588], R152 ;  /* 0x0015889801007387 */ /* 0x0003e40000100800 */
[----:B-1----:R-:W-:-:S02]  /*2e580*/  MOV R0, R153 ;  /* 0x0000009900007202 */ /* 0x002fc40000000f00 */
[----:B------:R-:W3:Y:S04]  /*2e590*/  LDL.LU.64 R152, [R1+0x608] ;  /* 0x0006080001987983 */ /* 0x000ee80000300a00 */
[----:B------:R1:W-:Y:S04]  /*2e5a0*/  STL [R1+0x1584], R0 ;  /* 0x0015840001007387 */ /* 0x0003e80000100800 */
[----:B------:R4:W-:Y:S01]  /*2e5b0*/  STL [R1+0x1590], R148 ;  /* 0x0015909401007387 */ /* 0x0009e20000100800 */
[----:B-1----:R-:W-:-:S03]  /*2e5c0*/  IMAD.MOV.U32 R0, RZ, RZ, R149 ;  /* 0x000000ffff007224 */ /* 0x002fc600078e0095 */
[----:B----4-:R-:W-:Y:S04]  /*2e5d0*/  STL [R1+0x1598], R150 ;  /* 0x0015989601007387 */ /* 0x010fe80000100800 */
[----:B------:R1:W-:Y:S04]  /*2e5e0*/  STL [R1+0x158c], R0 ;  /* 0x00158c0001007387 */ /* 0x0003e80000100800 */
[----:B------:R-:W4:Y:S01]  /*2e5f0*/  LDL.LU.64 R148, [R1+0x7a0] ;  /* 0x0007a00001947983 */ /* 0x000f220000300a00 */
[----:B-1----:R-:W-:-:S05]  /*2e600*/  IMAD.MOV.U32 R0, RZ, RZ, R151 ;  /* 0x000000ffff007224 */ /* 0x002fca00078e0097 */
[----:B------:R1:W-:Y:S04]  /*2e610*/  STL [R1+0x1594], R0 ;  /* 0x0015940001007387 */ /* 0x0003e80000100800 */
[----:B--2---:R2:W-:Y:S04]  /*2e620*/  STL [R1+0x15a0], R144 ;  /* 0x0015a09001007387 */ /* 0x0045e80000100800 */
[----:B------:R-:W4:Y:S01]  /*2e630*/  LDL.LU.64 R150, [R1+0x6b8] ;  /* 0x0006b80001967983 */ /* 0x000f220000300a00 */
[----:B-1----:R-:W-:-:S05]  /*2e640*/  IMAD.MOV.U32 R0, RZ, RZ, R145 ;  /* 0x000000ffff007224 */ /* 0x002fca00078e0091 */
[----:B------:R1:W-:Y:S04]  /*2e650*/  STL [R1+0x159c], R0 ;  /* 0x00159c0001007387 */ /* 0x0003e80000100800 */
[----:B------:R-:W-:Y:S04]  /*2e660*/  STL [R1+0x15a8], R146 ;  /* 0x0015a89201007387 */ /* 0x000fe80000100800 */
[----:B--2---:R-:W2:Y:S01]  /*2e670*/  LDL.LU.64 R144, [R1+0x620] ;  /* 0x0006200001907983 */ /* 0x004ea20000300a00 */
[----:B-1----:R-:W-:-:S05]  /*2e680*/  IMAD.MOV.U32 R0, RZ, RZ, R147 ;  /* 0x000000ffff007224 */ /* 0x002fca00078e0093 */
[----:B------:R1:W-:Y:S04]  /*2e690*/  STL [R1+0x15a4], R0 ;  /* 0x0015a40001007387 */ /* 0x0003e80000100800 */
[----:B------:R-:W-:Y:S04]  /*2e6a0*/  STL [R1+0x15b0], R46 ;  /* 0x0015b02e01007387 */ /* 0x000fe80000100800 */
[----:B------:R-:W-:Y:S01]  /*2e6b0*/  STL [R1+0x15ac], R47 ;  /* 0x0015ac2f01007387 */ /* 0x000fe20000100800 */
[----:B-1----:R-:W-:-:S03]  /*2e6c0*/  MOV R0, R141 ;  /* 0x0000008d00007202 */ /* 0x002fc60000000f00 */
[----:B------:R-:W-:Y:S04]  /*2e6d0*/  STL [R1+0x15b8], R140 ;  /* 0x0015b88c01007387 */ /* 0x000fe80000100800 */
[----:B------:R-:W2:Y:S04]  /*2e6e0*/  LDL.LU.64 R146, [R1+0x7c8] ;  /* 0x0007c80001927983 */ /* 0x000ea80000300a00 */
[----:B------:R1:W-:Y:S04]  /*2e6f0*/  STL [R1+0x15b4], R0 ;  /* 0x0015b40001007387 */ /* 0x0003e80000100800 */
[----:B---3--:R3:W-:Y:S01]  /*2e700*/  STL [R1+0x15c0], R58 ;  /* 0x0015c03a01007387 */ /* 0x0087e20000100800 */
[----:B-1----:R-:W-:-:S03]  /*2e710*/  IMAD.MOV.U32 R0, RZ, RZ, R59 ;  /* 0x000000ffff007224 */ /* 0x002fc600078e003b */
[----:B------:R-:W2:Y:S04]  /*2e720*/  LDL.LU.64 R140, [R1+0x700] ;  /* 0x00070000018c7983 */ /* 0x000ea80000300a00 */
[----:B------:R-:W-:Y:S04]  /*2e730*/  STL [R1+0x15c8], R158 ;  /* 0x0015c89e01007387 */ /* 0x000fe80000100800 */
[----:B------:R1:W-:Y:S04]  /*2e740*/  STL [R1+0x15bc], R0 ;  /* 0x0015bc0001007387 */ /* 0x0003e80000100800 */
[----:B---3--:R-:W3:Y:S01]  /*2e750*/  LDL.LU.64 R58, [R1+0x638] ;  /* 0x00063800013a7983 */ /* 0x008ee20000300a00 */
[----:B-1----:R-:W-:-:S03]  /*2e760*/  IMAD.MOV.U32 R0, RZ, RZ, R159 ;  /* 0x000000ffff007224 */ /* 0x002fc600078e009f */
[----:B------:R-:W-:Y:S04]  /*2e770*/  STL [R1+0x15d0], R154 ;  /* 0x0015d09a01007387 */ /* 0x000fe80000100800 */
[----:B------:R1:W-:Y:S04]  /*2e780*/  STL [R1+0x15c4], R0 ;  /* 0x0015c40001007387 */ /* 0x0003e80000100800 */
[----:B------:R-:W-:Y:S01]  /*2e790*/  STL [R1+0x15d8], R142 ;  /* 0x0015d88e01007387 */ /* 0x000fe20000100800 */
[----:B-1----:R-:W-:-:S05]  /*2e7a0*/  IMAD.MOV.U32 R0, RZ, RZ, R155 ;  /* 0x000000ffff007224 */ /* 0x002fca00078e009b */
[----:B------:R1:W-:Y:S04]  /*2e7b0*/  STL [R1+0x15cc], R0 ;  /* 0x0015cc0001007387 */ /* 0x0003e80000100800 */
[----:B------:R-:W3:Y:S01]  /*2e7c0*/  LDL.LU.64 R154, [R1+0x7f0] ;  /* 0x0007f000019a7983 */ /* 0x000ee20000300a00 */
[----:B-1----:R-:W-:-:S05]  /*2e7d0*/  IMAD.MOV.U32 R0, RZ, RZ, R143 ;  /* 0x000000ffff007224 */ /* 0x002fca00078e008f */
[----:B------:R1:W-:Y:S04]  /*2e7e0*/  STL [R1+0x15d4], R0 ;  /* 0x0015d40001007387 */ /* 0x0003e80000100800 */
[----:B------:R1:W-:Y:S04]  /*2e7f0*/  STL [R1+0x15e0], R56 ;  /* 0x0015e03801007387 */ /* 0x0003e80000100800 */
[----:B------:R-:W3:Y:S01]  /*2e800*/  LDL.LU.64 R142, [R1+0x738] ;  /* 0x00073800018e7983 */ /* 0x000ee20000300a00 */
[----:B-1----:R-:W-:-:S03]  /*2e810*/  MOV R0, R57 ;  /* 0x0000003900007202 */ /* 0x002fc60000000f00 */
[----:B------:R-:W-:Y:S04]  /*2e820*/  STL [R1+0x15e8], R152 ;  /* 0x0015e89801007387 */ /* 0x000fe80000100800 */
[----:B------:R1:W-:Y:S04]  /*2e830*/  STL [R1+0x15dc], R0 ;  /* 0x0015dc0001007387 */ /* 0x0003e80000100800 */
[----:B------:R-:W3:Y:S01]  /*2e840*/  LDL.LU.64 R56, [R1+0x650] ;  /* 0x0006500001387983 */ /* 0x000ee20000300a00 */
[----:B-1----:R-:W-:-:S03]  /*2e850*/  IMAD.MOV.U32 R0, RZ, RZ, R153 ;  /* 0x000000ffff007224 */ /* 0x002fc600078e0099 */
[----:B------:R-:W-:Y:S04]  /*2e860*/  STL [R1+0x15ec], R16 ;  /* 0x0015ec1001007387 */ /* 0x000fe80000100800 */
[----:B------:R1:W-:Y:S04]  /*2e870*/  STL [R1+0x15e4], R0 ;  /* 0x0015e40001007387 */ /* 0x0003e80000100800 */
[----:B------:R-:W-:Y:S04]  /*2e880*/  STL [R1+0x1510], R17 ;  /* 0x0015101101007387 */ /* 0x000fe80000100800 */
[----:B----4-:R4:W-:Y:S01]  /*2e890*/  STL [R1+0x1518], R148 ;  /* 0x0015189401007387 */ /* 0x0109e20000100800 */
[----:B-1----:R-:W-:-:S03]  /*2e8a0*/  IMAD.MOV.U32 R0, RZ, RZ, R149 ;  /* 0x000000ffff007224 */ /* 0x002fc600078e0095 */
[----:B----4-:R-:W4:Y:S04]  /*2e8b0*/  LDL.LU.64 R148, [R1+0x810] ;  /* 0x0008100001947983 */ /* 0x010f280000300a00 */
[----:B------:R1:W-:Y:S04]  /*2e8c0*/  STL [R1+0x1514], R0 ;  /* 0x0015140001007387 */ /* 0x0003e80000100800 */
        /* <DEDUP_REMOVED lines=8> */
[----:B------:R-:W-:Y:S04]  /*2e950*/  STL [R1+0x152c], R14 ;  /* 0x00152c0e01007387 */ /* 0x000fe80000100800 */
[----:B------:R-:W-:Y:S01]  /*2e960*/  STL [R1+0x14f0], R15 ;  /* 0x0014f00f01007387 */ /* 0x000fe20000100800 */
[----:B-1----:R-:W-:-:S03]  /*2e970*/  MOV R0, R147 ;  /* 0x0000009300007202 */ /* 0x002fc60000000f00 */
[----:B------:R1:W-:Y:S04]  /*2e980*/  STL [R1+0x14f8], R146 ;  /* 0x0014f89201007387 */ /* 0x0003e80000100800 */
[----:B------:R-:W-:Y:S04]  /*2e990*/  STL [R1+0x1500], R140 ;  /* 0x0015008c01007387 */ /* 0x000fe80000100800 */
[----:B------:R3:W-:Y:S04]  /*2e9a0*/  STL [R1+0x14f4], R0 ;  /* 0x0014f40001007387 */ /* 0x0007e80000100800 */
[----:B-1----:R-:W2:Y:S01]  /*2e9b0*/  LDL.LU.64 R146, [R1+0x838] ;  /* 0x0008380001927983 */ /* 0x002ea20000300a00 */
[----:B---3--:R-:W-:-:S03]  /*2e9c0*/  IMAD.MOV.U32 R0, RZ, RZ, R141 ;  /* 0x000000ffff007224 */ /* 0x008fc600078e008d */
[----:B------:R-:W-:Y:S04]  /*2e9d0*/  STL [R1+0x1508], R58 ;  /* 0x0015083a01007387 */ /* 0x000fe80000100800 */
[----:B------:R1:W-:Y:S04]  /*2e9e0*/  STL [R1+0x14fc], R0 ;  /* 0x0014fc0001007387 */ /* 0x0003e80000100800 */
[----:B------:R-:W3:Y:S01]  /*2e9f0*/  LDL.LU.64 R140, [R1+0x790] ;  /* 0x00079000018c7983 */ /* 0x000ee20000300a00 */
[----:B-1----:R-:W-:-:S03]  /*2ea00*/  IMAD.MOV.U32 R0, RZ, RZ, R59 ;  /* 0x000000ffff007224 */ /* 0x002fc600078e003b */
[----:B------:R-:W-:Y:S04]  /*2ea10*/  STL [R1+0x150c], R12 ;  /* 0x00150c0c01007387 */ /* 0x000fe80000100800 */
[----:B------:R1:W-:Y:S04]  /*2ea20*/  STL [R1+0x1504], R0 ;  /* 0x0015040001007387 */ /* 0x0003e80000100800 */
[----:B------:R-:W3:Y:S04]  /*2ea30*/  LDL.LU.64 R58, [R1+0x6a8] ;  /* 0x0006a800013a7983 */ /* 0x000ee80000300a00 */
[----:B------:R-:W-:Y:S01]  /*2ea40*/  STL [R1+0x14d0], R13 ;  /* 0x0014d00d01007387 */ /* 0x000fe20000100800 */
[----:B-1----:R-:W-:-:S03]  /*2ea50*/  IMAD.MOV.U32 R0, RZ, RZ, R155 ;  /* 0x000000ffff007224 */ /* 0x002fc600078e009b */
[----:B------:R-:W-:Y:S04]  /*2ea60*/  STL [R1+0x14d8], R154 ;  /* 0x0014d89a01007387 */ /* 0x000fe80000100800 */
[----:B------:R-:W-:Y:S04]  /*2ea70*/  STL [R1+0x14e0], R142 ;  /* 0x0014e08e01007387 */ /* 0x000fe80000100800 */
        /* <DEDUP_REMOVED lines=8> */
[----:B------:R-:W-:Y:S04]  /*2eb00*/  STL [R1+0x14ec], R6 ;  /* 0x0014ec0601007387 */ /* 0x000fe80000100800 */
[----:B------:R-:W-:Y:S04]  /*2eb10*/  STL [R1+0x14b0], R7 ;  /* 0x0014b00701007387 */ /* 0x000fe80000100800 */
[----:B------:R-:W3:Y:S04]  /*2eb20*/  LDL.LU.64 R154, [R1+0x5f0] ;  /* 0x0005f000019a7983 */ /* 0x000ee80000300a00 */
        /* <DEDUP_REMOVED lines=8> */
[----:B--2---:R-:W-:Y:S04]  /*2ebb0*/  STL [R1+0x14c8], R144 ;  /* 0x0014c89001007387 */ /* 0x004fe80000100800 */
[----:B------:R-:W2:Y:S01]  /*2ebc0*/  LDL.LU.64 R158, [R1+0x528] ;  /* 0x00052800019e7983 */ /* 0x000ea20000300a00 */
[----:B-1----:R-:W-:-:S05]  /*2ebd0*/  IMAD.MOV.U32 R0, RZ, RZ, R145 ;  /* 0x000000ffff007224 */ /* 0x002fca00078e0091 */
[----:B------:R1:W-:Y:S04]  /*2ebe0*/  STL [R1+0x14c4], R0 ;  /* 0x0014c40001007387 */ /* 0x0003e80000100800 */
[----:B------:R-:W-:Y:S04]  /*2ebf0*/  STL [R1+0x14cc], R4 ;  /* 0x0014cc0401007387 */ /* 0x000fe80000100800 */
[----:B------:R-:W-:Y:S04]  /*2ec00*/  STL [R1+0x1490], R5 ;  /* 0x0014900501007387 */ /* 0x000fe80000100800 */
[----:B------:R-:W2:Y:S04]  /*2ec10*/  LDL.LU.64 R152, [R1+0x5d0] ;  /* 0x0005d00001987983 */ /* 0x000ea80000300a00 */
[----:B------:R-:W-:Y:S01]  /*2ec20*/  STL [R1+0x1498], R146 ;  /* 0x0014989201007387 */ /* 0x000fe20000100800 */
[----:B-1----:R-:W-:-:S03]  /*2ec30*/  IMAD.MOV.U32 R0, RZ, RZ, R147 ;  /* 0x000000ffff007224 */ /* 0x002fc600078e0093 */
[----:B------:R-:W2:Y:S04]  /*2ec40*/  LDL.LU.64 R144, [R1+0x520] ;  /* 0x0005200001907983 */ /* 0x000ea80000300a00 */
[----:B------:R1:W-:Y:S04]  /*2ec50*/  STL [R1+0x1494], R0 ;  /* 0x0014940001007387 */ /* 0x0003e80000100800 */
[----:B---3--:R-:W-:Y:S01]  /*2ec60*/  STL [R1+0x14a0], R140 ;  /* 0x0014a08c01007387 */ /* 0x008fe20000100800 */
[----:B-1----:R-:W-:-:S03]  /*2ec70*/  MOV R0, R141 ;  /* 0x0000008d00007202 */ /* 0x002fc60000000f00 */
[----:B------:R-:W3:Y:S04]  /*2ec80*/  LDL.LU.64 R146, [R1+0x5c8] ;  /* 0x0005c80001927983 */ /* 0x000ee80000300a00 */
[----:B------:R1:W-:Y:S04]  /*2ec90*/  STL [R1+0x149c], R0 ;  /* 0x00149c0001007387 */ /* 0x0003e80000100800 */
[----:B------:R1:W-:Y:S02]  /*2eca0*/  STL [R1+0x14a8], R58 ;  /* 0x0014a83a01007387 */ /* 0x0003e40000100800 */
[----:B-1----:R-:W-:-:S02]  /*2ecb0*/  IMAD.MOV.U32 R0, RZ, RZ, R59 ;  /* 0x000000ffff007224 */ /* 0x002fc400078e003b */
[----:B------:R-:W3:Y:S04]  /*2ecc0*/  LDL.LU.64 R58, [R1+0x518] ;  /* 0x00051800013a7983 */ /* 0x000ee80000300a00 */
[----:B------:R1:W-:Y:S04]  /*2ecd0*/  STL [R1+0x14a4], R0 ;  /* 0x0014a40001007387 */ /* 0x0003e80000100800 */
[----:B------:R-:W-:Y:S04]  /*2ece0*/  STL [R1+0x14ac], R2 ;  /* 0x0014ac0201007387 */ /* 0x000fe80000100800 */
[----:B------:R-:W-:Y:S04]  /*2ecf0*/  STL [R1+0x48c], R3 ;  /* 0x00048c0301007387 */ /* 0x000fe80000100800 */
[----:B------:R-:W3:Y:S04]  /*2ed00*/  LDL.LU.64 R140, [R1+0x5c0] ;  /* 0x0005c000018c7983 */ /* 0x000ee80000300a00 */
[----:B------:R1:W-:Y:S02]  /*2ed10*/  STL [R1+0x494], R142 ;  /* 0x0004948e01007387 */ /* 0x0003e40000100800 */
[----:B-1----:R-:W-:-:S02]  /*2ed20*/  IMAD.MOV.U32 R0, RZ, RZ, R143 ;  /* 0x000000ffff007224 */ /* 0x002fc400078e008f */
[----:B------:R-:W3:Y:S04]  /*2ed30*/  LDL.LU.64 R142, [R1+0x508] ;  /* 0x00050800018e7983 */ /* 0x000ee80000300a00 */
[----:B------:R1:W-:Y:S04]  /*2ed40*/  STL [R1+0x490], R0 ;  /* 0x0004900001007387 */ /* 0x0003e80000100800 */
        /* <DEDUP_REMOVED lines=8> */
[----:B----4-:R4:W-:Y:S01]  /*2edd0*/  STL [R1+0x4ac], R148 ;  /* 0x0004ac9401007387 */ /* 0x0109e20000100800 */
[----:B-1----:R-:W-:-:S03]  /*2ede0*/  MOV R0, R149 ;  /* 0x0000009500007202 */ /* 0x002fc60000000f00 */
        /* <DEDUP_REMOVED lines=11> */
[----:B-1----:R-:W-:-:S02]  /*2eea0*/  IMAD.MOV.U32 R0, RZ, RZ, R153 ;  /* 0x000000ffff007224 */ /* 0x002fc400078e0099 */
[----:B------:R-:W2:Y:S04]  /*2eeb0*/  LDL.LU.64 R152, [R1+0x558] ;  /* 0x0005580001987983 */ /* 0x000ea80000300a00 */
[----:B------:R1:W-:Y:S04]  /*2eec0*/  STL [R1+0x4c0], R0 ;  /* 0x0004c00001007387 */ /* 0x0003e80000100800 */
[----:B------:R1:W-:Y:S02]  /*2eed0*/  STL [R1+0x4cc], R144 ;  /* 0x0004cc9001007387 */ /* 0x0003e40000100800 */
[----:B-1----:R-:W-:-:S02]  /*2eee0*/  IMAD.MOV.U32 R0, RZ, RZ, R145 ;  /* 0x000000ffff007224 */ /* 0x002fc400078e0091 */
[----:B------:R-:W2:Y:S04]  /*2eef0*/  LDL.LU.64 R144, [R1+0x590] ;  /* 0x0005900001907983 */ /* 0x000ea80000300a00 */
[----:B------:R1:W-:Y:S04]  /*2ef00*/  STL [R1+0x4c8], R0 ;  /* 0x0004c80001007387 */ /* 0x0003e80000100800 */
[----:B---3--:R3:W-:Y:S01]  /*2ef10*/  STL [R1+0x4d4], R146 ;  /* 0x0004d49201007387 */ /* 0x0087e20000100800 */
[----:B-1----:R-:W-:-:S03]  /*2ef20*/  MOV R0, R147 ;  /* 0x0000009300007202 */ /* 0x002fc60000000f00 */
[----:B---3--:R-:W3:Y:S04]  /*2ef30*/  LDL.LU.64 R146, [R1+0x688] ;  /* 0x0006880001927983 */ /* 0x008ee80000300a00 */
        /* <DEDUP_REMOVED lines=38> */
[----:B-1----:R-:W-:-:S02]  /*2f1a0*/  MOV R0, R145 ;  /* 0x0000009100007202 */ /* 0x002fc40000000f00 */
[----:B------:R-:W2:Y:S04]  /*2f1b0*/  LDL.LU.64 R144, [R1+0x6e8] ;  /* 0x0006e80001907983 */ /* 0x000ea80000300a00 */
[----:B------:R1:W-:Y:S04]  /*2f1c0*/  STL [R1+0x520], R0 ;  /* 0x0005200001007387 */ /* 0x0003e80000100800 */
[----:B---3--:R3:W-:Y:S01]  /*2f1d0*/  STL [R1+0x52c], R146 ;  /* 0x00052c9201007387 */ /* 0x0087e20000100800 */
[----:B-1----:R-:W-:-:S03]  /*2f1e0*/  IMAD.MOV.U32 R0, RZ, RZ, R147 ;  /* 0x000000ffff007224 */ /* 0x002fc600078e0093 */
        /* <DEDUP_REMOVED lines=18> */
[----:B------:R1:W-:Y:S02]  /*2f310*/  STL [R1+0x554], R154 ;  /* 0x0005549a01007387 */ /* 0x0003e40000100800 */
[----:B-1----:R-:W-:-:S02]  /*2f320*/  IMAD.MOV.U32 R0, RZ, RZ, R155 ;  /* 0x000000ffff007224 */ /* 0x002fc400078e009b */
        /* <DEDUP_REMOVED lines=18> */
[----:B------:R1:W-:Y:S02]  /*2f450*/  STL [R1+0x57c], R144 ;  /* 0x00057c9001007387 */ /* 0x0003e40000100800 */
[----:B-1----:R-:W-:-:S02]  /*2f460*/  IMAD.MOV.U32 R0, RZ, RZ, R145 ;  /* 0x000000ffff007224 */ /* 0x002fc400078e0091 */
        /* <DEDUP_REMOVED lines=35> */
[----:B-1----:R-:W-:-:S03]  /*2f6a0*/  MOV R0, R159 ;  /* 0x0000009f00007202 */ /* 0x002fc60000000f00 */
        /* <DEDUP_REMOVED lines=39> */
[----:B-1----:R-:W-:-:S02]  /*2f920*/  MOV R0, R151 ;  /* 0x0000009700007202 */ /* 0x002fc40000000f00 */
        /* <DEDUP_REMOVED lines=1591> */
[----:B------:R-:W2:Y:S01]  /*35ca0*/  LDL.LU.64 R156, [R1+0x1308] ;  /* 0x00130800019c7983 */ /* 0x000ea20000300a00 */
[----:B-1----:R-:W-:-:S05]  /*35cb0*/  IMAD.MOV.U32 R0, RZ, RZ, R153 ;  /* 0x000000ffff007224 */ /* 0x002fca00078e0099 */
[----:B------:R1:W-:Y:S04]  /*35cc0*/  STL [R1+0x1280], R0 ;  /* 0x0012800001007387 */ /* 0x0003e80000100800 */
[----:B------:R3:W-:Y:S01]  /*35cd0*/  STL [R1+0x128c], R144 ;  /* 0x00128c9001007387 */ /* 0x0007e20000100800 */
        /* <DEDUP_REMOVED lines=15> */
[----:B------:R-:W-:Y:S04]  /*35dd0*/  STL [R1+0x12ac], R142 ;  /* 0x0012ac8e01007387 */ /* 0x000fe80000100800 */
[----:B------:R-:W3:Y:S01]  /*35de0*/  LDL.LU.64 R152, [R1+0x1330] ;  /* 0x0013300001987983 */ /* 0x000ee20000300a00 */
[----:B-1----:R-:W-:-:S05]  /*35df0*/  IMAD.MOV.U32 R0, RZ, RZ, R143 ;  /* 0x000000ffff007224 */ /* 0x002fca00078e008f */
[----:B------:R1:W-:Y:S02]  /*35e00*/  STL [R1+0x12a8], R0 ;  /* 0x0012a80001007387 */ /* 0x0003e40000100800 */
[----:B-1----:R-:W-:Y:S02]  /*35e10*/  IMAD.MOV.U32 R0, RZ, RZ, R57 ;  /* 0x000000ffff007224 */ /* 0x002fe400078e0039 */
[----:B------:R-:W-:Y:S04]  /*35e20*/  STL [R1+0x12b4], R56 ;  /* 0x0012b43801007387 */ /* 0x000fe80000100800 */
[----:B------:R-:W3:Y:S04]  /*35e30*/  LDL.LU.64 R142, [R1+0x1338] ;  /* 0x00133800018e7983 */ /* 0x000ee80000300a00 */
[----:B------:R1:W-:Y:S04]  /*35e40*/  STL [R1+0x12b0], R0 ;  /* 0x0012b00001007387 */ /* 0x0003e80000100800 */
[----:B------:R4:W-:Y:S01]  /*35e50*/  STL [R1+0x12bc], R154 ;  /* 0x0012bc9a01007387 */ /* 0x0009e20000100800 */
[----:B-1----:R-:W-:-:S03]  /*35e60*/  MOV R0, R155 ;  /* 0x0000009b00007202 */ /* 0x002fc60000000f00 */
[----:B------:R-:W3:Y:S04]  /*35e70*/  LDL.LU.64 R56, [R1+0x1340] ;  /* 0x0013400001387983 */ /* 0x000ee80000300a00 */
[----:B----4-:R-:W-:Y:S04]  /*35e80*/  STL [R1+0x12c4], R148 ;  /* 0x0012c49401007387 */ /* 0x010fe80000100800 */
[----:B------:R1:W-:Y:S04]  /*35e90*/  STL [R1+0x12b8], R0 ;  /* 0x0012b80001007387 */ /* 0x0003e80000100800 */
[----:B------:R-:W4:Y:S01]  /*35ea0*/  LDL.LU.64 R154, [R1+0x1348] ;  /* 0x00134800019a7983 */ /* 0x000f220000300a00 */
[----:B-1----:R-:W-:-:S03]  /*35eb0*/  IMAD.MOV.U32 R0, RZ, RZ, R149 ;  /* 0x000000ffff007224 */ /* 0x002fc600078e0095 */
[----:B------:R-:W-:Y:S04]  /*35ec0*/  STL [R1+0x12cc], R150 ;  /* 0x0012cc9601007387 */ /* 0x000fe80000100800 */
[----:B------:R1:W-:Y:S04]  /*35ed0*/  STL [R1+0x12c0], R0 ;  /* 0x0012c00001007387 */ /* 0x0003e80000100800 */
[----:B------:R-:W4:Y:S01]  /*35ee0*/  LDL.LU.64 R148, [R1+0x1350] ;  /* 0x0013500001947983 */ /* 0x000f220000300a00 */
[----:B-1----:R-:W-:-:S03]  /*35ef0*/  IMAD.MOV.U32 R0, RZ, RZ, R151 ;  /* 0x000000ffff007224 */ /* 0x002fc600078e0097 */
[----:B--2---:R-:W-:Y:S04]  /*35f00*/  STL [R1+0x12d4], R158 ;  /* 0x0012d49e01007387 */ /* 0x004fe80000100800 */
[----:B------:R1:W-:Y:S04]  /*35f10*/  STL [R1+0x12c8], R0 ;  /* 0x0012c80001007387 */ /* 0x0003e80000100800 */
[----:B------:R-:W2:Y:S01]  /*35f20*/  LDL.LU.64 R150, [R1+0x1358] ;  /* 0x0013580001967983 */ /* 0x000ea20000300a00 */
[----:B-1----:R-:W-:-:S03]  /*35f30*/  IMAD.MOV.U32 R0, RZ, RZ, R159 ;  /* 0x000000ffff007224 */ /* 0x002fc600078e009f */
[----:B------:R-:W-:Y:S04]  /*35f40*/  STL [R1+0x12dc], R156 ;  /* 0x0012dc9c01007387 */ /* 0x000fe80000100800 */
[----:B------:R1:W-:Y:S04]  /*35f50*/  STL [R1+0x12d0], R0 ;  /* 0x0012d00001007387 */ /* 0x0003e80000100800 */
[----:B------:R-:W2:Y:S01]  /*35f60*/  LDL.LU.64 R158, [R1+0x1360] ;  /* 0x00136000019e7983 */ /* 0x000ea20000300a00 */
[----:B-1----:R-:W-:-:S03]  /*35f70*/  IMAD.MOV.U32 R0, RZ, RZ, R157 ;  /* 0x000000ffff007224 */ /* 0x002fc600078e009d */
[----:B---3--:R-:W-:Y:S04]  /*35f80*/  STL [R1+0x12e4], R144 ;  /* 0x0012e49001007387 */ /* 0x008fe80000100800 */
[----:B------:R1:W-:Y:S02]  /*35f90*/  STL [R1+0x12d8], R0 ;  /* 0x0012d80001007387 */ /* 0x0003e40000100800 */
[----:B-1----:R-:W-:Y:S02]  /*35fa0*/  MOV R0, R145 ;  /* 0x0000009100007202 */ /* 0x002fe40000000f00 */
        /* <DEDUP_REMOVED lines=20> */
[----:B------:R-:W-:Y:S04]  /*360f0*/  STL [R1+0x1314], R56 ;  /* 0x0013143801007387 */ /* 0x000fe80000100800 */
[----:B------:R1:W-:Y:S04]  /*36100*/  STL [R1+0x1308], R0 ;  /* 0x0013080001007387 */ /* 0x0003e80000100800 */
[----:B------:R-:W3:Y:S01]  /*36110*/  LDL.LU.64 R142, [R1+0x1390] ;  /* 0x00139000018e7983 */ /* 0x000ee20000300a00 */
[----:B-1----:R-:W-:-:S03]  /*36120*/  IMAD.MOV.U32 R0, RZ, RZ, R57 ;  /* 0x000000ffff007224 */ /* 0x002fc600078e0039 */
        /* <DEDUP_REMOVED lines=14> */
[----:B------:R-:W2:Y:S04]  /*36210*/  LDL.LU.64 R150, [R1+0x13b0] ;  /* 0x0013b00001967983 */ /* 0x000ea80000300a00 */
[----:B------:R-:W2:Y:S01]  /*36220*/  LDL.LU.64 R156, [R1+0x13b8] ;  /* 0x0013b800019c7983 */ /* 0x000ea20000300a00 */
[----:B-1----:R-:W-:-:S05]  /*36230*/  MOV R0, R159 ;  /* 0x0000009f00007202 */ /* 0x002fca0000000f00 */
        /* <DEDUP_REMOVED lines=9> */
[----:B------:R1:W-:Y:S04]  /*362d0*/  STL [R1+0x134c], R58 ;  /* 0x00134c3a01007387 */ /* 0x0003e80000100800 */
[----:B------:R-:W3:Y:S01]  /*362e0*/  LDL.LU.64 R158, [R1+0x13d0] ;  /* 0x0013d000019e7983 */ /* 0x000ee20000300a00 */
[----:B-1----:R-:W-:-:S03]  /*362f0*/  IMAD.MOV.U32 R0, RZ, RZ, R59 ;  /* 0x000000ffff007224 */ /* 0x002fc600078e003b */
[----:B------:R-:W-:Y:S04]  /*36300*/  STL [R1+0x1354], R140 ;  /* 0x0013548c01007387 */ /* 0x000fe80000100800 */
[----:B------:R1:W-:Y:S04]  /*36310*/  STL [R1+0x1348], R0 ;  /* 0x0013480001007387 */ /* 0x0003e80000100800 */
[----:B------:R-:W3:Y:S01]  /*36320*/  LDL.LU.64 R58, [R1+0x13d8] ;  /* 0x0013d800013a7983 */ /* 0x000ee20000300a00 */
[----:B-1----:R-:W-:-:S03]  /*36330*/  IMAD.MOV.U32 R0, RZ, RZ, R141 ;  /* 0x000000ffff007224 */ /* 0x002fc600078e008d */
[----:B------:R-:W-:Y:S04]  /*36340*/  STL [R1+0x135c], R152 ;  /* 0x00135c9801007387 */ /* 0x000fe80000100800 */
[----:B------:R1:W-:Y:S04]  /*36350*/  STL [R1+0x1350], R0 ;  /* 0x0013500001007387 */ /* 0x0003e80000100800 */
[----:B------:R-:W3:Y:S01]  /*36360*/  LDL.LU.64 R140, [R1+0x13e0] ;  /* 0x0013e000018c7983 */ /* 0x000ee20000300a00 */
[----:B-1----:R-:W-:-:S03]  /*36370*/  MOV R0, R153 ;  /* 0x0000009900007202 */ /* 0x002fc60000000f00 */
        /* <DEDUP_REMOVED lines=20> */
[----:B------:R-:W-:Y:S04]  /*364c0*/  STL [R1+0x138c], R156 ;  /* 0x00138c9c01007387 */ /* 0x000fe80000100800 */
[----:B------:R1:W-:Y:S04]  /*364d0*/  STL [R1+0x1380], R0 ;  /* 0x0013800001007387 */ /* 0x0003e80000100800 */
[----:B------:R-:W2:Y:S01]  /*364e0*/  LDL.LU.64 R150, [R1+0x1410] ;  /* 0x0014100001967983 */ /* 0x000ea20000300a00 */
[----:B-1----:R-:W-:-:S03]  /*364f0*/  IMAD.MOV.U32 R0, RZ, RZ, R157 ;  /* 0x000000ffff007224 */ /* 0x002fc600078e009d */
[----:B---3--:R-:W-:Y:S04]  /*36500*/  STL [R1+0x1394], R144 ;  /* 0x0013949001007387 */ /* 0x008fe80000100800 */
[----:B------:R1:W-:Y:S02]  /*36510*/  STL [R1+0x1388], R0 ;  /* 0x0013880001007387 */ /* 0x0003e40000100800 */
[----:B-1----:R-:W-:Y:S02]  /*36520*/  IMAD.MOV.U32 R0, RZ, RZ, R145 ;  /* 0x000000ffff007224 */ /* 0x002fe400078e0091 */
[----:B------:R-:W3:Y:S04]  /*36530*/  LDL.LU.64 R144, [R1+0x1418] ;  /* 0x0014180001907983 */ /* 0x000ee80000300a00 */
[----:B------:R1:W-:Y:S04]  /*36540*/  STL [R1+0x1390], R0 ;  /* 0x0013900001007387 */ /* 0x0003e80000100800 */
[----:B------:R1:W-:Y:S02]  /*36550*/  STL [R1+0x139c], R146 ;  /* 0x00139c9201007387 */ /* 0x0003e40000100800 */
[----:B-1----:R-:W-:-:S02]  /*36560*/  IMAD.MOV.U32 R0, RZ, RZ, R147 ;  /* 0x000000ffff007224 */ /* 0x002fc400078e0093 */
[----:B------:R-:W-:Y:S04]  /*36570*/  STL [R1+0x13a4], R158 ;  /* 0x0013a49e01007387 */ /* 0x000fe80000100800 */
[----:B------:R1:W-:Y:S04]  /*36580*/  STL [R1+0x1398], R0 ;  /* 0x0013980001007387 */ /* 0x0003e80000100800 */
[----:B------:R-:W3:Y:S01]  /*36590*/  LDL.LU.64 R146, [R1+0x1420] ;  /* 0x0014200001927983 */ /* 0x000ee20000300a00 */
[----:B-1----:R-:W-:-:S03]  /*365a0*/  IMAD.MOV.U32 R0, RZ, RZ, R159 ;  /* 0x000000ffff007224 */ /* 0x002fc600078e009f */
[----:B------:R-:W-:Y:S04]  /*365b0*/  STL [R1+0x13ac], R58 ;  /* 0x0013ac3a01007387 */ /* 0x000fe80000100800 */
[----:B------:R1:W-:Y:S02]  /*365c0*/  STL [R1+0x13a0], R0 ;  /* 0x0013a00001007387 */ /* 0x0003e40000100800 */
[----:B-1----:R-:W-:Y:S02]  /*365d0*/  MOV R0, R59 ;  /* 0x0000003b00007202 */ /* 0x002fe40000000f00 */
        /* <DEDUP_REMOVED lines=10> */
[----:B-1----:R-:W-:Y:S02]  /*36680*/  IMAD.MOV.U32 R0, RZ, RZ, R143 ;  /* 0x000000ffff007224 */ /* 0x002fe400078e008f */
[----:B------:R-:W3:Y:S04]  /*36690*/  LDL.LU.64 R142, [R1+0x1438] ;  /* 0x00143800018e7983 */ /* 0x000ee80000300a00 */
[----:B------:R4:W-:Y:S02]  /*366a0*/  STL [R1+0x13c0], R0 ;  /* 0x0013c00001007387 */ /* 0x0009e40000100800 */
[----:B----4-:R-:W-:-:S02]  /*366b0*/  IMAD.MOV.U32 R0, RZ, RZ, R57 ;  /* 0x000000ffff007224 */ /* 0x010fc400078e0039 */
[----:B------:R1:W-:Y:S04]  /*366c0*/  STL [R1+0x13cc], R56 ;  /* 0x0013cc3801007387 */ /* 0x0003e80000100800 */
[----:B------:R-:W4:Y:S04]  /*366d0*/  LDL.LU.64 R246, [R1+0x1440] ;  /* 0x0014400001f67983 */ /* 0x000f280000300a00 */
[----:B------:R1:W-:Y:S04]  /*366e0*/  STL [R1+0x13c8], R0 ;  /* 0x0013c80001007387 */ /* 0x0003e80000100800 */
[----:B------:R-:W-:Y:S04]  /*366f0*/  STL [R1+0x13d4], R154 ;  /* 0x0013d49a01007387 */ /* 0x000fe80000100800 */
[----:B-1----:R-:W4:Y:S01]  /*36700*/  LDL.LU.64 R56, [R1+0x1448] ;  /* 0x0014480001387983 */ /* 0x002f220000300a00 */
[----:B------:R-:W-:-:S03]  /*36710*/  MOV R0, R155 ;  /* 0x0000009b00007202 */ /* 0x000fc60000000f00 */
[----:B--2---:R-:W-:Y:S04]  /*36720*/  STL [R1+0x13dc], R148 ;  /* 0x0013dc9401007387 */ /* 0x004fe80000100800 */
[----:B------:R1:W-:Y:S04]  /*36730*/  STL [R1+0x13d0], R0 ;  /* 0x0013d00001007387 */ /* 0x0003e80000100800 */
[----:B------:R-:W2:Y:S04]  /*36740*/  LDL.LU.64 R160, [R1+0x1450] ;  /* 0x0014500001a07983 */ /* 0x000ea80000300a00 */
[----:B------:R-:W2:Y:S01]  /*36750*/  LDL.LU.64 R162, [R1+0x1458] ;  /* 0x0014580001a27983 */ /* 0x000ea20000300a00 */
[----:B-1----:R-:W-:-:S05]  /*36760*/  IMAD.MOV.U32 R0, RZ, RZ, R149 ;  /* 0x000000ffff007224 */ /* 0x002fca00078e0095 */
[----:B------:R1:W-:Y:S04]  /*36770*/  STL [R1+0x13d8], R0 ;  /* 0x0013d80001007387 */ /* 0x0003e80000100800 */
[----:B------:R-:W-:Y:S04]  /*36780*/  STL [R1+0x13e4], R150 ;  /* 0x0013e49601007387 */ /* 0x000fe80000100800 */
[----:B------:R-:W2:Y:S01]  /*36790*/  LDL.LU.64 R156, [R1+0x1460] ;  /* 0x00146000019c7983 */ /* 0x000ea20000300a00 */
[----:B-1----:R-:W-:-:S03]  /*367a0*/  IMAD.MOV.U32 R0, RZ, RZ, R151 ;  /* 0x000000ffff007224 */ /* 0x002fc600078e0097 */
[----:B------:R-:W2:Y:S04]  /*367b0*/  LDL.LU.64 R158, [R1+0x1468] ;  /* 0x00146800019e7983 */ /* 0x000ea80000300a00 */
[----:B------:R1:W-:Y:S04]  /*367c0*/  STL [R1+0x13e0], R0 ;  /* 0x0013e00001007387 */ /* 0x0003e80000100800 */
[----:B---3--:R-:W-:Y:S04]  /*367d0*/  STL [R1+0x13ec], R144 ;  /* 0x0013ec9001007387 */ /* 0x008fe80000100800 */
[----:B------:R-:W3:Y:S01]  /*367e0*/  LDL.LU.64 R152, [R1+0x1470] ;  /* 0x0014700001987983 */ /* 0x000ee20000300a00 */
[----:B-1----:R-:W-:-:S03]  /*367f0*/  IMAD.MOV.U32 R0, RZ, RZ, R145 ;  /* 0x000000ffff007224 */ /* 0x002fc600078e0091 */
[----:B------:R-:W3:Y:S04]  /*36800*/  LDL.LU.64 R154, [R1+0x1478] ;  /* 0x00147800019a7983 */ /* 0x000ee80000300a00 */
[----:B------:R1:W-:Y:S04]  /*36810*/  STL [R1+0x13e8], R0 ;  /* 0x0013e80001007387 */ /* 0x0003e80000100800 */
[----:B------:R-:W-:Y:S04]  /*36820*/  STL [R1+0x13f4], R146 ;  /* 0x0013f49201007387 */ /* 0x000fe80000100800 */
[----:B------:R-:W3:Y:S01]  /*36830*/  LDL.LU.64 R148, [R1+0x1480] ;  /* 0x0014800001947983 */ /* 0x000ee20000300a00 */
[----:B-1----:R-:W-:-:S03]  /*36840*/  IMAD.MOV.U32 R0, RZ, RZ, R147 ;  /* 0x000000ffff007224 */ /* 0x002fc600078e0093 */
[----:B------:R-:W3:Y:S04]  /*36850*/  LDL.LU.64 R150, [R1+0x1488] ;  /* 0x0014880001967983 */ /* 0x000ee80000300a00 */
[----:B------:R1:W-:Y:S04]  /*36860*/  STL [R1+0x13f0], R0 ;  /* 0x0013f00001007387 */ /* 0x0003e80000100800 */
[----:B------:R1:W-:Y:S04]  /*36870*/  STL [R1+0x13fc], R58 ;  /* 0x0013fc3a01007387 */ /* 0x0003e80000100800 */
[----:B------:R-:W3:Y:S01]  /*36880*/  LDL.64 R144, [R1+0x1890] ;  /* 0x0018900001907983 */ /* 0x000ee20000100a00 */
[----:B-1----:R-:W-:-:S03]  /*36890*/  MOV R0, R59 ;  /* 0x0000003b00007202 */ /* 0x002fc60000000f00 */
[----:B------:R-:W3:Y:S04]  /*368a0*/  LDL.64 R146, [R1+0x1898] ;  /* 0x0018980001927983 */ /* 0x000ee80000100a00 */
[----:B------:R1:W-:Y:S04]  /*368b0*/  STL [R1+0x13f8], R0 ;  /* 0x0013f80001007387 */ /* 0x0003e80000100800 */
[----:B------:R1:W-:Y:S04]  /*368c0*/  STL [R1+0x1404], R140 ;  /* 0x0014048c01007387 */ /* 0x0003e80000100800 */
[----:B------:R-:W3:Y:S01]  /*368d0*/  LDL.64 R58, [R1+0x18a0] ;  /* 0x0018a000013a7983 */ /* 0x000ee20000100a00 */
[----:B-1----:R-:W-:-:S03]  /*368e0*/  IMAD.MOV.U32 R0, RZ, RZ, R141 ;  /* 0x000000ffff007224 */ /* 0x002fc600078e008d */
[----:B------:R-:W3:Y:S04]  /*368f0*/  LDL.64 R140, [R1+0x18a8] ;  /* 0x0018a800018c7983 */ /* 0x000ee80000100a00 */
[----:B------:R1:W-:Y:S04]  /*36900*/  STL [R1+0x1400], R0 ;  /* 0x0014000001007387 */ /* 0x0003e80000100800 */
[----:B------:R1:W-:Y:S02]  /*36910*/  STL [R1+0x140c], R142 ;  /* 0x00140c8e01007387 */ /* 0x0003e40000100800 */
[----:B-1----:R-:W-:-:S02]  /*36920*/  IMAD.MOV.U32 R0, RZ, RZ, R143 ;  /* 0x000000ffff007224 */ /* 0x002fc400078e008f */
[----:B------:R-:W3:Y:S04]  /*36930*/  LDL.LU.64 R142, [R1+0x18b0] ;  /* 0x0018b000018e7983 */ /* 0x000ee80000300a00 */
[----:B------:R4:W-:Y:S02]  /*36940*/  STL [R1+0x1408], R0 ;  /* 0x0014080001007387 */ /* 0x0009e40000100800 */
[----:B----4-:R-:W-:Y:S02]  /*36950*/  IMAD.MOV.U32 R0, RZ, RZ, R247 ;  /* 0x000000ffff007224 */ /* 0x010fe400078e00f7 */
[----:B------:R-:W-:Y:S04]  /*36960*/  STL [R1+0x1414], R246 ;  /* 0x001414f601007387 */ /* 0x000fe80000100800 */
[----:B------:R-:W-:Y:S04]  /*36970*/  STL [R1+0x141c], R56 ;  /* 0x00141c3801007387 */ /* 0x000fe80000100800 */
[----:B------:R1:W-:Y:S02]  /*36980*/  STL [R1+0x1410], R0 ;  /* 0x0014100001007387 */ /* 0x0003e40000100800 */
[----:B-1----:R-:W-:-:S02]  /*36990*/  IMAD.MOV.U32 R0, RZ, RZ, R57 ;  /* 0x000000ffff007224 */ /* 0x002fc400078e0039 */
[----:B------:R-:W4:Y:S04]  /*369a0*/  LDL.LU.64 R56, [R1+0x18b8] ;  /* 0x0018b80001387983 */ /* 0x000f280000300a00 */
[----:B------:R1:W-:Y:S04]  /*369b0*/  STL [R1+0x1418], R0 ;  /* 0x0014180001007387 */ /* 0x0003e80000100800 */
[----:B--2---:R-:W-:Y:S01]  /*369c0*/  STL [R1+0x1424], R160 ;  /* 0x001424a001007387 */ /* 0x004fe20000100800 */
[----:B-1----:R-:W-:-:S03]  /*369d0*/  MOV R0, R161 ;  /* 0x000000a100007202 */ /* 0x002fc60000000f00 */
[----:B------:R-:W-:Y:S04]  /*369e0*/  STL [R1+0x142c], R162 ;  /* 0x00142ca201007387 */ /* 0x000fe80000100800 */
[----:B------:R1:W-:Y:S02]  /*369f0*/  STL [R1+0x1420], R0 ;  /* 0x0014200001007387 */ /* 0x0003e40000100800 */
[----:B-1----:R-:W-:Y:S02]  /*36a00*/  IMAD.MOV.U32 R0, RZ, RZ, R163 ;  /* 0x000000ffff007224 */ /* 0x002fe400078e00a3 */
[----:B------:R-:W-:Y:S04]  /*36a10*/  STL [R1+0x1434], R156 ;  /* 0x0014349c01007387 */ /* 0x000fe80000100800 */
[----:B------:R1:W-:Y:S04]  /*36a20*/  STL [R1+0x1428], R0 ;  /* 0x0014280001007387 */ /* 0x0003e80000100800 */
[----:B------:R-:W-:Y:S01]  /*36a30*/  STL [R1+0x143c], R158 ;  /* 0x00143c9e01007387 */ /* 0x000fe20000100800 */
[----:B-1----:R-:W-:-:S05]  /*36a40*/  IMAD.MOV.U32 R0, RZ, RZ, R157 ;  /* 0x000000ffff007224 */ /* 0x002fca00078e009d */
[----:B------:R1:W-:Y:S02]  /*36a50*/  STL [R1+0x1430], R0 ;  /* 0x0014300001007387 */ /* 0x0003e40000100800 */
[----:B-1----:R-:W-:Y:S02]  /*36a60*/  IMAD.MOV.U32 R0, RZ, RZ, R159 ;  /* 0x000000ffff007224 */ /* 0x002fe400078e009f */
[----:B---3--:R-:W-:Y:S04]  /*36a70*/  STL [R1+0x1444], R152 ;  /* 0x0014449801007387 */ /* 0x008fe80000100800 */
[----:B------:R1:W-:Y:S04]  /*36a80*/  STL [R1+0x1438], R0 ;  /* 0x0014380001007387 */ /* 0x0003e80000100800 */
[----:B------:R-:W-:Y:S01]  /*36a90*/  STL [R1+0x144c], R154 ;  /* 0x00144c9a01007387 */ /* 0x000fe20000100800 */
[----:B-1----:R-:W-:-:S05]  /*36aa0*/  IMAD.MOV.U32 R0, RZ, RZ, R153 ;  /* 0x000000ffff007224 */ /* 0x002fca00078e0099 */
[----:B------:R1:W-:Y:S04]  /*36ab0*/  STL [R1+0x1440], R0 ;  /* 0x0014400001007387 */ /* 0x0003e80000100800 */
[----:B------:R-:W-:Y:S01]  /*36ac0*/  STL [R1+0x1454], R148 ;  /* 0x0014549401007387 */ /* 0x000fe20000100800 */
[----:B-1----:R-:W-:-:S05]  /*36ad0*/  MOV R0, R155 ;  /* 0x0000009b00007202 */ /* 0x002fca0000000f00 */
[----:B------:R1:W-:Y:S04]  /*36ae0*/  STL [R1+0x1448], R0 ;  /* 0x0014480001007387 */ /* 0x0003e80000100800 */
[----:B------:R-:W-:Y:S01]  /*36af0*/  STL [R1+0x145c], R150 ;  /* 0x00145c9601007387 */ /* 0x000fe20000100800 */
[----:B-1----:R-:W-:-:S05]  /*36b00*/  IMAD.MOV.U32 R0, RZ, RZ, R149 ;  /* 0x000000ffff007224 */ /* 0x002fca00078e0095 */
[----:B------:R1:W-:Y:S02]  /*36b10*/  STL [R1+0x1450], R0 ;  /* 0x0014500001007387 */ /* 0x0003e40000100800 */
[----:B-1----:R-:W-:Y:S02]  /*36b20*/  IMAD.MOV.U32 R0, RZ, RZ, R151 ;  /* 0x000000ffff007224 */ /* 0x002fe400078e0097 */
[----:B------:R-:W-:Y:S04]  /*36b30*/  STL [R1+0x1464], R144 ;  /* 0x0014649001007387 */ /* 0x000fe80000100800 */
[----:B------:R1:W-:Y:S04]  /*36b40*/  STL [R1+0x1458], R0 ;  /* 0x0014580001007387 */ /* 0x0003e80000100800 */
[----:B------:R-:W-:Y:S01]  /*36b50*/  STL [R1+0x146c], R146 ;  /* 0x00146c9201007387 */ /* 0x000fe20000100800 */
[----:B-1----:R-:W-:-:S05]  /*36b60*/  IMAD.MOV.U32 R0, RZ, RZ, R145 ;  /* 0x000000ffff007224 */ /* 0x002fca00078e0091 */
[----:B------:R1:W-:Y:S04]  /*36b70*/  STL [R1+0x1460], R0 ;  /* 0x0014600001007387 */ /* 0x0003e80000100800 */
[----:B------:R-:W-:Y:S01]  /*36b80*/  STL [R1+0x1474], R58 ;  /* 0x0014743a01007387 */ /* 0x000fe20000100800 */
[----:B-1----:R-:W-:-:S05]  /*36b90*/  IMAD.MOV.U32 R0, RZ, RZ, R147 ;  /* 0x000000ffff007224 */ /* 0x002fca00078e0093 */
[----:B------:R1:W-:Y:S02]  /*36ba0*/  STL [R1+0x1468], R0 ;  /* 0x0014680001007387 */ /* 0x0003e40000100800 */
[----:B-1----:R-:W-:Y:S02]  /*36bb0*/  MOV R0, R59 ;  /* 0x0000003b00007202 */ /* 0x002fe40000000f00 */
[----:B------:R-:W1:Y:S04]  /*36bc0*/  S2R R59, SR_TID.X ;  /* 0x00000000003b7919 */ /* 0x000e680000002100 */
[----:B------:R-:W-:Y:S04]  /*36bd0*/  STL [R1+0x147c], R140 ;  /* 0x00147c8c01007387 */ /* 0x000fe80000100800 */
[----:B------:R2:W-:Y:S04]  /*36be0*/  STL [R1+0x1470], R0 ;  /* 0x0014700001007387 */ /* 0x0005e80000100800 */
[----:B------:R-:W-:Y:S01]  /*36bf0*/  STL [R1+0x1484], R142 ;  /* 0x0014848e01007387 */ /* 0x000fe20000100800 */
[----:B--2---:R-:W-:-:S05]  /*36c00*/  IMAD.MOV.U32 R0, RZ, RZ, R141 ;  /* 0x000000ffff007224 */ /* 0x004fca00078e008d */
[----:B------:R2:W-:Y:S01]  /*36c10*/  STL [R1+0x1478], R0 ;  /* 0x0014780001007387 */ /* 0x0005e20000100800 */
[C---:B-1----:R-:W-:Y:S02]  /*36c20*/  LOP3.LUT R5, R59.reuse, 0x3, RZ, 0xc0, !PT ;  /* 0x000000033b057812 */ /* 0x042fe400078ec0ff */
[C---:B------:R-:W-:Y:S01]  /*36c30*/  LOP3.LUT R4, R59.reuse, 0x1c, RZ, 0xc0, !PT ;  /* 0x0000001c3b047812 */ /* 0x040fe200078ec0ff */
[C---:B------:R-:W-:Y:S01]  /*36c40*/  IMAD.SHL.U32 R3, R59.reuse, 0x2, RZ ;  /* 0x000000023b037824 */ /* 0x040fe200078e00ff */
[----:B--2---:R-:W-:-:S03]  /*36c50*/  LOP3.LUT R0, R59, 0x7, RZ, 0xc0, !PT ;  /* 0x000000073b007812 */ /* 0x004fc600078ec0ff */
[----:B------:R-:W-:Y:S02]  /*36c60*/  IMAD R6, R5, 0x120, R4 ;  /* 0x0000012005067824 */ /* 0x000fe400078e0204 */
[----:B------:R-:W-:Y:S02]  /*36c70*/  IMAD R0, R0, 0x210, RZ ;  /* 0x0000021000007824 */ /* 0x000fe400078e02ff */
[----:B------:R-:W-:Y:S02]  /*36c80*/  IMAD.SHL.U32 R4, R59, 0x80, RZ ;  /* 0x000000803b047824 */ /* 0x000fe400078e00ff */
[----:B------:R-:W-:Y:S01]  /*36c90*/  IMAD.MOV.U32 R2, RZ, RZ, R143 ;  /* 0x000000ffff027224 */ /* 0x000fe200078e008f */
[----:B------:R-:W-:-:S04]  /*36ca0*/  LOP3.LUT R0, R0, 0x30, R3, 0x78, !PT ;  /* 0x0000003000007812 */ /* 0x000fc800078e7803 */
[----:B------:R-:W-:Y:S01]  /*36cb0*/  LOP3.LUT R5, R0, 0x1000, R4, 0xf8, !PT ;  /* 0x0000100000057812 */ /* 0x000fe200078ef804 */
[----:B------:R1:W-:Y:S01]  /*36cc0*/  STL [R1+0x1480], R2 ;  /* 0x0014800201007387 */ /* 0x0003e20000100800 */
[----:B----4-:R-:W-:-:S03]  /*36cd0*/  MOV R7, R57 ;  /* 0x0000003900077202 */ /* 0x010fc60000000f00 */
[----:B------:R2:W-:Y:S04]  /*36ce0*/  STL [R1+0x148c], R56 ;  /* 0x00148c3801007387 */ /* 0x0005e80000100800 */
[----:B------:R3:W-:Y:S04]  /*36cf0*/  STL [R1+0x1488], R7 ;  /* 0x0014880701007387 */ /* 0x0007e80000100800 */
[----:B------:R4:W-:Y:S04]  /*36d00*/  STL [R1+0x1894], R5 ;  /* 0x0018940501007387 */ /* 0x0009e80000100800 */
        /* <DEDUP_REMOVED lines=90> */
[----:B------:R4:W-:Y:S01]  /*372b0*/  STL [R1+0x214], RZ ;  /* 0x000214ff01007387 */ /* 0x0009e20000100800 */
[----:B------:R-:W-:-:S03]  /*372c0*/  IMAD.MOV.U32 R58, RZ, RZ, 0x7f ;  /* 0x0000007fff3a7424 */ /* 0x000fc600078e00ff */
[----:B------:R4:W-:Y:S04]  /*372d0*/  STL [R1+0x218], RZ ;  /* 0x000218ff01007387 */ /* 0x0009e80000100800 */
[----:B------:R4:W-:Y:S04]  /*372e0*/  STL [R1+0x21c], RZ ;  /* 0x00021cff01007387 */ /* 0x0009e80000100800 */
[----:B------:R4:W-:Y:S04]  /*372f0*/  STL [R1+0x200], RZ ;  /* 0x000200ff01007387 */ /* 0x0009e80000100800 */
[----:B------:R4:W-:Y:S04]  /*37300*/  STL [R1+0x204], RZ ;  /* 0x000204ff01007387 */ /* 0x0009e80000100800 */
[----:B------:R4:W-:Y:S01]  /*37310*/  STL [R1+0x208], RZ ;  /* 0x000208ff01007387 */ /* 0x0009e20000100800 */
[----:B------:R-:W-:-:S03]  /*37320*/  IADD3 R58, R58, c[0x0][0x180], RZ ;  /* 0x000060003a3a7a10 */ /* 0x000fc60007ffe0ff */
[----:B------:R4:W-:Y:S04]  /*37330*/  STL [R1+0x20c], RZ ;  /* 0x00020cff01007387 */ /* 0x0009e80000100800 */
[----:B------:R4:W-:Y:S04]  /*37340*/  STL [R1+0x1f0], RZ ;  /* 0x0001f0ff01007387 */ /* 0x0009e80000100800 */
[----:B------:R4:W-:Y:S04]  /*37350*/  STL [R1+0x1f4], RZ ;  /* 0x0001f4ff01007387 */ /* 0x0009e80000100800 */
[----:B------:R4:W-:Y:S01]  /*37360*/  STL [R1+0x1f8], RZ ;  /* 0x0001f8ff01007387 */ /* 0x0009e20000100800 */
[----:B-1----:R-:W-:-:S03]  /*37370*/  SHF.R.S32.HI R2, RZ, 0x1f, R58 ;  /* 0x0000001fff027819 */ /* 0x002fc6000001143a */
[----:B------:R4:W-:Y:S04]  /*37380*/  STL [R1+0x1fc], RZ ;  /* 0x0001fcff01007387 */ /* 0x0009e80000100800 */
[----:B------:R4:W-:Y:S04]  /*37390*/  STL [R1+0x1e0], RZ ;  /* 0x0001e0ff01007387 */ /* 0x0009e80000100800 */
[----:B------:R4:W-:Y:S04]  /*373a0*/  STL [R1+0x1e4], RZ ;  /* 0x0001e4ff01007387 */ /* 0x0009e80000100800 */
[----:B------:R4:W-:Y:S01]  /*373b0*/  STL [R1+0x1e8], RZ ;  /* 0x0001e8ff01007387 */ /* 0x0009e20000100800 */
[----:B------:R-:W-:-:S03]  /*373c0*/  LEA.HI R2, R2, R58, RZ, 0x7 ;  /* 0x0000003a02027211 */ /* 0x000fc600078f38ff */
[----:B------:R4:W-:Y:S04]  /*373d0*/  STL [R1+0x1ec], RZ ;  /* 0x0001ecff01007387 */ /* 0x0009e80000100800 */
[----:B------:R4:W-:Y:S01]  /*373e0*/  STL [R1+0x1d0], RZ ;  /* 0x0001d0ff01007387 */ /* 0x0009e20000100800 */
[----:B------:R-:W-:-:S03]  /*373f0*/  SHF.R.S32.HI R3, RZ, 0x1f, R252 ;  /* 0x0000001fff037819 */ /* 0x000fc600000114fc */
[----:B------:R4:W-:Y:S04]  /*37400*/  STL [R1+0x1d4], RZ ;  /* 0x0001d4ff01007387 */ /* 0x0009e80000100800 */
[----:B------:R4:W-:Y:S01]  /*37410*/  STL [R1+0x1d8], RZ ;  /* 0x0001d8ff01007387 */ /* 0x0009e20000100800 */
[----:B------:R-:W-:-:S03]  /*37420*/  SHF.R.S32.HI R2, RZ, 0x7, R2 ;  /* 0x00000007ff027819 */ /* 0x000fc60000011402 */
[----:B------:R4:W-:Y:S04]  /*37430*/  STL [R1+0x1dc], RZ ;  /* 0x0001dcff01007387 */ /* 0x0009e80000100800 */
[----:B------:R4:W-:Y:S01]  /*37440*/  STL [R1+0x1c0], RZ ;  /* 0x0001c0ff01007387 */ /* 0x0009e20000100800 */
[----:B------:R-:W-:-:S03]  /*37450*/  SHF.L.U64.HI R0, R252, 0x2, R3 ;  /* 0x00000002fc007819 */ /* 0x000fc60000010203 */
[----:B------:R4:W-:Y:S01]  /*37460*/  STL [R1+0x1c4], RZ ;  /* 0x0001c4ff01007387 */ /* 0x0009e20000100800 */
[----:B------:R-:W-:-:S03]  /*37470*/  LOP3.LUT R3, R6, 0x20, RZ, 0x3c, !PT ;  /* 0x0000002006037812 */ /* 0x000fc600078e3cff */
[----:B------:R4:W-:Y:S01]  /*37480*/  STL [R1+0x1c8], RZ ;  /* 0x0001c8ff01007387 */ /* 0x0009e20000100800 */
[----:B------:R-:W-:-:S03]  /*37490*/  IADD3 R3, R2, -0x2, RZ ;  /* 0xfffffffe02037810 */ /* 0x000fc60007ffe0ff */
[----:B------:R4:W-:Y:S01]  /*374a0*/  STL [R1+0x1cc], RZ ;  /* 0x0001ccff01007387 */ /* 0x0009e20000100800 */
[----:B------:R-:W-:-:S03]  /*374b0*/  LOP3.LUT R2, R5, 0x40, RZ, 0x3c, !PT ;  /* 0x0000004005027812 */ /* 0x000fc600078e3cff */
        /* <DEDUP_REMOVED lines=8> */
[----:B------:R4:W-:Y:S01]  /*37540*/  STL [R1+0x189c], R2 ;  /* 0x00189c0201007387 */ /* 0x0009e20000100800 */
[----:B------:R-:W-:Y:S01]  /*37550*/  USHF.R.S32.HI UR6, URZ, 0x1f, UR4 ;  /* 0x0000001f3f067899 */ /* 0x000fe20008011404 */
        /* <DEDUP_REMOVED lines=66> */
[----:B--2---:R-:W-:Y:S01]  /*37980*/  CS2R R56, SRZ ;  /* 0x0000000000387805 */ /* 0x004fe2000001ff00 */
[----:B------:R-:W-:Y:S01]  /*37990*/  CS2R R58, SRZ ;  /* 0x00000000003a7805 */ /* 0x000fe2000001ff00 */
[----:B---3--:R-:W-:-:S02]  /*379a0*/  LOP3.LUT R7, R6, 0x40, RZ, 0x3c, !PT ;  /* 0x0000004006077812 */ /* 0x008fc400078e3cff */
[----:B------:R-:W-:Y:S01]  /*379b0*/  LOP3.LUT R4, R6, 0x60, RZ, 0x3c, !PT ;  /* 0x0000006006047812 */ /* 0x000fe200078e3cff */
[----:B------:R-:W-:Y:S02]  /*379c0*/  USHF.L.U32 UR7, UR4, 0x2, URZ ;  /* 0x0000000204077899 */ /* 0x000fe4000800063f */
[----:B------:R-:W-:Y:S02]  /*379d0*/  USHF.L.U64.HI UR6, UR4, 0x2, UR6 ;  /* 0x0000000204067899 */ /* 0x000fe40008010206 */
[----:B------:R-:W-:Y:S02]  /*379e0*/  UMOV UR5, 0x1 ;  /* 0x0000000100057882 */ /* 0x000fe40000000000 */
[----:B----4-:R-:W-:Y:S02]  /*379f0*/  UMOV UR4, 0xffffffff ;  /* 0xffffffff00047882 */ /* 0x010fe40000000000 */
.L_x_1:
[----:B------:R-:W2:Y:S01]  /*37a00*/  LDL R6, [R1+0x1894] ;  /* 0x0018940001067983 */ /* 0x000ea20000100800 */
[----:B------:R-:W-:Y:S01]  /*37a10*/  UIADD3 UR4, UR4, 0x1, URZ ;  /* 0x0000000104047890 */ /* 0x000fe2000fffe03f */
[----:B------:R-:W-:-:S04]  /*37a20*/  DEPBAR.LE SB0, 0x2 ;  /* 0x000080800000791a */ /* 0x000fc80000000000 */
[----:B------:R-:W3:Y:S04]  /*37a30*/  LDL.LU.64 R16, [R1+0x80] ;  /* 0x0000800001107983 */ /* 0x000ee80000300a00 */
[----:B------:R-:W3:Y:S01]  /*37a40*/  LDL.LU.64 R18, [R1+0x88] ;  /* 0x0000880001127983 */ /* 0x000ee20000300a00 */
[----:B------:R-:W-:-:S03]  /*37a50*/  UISETP.GT.AND UP0, UPT, UR4, 0x1, UPT ;  /* 0x000000010400788c */ /* 0x000fc6000bf04270 */
[----:B------:R-:W-:Y:S01]  /*37a60*/  STL.64 [R1+0x29b8], R58 ;  /* 0x0029b83a01007387 */ /* 0x000fe20000100a00 */
[----:B------:R-:W-:-:S03]  /*37a70*/  USEL UR4, UR4, URZ, !UP0 ;  /* 0x0000003f04047287 */ /* 0x000fc6000c000000 */
[----:B------:R1:W-:Y:S03]  /*37a80*/  STL.64 [R1+0x29b0], R56 ;  /* 0x0029b03801007387 */ /* 0x0003e60000100a00 */
[----:B------:R-:W-:Y:S01]  /*37a90*/  IMAD.U32 R3, RZ, RZ, UR4 ;  /* 0x00000004ff037e24 */ /* 0x000fe2000f8e00ff */
[----:B------:R4:W-:Y:S04]  /*37aa0*/  STL [R1+0x1cd8], R0 ;  /* 0x001cd80001007387 */ /* 0x0009e80000100800 */
[----:B------:R-:W5:Y:S04]  /*37ab0*/  S2R R2, SR_TID.X ;  /* 0x0000000000027919 */ /* 0x000f680000002100 */
[----:B-1----:R-:W3:Y:S04]  /*37ac0*/  LDL.LU.64 R56, [R1+0x40] ;  /* 0x0000400001387983 */ /* 0x002ee80000300a00 */
[----:B------:R-:W3:Y:S04]  /*37ad0*/  LDL.LU.64 R58, [R1+0x48] ;  /* 0x00004800013a7983 */ /* 0x000ee80000300a00 */
[----:B------:R-:W1:Y:S01]  /*37ae0*/  S2R R13, SR_TID.X ;  /* 0x00000000000d7919 */ /* 0x000e620000002100 */
[----:B-----5:R-:W-:-:S02]  /*37af0*/  LOP3.LUT R12, R2, 0x1c, RZ, 0xc0, !PT ;  /* 0x0000001c020c7812 */ /* 0x020fc400078ec0ff */
[C---:B------:R-:W-:Y:S02]  /*37b00*/  LOP3.LUT R7, R2.reuse, 0x3, RZ, 0xc0, !PT ;  /* 0x0000000302077812 */ /* 0x040fe400078ec0ff */
[C---:B------:R-:W-:Y:S02]  /*37b10*/  LOP3.LUT R5, R2.reuse, 0x1c, RZ, 0xc0, !PT ;  /* 0x0000001c02057812 */ /* 0x040fe400078ec0ff */
[----:B------:R-:W-:Y:S01]  /*37b20*/  LOP3.LUT R4, R2, 0x3, RZ, 0xc0, !PT ;  /* 0x0000000302047812 */ /* 0x000fe200078ec0ff */
[----:B------:R-:W-:Y:S02]  /*37b30*/  IMAD R7, R7, 0x120, R12 ;  /* 0x0000012007077824 */ /* 0x000fe400078e020c */
[----:B------:R-:W-:Y:S02]  /*37b40*/  IMAD.U32 R2, RZ, RZ, UR4 ;  /* 0x00000004ff027e24 */ /* 0x000fe4000f8e00ff */
[----:B------:R-:W-:Y:S01]  /*37b50*/  IMAD R252, R3, 0x8000, R7 ;  /* 0x0000800003fc7824 */ /* 0x000fe200078e0207 */
[----:B------:R-:W-:Y:S01]  /*37b60*/  BAR.SYNC.DEFER_BLOCKING 0x0 ;  /* 0x0000000000007b1d */ /* 0x000fe20000010000 */
[C---:B-1----:R-:W-:Y:S01]  /*37b70*/  LOP3.LUT R12, R13.reuse, 0x1c, RZ, 0xc0, !PT ;  /* 0x0000001c0d0c7812 */ /* 0x042fe200078ec0ff */
[----:B------:R-:W-:Y:S01]  /*37b80*/  IMAD R4, R4, 0x120, R5 ;  /* 0x0000012004047824 */ /* 0x000fe200078e0205 */
[----:B------:R-:W-:-:S02]  /*37b90*/  LOP3.LUT R7, R13, 0x3, RZ, 0xc0, !PT ;  /* 0x000000030d077812 */ /* 0x000fc400078ec0ff */
[C---:B------:R-:W-:Y:S02]  /*37ba0*/  LOP3.LUT R14, R13.reuse, 0x1c, RZ, 0xc0, !PT ;  /* 0x0000001c0d0e7812 */ /* 0x040fe400078ec0ff */
[----:B------:R-:W-:Y:S01]  /*37bb0*/  LOP3.LUT R13, R13, 0x3, RZ, 0xc0, !PT ;  /* 0x000000030d0d7812 */ /* 0x000fe200078ec0ff */
[----:B------:R-:W-:Y:S01]  /*37bc0*/  IMAD R7, R7, 0x120, R12 ;  /* 0x0000012007077824 */ /* 0x000fe200078e020c */
[----:B------:R-:W-:-:S03]  /*37bd0*/  LOP3.LUT R4, R4, 0x20, RZ, 0x3c, !PT ;  /* 0x0000002004047812 */ /* 0x000fc600078e3cff */
[----:B------:R-:W-:Y:S01]  /*37be0*/  IMAD R13, R13, 0x120, R14 ;  /* 0x000001200d0d7824 */ /* 0x000fe200078e020e */
[----:B------:R-:W-:Y:S01]  /*37bf0*/  LEA R5, R2, R4, 0xf ;  /* 0x0000000402057211 */ /* 0x000fe200078e78ff */
[----:B------:R-:W-:Y:S01]  /*37c00*/  IMAD.U32 R4, RZ, RZ, UR4 ;  /* 0x00000004ff047e24 */ /* 0x000fe2000f8e00ff */
[----:B------:R-:W-:Y:S02]  /*37c10*/  LOP3.LUT R7, R7, 0x60, RZ, 0x3c, !PT ;  /* 0x0000006007077812 */ /* 0x000fe400078e3cff */
[----:B------:R-:W-:-:S03]  /*37c20*/  LOP3.LUT R13, R13, 0x40, RZ, 0x3c, !PT ;  /* 0x000000400d0d7812 */ /* 0x000fc600078e3cff */
[----:B------:R-:W-:Y:S02]  /*37c30*/  IMAD R3, R3, 0x8000, R7 ;  /* 0x0000800003037824 */ /* 0x000fe400078e0207 */
[----:B----4-:R-:W-:Y:S01]  /*37c40*/  IMAD R0, R4, 0x8000, R13 ;  /* 0x0000800004007824 */ /* 0x010fe200078e020d */
[----:B------:R-:W-:Y:S04]  /*37c50*/  LDS R48, [R252+0x40080] ;  /* 0x04008000fc307984 */ /* 0x000fe80000000800 */
        /* <DEDUP_REMOVED lines=11> */
[----:B------:R-:W-:Y:S04]  /*37d10*/  STL [R1+0x470], R5 ;  /* 0x0004700501007387 */ /* 0x000fe80000100800 */
[----:B------:R-:W-:Y:S04]  /*37d20*/  LDS R213, [R5+0x40000] ;  /* 0x0400000005d57984 */ /* 0x000fe80000000800 */
[----:B------:R-:W-:Y:S04]  /*37d30*/  LDS R215, [R5+0x40400] ;  /* 0x0404000005d77984 */ /* 0x000fe80000000800 */
[----:B------:R-:W-:Y:S04]  /*37d40*/  LDS R212, [R252+0x40000] ;  /* 0x04000000fcd47984 */ /* 0x000fe80000000800 */
[----:B------:R-:W-:Y:S04]  /*37d50*/  LDS R214, [R252+0x40400] ;  /* 0x04040000fcd67984 */ /* 0x000fe80000000800 */
[----:B------:R-:W-:Y:S04]  /*37d60*/  STL [R1+0x474], R0 ;  /* 0x0004740001007387 */ /* 0x000fe80000100800 */
[----:B------:R-:W-:Y:S04]  /*37d70*/  STL [R1+0x478], R3 ;  /* 0x0004780301007387 */ /* 0x000fe80000100800 */
[----:B------:R-:W-:Y:S01]  /*37d80*/  STL [R1+0x29ac], R0 ;  /* 0x0029ac0001007387 */ /* 0x000fe20000100800 */
[----:B--2---:R-:W-:-:S05]  /*37d90*/  IMAD R2, R2, 0x20000, R6 ;  /* 0x0002000002027824 */ /* 0x004fca00078e0206 */
[----:B------:R-:W1:Y:S04]  /*37da0*/  LDSM.16.M88.4 R12, [R2] ;  /* 0x00000000020c783b */ /* 0x000e680000000200 */
[----:B------:R-:W3:Y:S04]  /*37db0*/  LDSM.16.M88.4 R4, [R2+0x2000] ;  /* 0x002000000204783b */ /* 0x000ee80000000200 */
[----:B------:R-:W-:Y:S04]  /*37dc0*/  LDSM.16.M88.4 R192, [R2+0x4000] ;  /* 0x0040000002c0783b */ /* 0x000fe80000000200 */
[----:B------:R-:W2:Y:S04]  /*37dd0*/  LDSM.16.M88.4 R188, [R2+0x6000] ;  /* 0x0060000002bc783b */ /* 0x000ea80000000200 */
[----:B------:R-:W-:Y:S04]  /*37de0*/  LDSM.16.M88.4 R84, [R2+0x8000] ;  /* 0x008000000254783b */ /* 0x000fe80000000200 */
[----:B------:R-:W-:Y:S04]  /*37df0*/  LDSM.16.M88.4 R184, [R2+0xc000] ;  /* 0x00c0000002b8783b */ /* 0x000fe80000000200 */
[----:B------:R-:W-:Y:S04]  /*37e00*/  LDSM.16.M88.4 R180, [R2+0xe000] ;  /* 0x00e0000002b4783b */ /* 0x000fe80000000200 */
[----:B------:R-:W-:Y:S04]  /*37e10*/  LDSM.16.M88.4 R176, [R2+0x10000] ;  /* 0x0100000002b0783b */ /* 0x000fe80000000200 */
[----:B------:R-:W4:Y:S04]  /*37e20*/  LDSM.16.M88.4 R172, [R2+0x12000] ;  /* 0x0120000002ac783b */ /* 0x000f280000000200 */
[----:B------:R-:W2:Y:S01]  /*37e30*/  LDSM.16.M88.4 R168, [R2+0x14000] ;  /* 0x0140000002a8783b */ /* 0x000ea20000000200 */
[-C--:B-1----:R-:W-:Y:S03]  /*37e40*/  HMMA.1688.F32.TF32 R80, R208, R12.reuse, R68 ;  /* 0x0000000cd050723c */ /* 0x082fe60000081044 */
[----:B------:R-:W1:Y:S04]  /*37e50*/  LDSM.16.M88.4 R164, [R2+0x16000] ;  /* 0x0160000002a4783b */ /* 0x000e680000000200 */
[----:B------:R-:W-:Y:S01]  /*37e60*/  LDSM.16.M88.4 R136, [R2+0x18000] ;  /* 0x018000000288783b */ /* 0x000fe20000000200 */
[-C--:B------:R-:W-:Y:S03]  /*37e70*/  HMMA.1688.F32.TF32 R68, R48, R12.reuse, R52 ;  /* 0x0000000c3044723c */ /* 0x080fe60000081034 */
[----:B------:R-:W-:Y:S04]  /*37e80*/  LDSM.16.M88.4 R132, [R2+0x1a000] ;  /* 0x01a000000284783b */ /* 0x000fe80000000200 */
[----:B------:R-:W-:Y:S01]  /*37e90*/  LDSM.16.M88.4 R128, [R2+0x1c000] ;  /* 0x01c000000280783b */ /* 0x000fe20000000200 */
[----:B------:R-:W-:Y:S03]  /*37ea0*/  HMMA.1688.F32.TF32 R60, R44, R12, R76 ;  /* 0x0000000c2c3c723c */ /* 0x000fe6000008104c */
[----:B------:R-:W-:Y:S05]  /*37eb0*/  LDSM.16.M88.4 R124, [R2+0x1e000] ;  /* 0x01e00000027c783b */ /* 0x000fea0000000200 */
[-C--:B---3--:R-:W-:Y:S08]  /*37ec0*/  HMMA.1688.F32.TF32 R52, R212, R4.reuse, R56 ;  /* 0x00000004d434723c */ /* 0x088ff00000081038 */
[-C--:B------:R-:W-:Y:S08]  /*37ed0*/  HMMA.1688.F32.TF32 R8, R48, R4.reuse, R8 ;  /* 0x000000043008723c */ /* 0x080ff00000081008 */
[----:B------:R-:W-:Y:S01]  /*37ee0*/  HMMA.1688.F32.TF32 R56, R208, R4, R64 ;  /* 0x00000004d038723c */ /* 0x000fe20000081040 */
[----:B------:R-:W-:Y:S04]  /*37ef0*/  STL.64 [R1+0x290], R80 ;  /* 0x0002905001007387 */ /* 0x000fe80000100a00 */
[----:B------:R-:W-:Y:S04]  /*37f00*/  STL.64 [R1+0x298], R82 ;  /* 0x0002985201007387 */ /* 0x000fe80000100a00 */
[----:B------:R-:W-:Y:S04]  /*37f10*/  STL.64 [R1+0xe0], R68 ;  /* 0x0000e04401007387 */ /* 0x000fe80000100a00 */
[----:B------:R-:W-:Y:S04]  /*37f20*/  STL.64 [R1+0xe8], R70 ;  /* 0x0000e84601007387 */ /* 0x000fe80000100a00 */
[----:B------:R-:W-:Y:S04]  /*37f30*/  STL.64 [R1+0x360], R60 ;  /* 0x0003603c01007387 */ /* 0x000fe80000100a00 */
[----:B------:R-:W-:Y:S01]  /*37f40*/  STL.64 [R1+0x368], R62 ;  /* 0x0003683e01007387 */ /* 0x000fe20000100a00 */
[----:B------:R-:W-:-:S03]  /*37f50*/  MOV R0, R11 ;  /* 0x0000000b00007202 */ /* 0x000fc60000000f00 */
[----:B------:R-:W-:Y:S04]  /*37f60*/  STL.64 [R1+0x50], R8 ;  /* 0x0000500801007387 */ /* 0x000fe80000100a00 */
[----:B------:R-:W-:Y:S04]  /*37f70*/  STL.64 [R1+0x280], R56 ;  /* 0x0002803801007387 */ /* 0x000fe80000100a00 */
[----:B------:R-:W-:Y:S04]  /*37f80*/  STL.64 [R1+0x288], R58 ;  /* 0x0002883a01007387 */ /* 0x000fe80000100a00 */
[----:B------:R3:W-:Y:S04]  /*37f90*/  STL [R1+0x58], R10 ;  /* 0x0000580a01007387 */ /* 0x0007e80000100800 */
[----:B------:R-:W5:Y:S04]  /*37fa0*/  LDL.LU.64 R228, [R1+0x1b0] ;  /* 0x0001b00001e47983 */ /* 0x000f680000300a00 */
[----:B------:R-:W5:Y:S01]  /*37fb0*/  LDL.LU.64 R230, [R1+0x1b8] ;  /* 0x0001b80001e67983 */ /* 0x000f620000300a00 */
[----:B---3--:R-:W-:Y:S03]  /*37fc0*/  HMMA.1688.F32.TF32 R8, R44, R4, R72 ;  /* 0x000000042c08723c */ /* 0x008fe60000081048 */
[----:B------:R-:W3:Y:S11]  /*37fd0*/  LDSM.16.M88.4 R80, [R2+0xa000] ;  /* 0x00a000000250783b */ /* 0x000ef60000000200 */
[----:B------:R-:W-:Y:S09]  /*37fe0*/  @!UPT UIADD3 URZ, URZ, URZ, URZ ;  /* 0x0000003f3f3ff290 */ /* 0x000ff2000fffe03f */
[----:B------:R1:W-:Y:S04]  /*37ff0*/  STL.64 [R1+0x350], R8 ;  /* 0x0003500801007387 */ /* 0x0003e80000100a00 */
[----:B------:R1:W-:Y:S04]  /*38000*/  STL.64 [R1+0x358], R10 ;  /* 0x0003580a01007387 */ /* 0x0003e80000100a00 */
[----:B------:R-:W3:Y:S04]  /*38010*/  LDL.LU.64 R100, [R1+0x1a0] ;  /* 0x0001a00001647983 */ /* 0x000ee80000300a00 */
[----:B------:R-:W3:Y:S04]  /*38020*/  LDL.LU.64 R102, [R1+0x1a8] ;  /* 0x0001a80001667983 */ /* 0x000ee80000300a00 */
[----:B------:R-:W3:Y:S04]  /*38030*/  LDL.LU.64 R108, [R1+0x190] ;  /* 0x00019000016c7983 */ /* 0x000ee80000300a00 */
[----:B------:R-:W3:Y:S04]  /*38040*/  LDL.LU.64 R110, [R1+0x198] ;  /* 0x00019800016e7983 */ /* 0x000ee80000300a00 */
[----:B------:R-:W3:Y:S04]  /*38050*/  LDL.LU.64 R68, [R1+0x180] ;  /* 0x0001800001447983 */ /* 0x000ee80000300a00 */
[----:B------:R-:W3:Y:S04]  /*38060*/  LDL.LU.64 R70, [R1+0x188] ;  /* 0x0001880001467983 */ /* 0x000ee80000300a00 */
[----:B-1----:R-:W3:Y:S04]  /*38070*/  LDL.LU.64 R8, [R1+0x170] ;  /* 0x0001700001087983 */ /* 0x002ee80000300a00 */
[----:B------:R-:W3:Y:S04]  /*38080*/  LDL.LU.64 R10, [R1+0x178] ;  /* 0x00017800010a7983 */ /* 0x000ee80000300a00 */
        /* <DEDUP_REMOVED lines=12> */
[----:B------:R-:W3:Y:S04]  /*38150*/  LDL.LU.64 R56, [R1] ;  /* 0x0000000001387983 */ /* 0x000ee80000300a00 */
[----:B------:R-:W3:Y:S01]  /*38160*/  LDL.LU.64 R58, [R1+0x8] ;  /* 0x00000800013a7983 */ /* 0x000ee20000300a00 */
[----:B------:R-:W-:Y:S03]  /*38170*/  HMMA.1688.F32.TF32 R16, R212, R12, R16 ;  /* 0x0000000cd410723c */ /* 0x000fe60000081010 */
[----:B------:R-:W-:Y:S04]  /*38180*/  STL [R1+0x28bc], R2 ;  /* 0x0028bc0201007387 */ /* 0x000fe80000100800 */
[----:B------:R-:W3:Y:S01]  /*38190*/  LDL R12, [R1+0x470] ;  /* 0x00047000010c7983 */ /* 0x000ee20000100800 */
[----:B--2---:R-:W-:Y:S08]  /*381a0*/  HMMA.1688.F32.TF32 R220, R208, R188, R220 ;  /* 0x000000bcd0dc723c */ /* 0x004ff000000810dc */
[C---:B----4-:R-:W-:Y:S08]  /*381b0*/  HMMA.1688.F32.TF32 R112, R212.reuse, R172, R112 ;  /* 0x000000acd470723c */ /* 0x050ff00000081070 */
[C---:B------:R-:W-:Y:S08]  /*381c0*/  HMMA.1688.F32.TF32 R120, R212.reuse, R168, R120 ;  /* 0x000000a8d478723c */ /* 0x040ff00000081078 */
[----:B------:R-:W-:Y:S08]  /*381d0*/  HMMA.1688.F32.TF32 R116, R212, R164, R116 ;  /* 0x000000a4d474723c */ /* 0x000ff00000081074 */
[C---:B------:R-:W-:Y:S08]  /*381e0*/  HMMA.1688.F32.TF32 R204, R208.reuse, R184, R204 ;  /* 0x000000b8d0cc723c */ /* 0x040ff000000810cc */
[C---:B------:R-:W-:Y:S08]  /*381f0*/  HMMA.1688.F32.TF32 R200, R208.reuse, R180, R200 ;  /* 0x000000b4d0c8723c */ /* 0x040ff000000810c8 */
[C---:B------:R-:W-:Y:S08]  /*38200*/  HMMA.1688.F32.TF32 R104, R208.reuse, R172, R104 ;  /* 0x000000acd068723c */ /* 0x040ff00000081068 */
[----:B------:R-:W-:Y:S08]  /*38210*/  HMMA.1688.F32.TF32 R20, R208, R168, R20 ;  /* 0x000000a8d014723c */ /* 0x000ff00000081014 */
[C---:B-----5:R-:W-:Y:S08]  /*38220*/  HMMA.1688.F32.TF32 R72, R212.reuse, R192, R228 ;  /* 0x000000c0d448723c */ /* 0x060ff000000810e4 */
[C---:B---3--:R-:W-:Y:S08]  /*38230*/  HMMA.1688.F32.TF32 R100, R212.reuse, R188, R100 ;  /* 0x000000bcd464723c */ /* 0x048ff00000081064 */
[C---:B------:R-:W-:Y:S08]  /*38240*/  HMMA.1688.F32.TF32 R108, R212.reuse, R84, R108 ;  /* 0x00000054d46c723c */ /* 0x040ff0000008106c */
[C---:B------:R-:W-:Y:S08]  /*38250*/  HMMA.1688.F32.TF32 R68, R212.reuse, R80, R68 ;  /* 0x00000050d444723c */ /* 0x040ff00000081044 */
[C---:B------:R-:W-:Y:S08]  /*38260*/  HMMA.1688.F32.TF32 R8, R212.reuse, R184, R8 ;  /* 0x000000b8d408723c */ /* 0x040ff00000081008 */
[C---:B------:R-:W-:Y:S08]  /*38270*/  HMMA.1688.F32.TF32 R76, R212.reuse, R180, R76 ;  /* 0x000000b4d44c723c */ /* 0x040ff0000008104c */
[C---:B------:R-:W-:Y:S08]  /*38280*/  HMMA.1688.F32.TF32 R60, R212.reuse, R176, R60 ;  /* 0x000000b0d43c723c */ /* 0x040ff0000008103c */
[C---:B------:R-:W-:Y:S08]  /*38290*/  HMMA.1688.F32.TF32 R88, R212.reuse, R136, R88 ;  /* 0x00000088d458723c */ /* 0x040ff00000081058 */
[----:B------:R-:W-:Y:S08]  /*382a0*/  HMMA.1688.F32.TF32 R96, R212, R132, R96 ;  /* 0x00000084d460723c */ /* 0x000ff00000081060 */
[----:B------:R-:W-:Y:S08]  /*382b0*/  HMMA.1688.F32.TF32 R56, R208, R192, R56 ;  /* 0x000000c0d038723c */ /* 0x000ff00000081038 */
[C---:B------:R-:W-:Y:S08]  /*382c0*/  HMMA.1688.F32.TF32 R92, R212.reuse, R128, R92 ;  /* 0x00000080d45c723c */ /* 0x040ff0000008105c */
[----:B------:R-:W-:Y:S07]  /*382d0*/  HMMA.1688.F32.TF32 R64, R212, R124, R64 ;  /* 0x0000007cd440723c */ /* 0x000fee0000081040 */
[----:B------:R-:W-:Y:S01]  /*382e0*/  STL.64 [R1+0xd0], R56 ;  /* 0x0000d03801007387 */ /* 0x000fe20000100a00 */
[C---:B------:R-:W-:Y:S03]  /*382f0*/  HMMA.1688.F32.TF32 R212, R208.reuse, R84, R216 ;  /* 0x00000054d0d4723c */ /* 0x040fe600000810d8 */
[----:B------:R1:W-:Y:S05]  /*38300*/  STL.64 [R1+0xd8], R58 ;  /* 0x0000d83a01007387 */ /* 0x0003ea0000100a00 */
[C---:B-1----:R-:W-:Y:S01]  /*38310*/  HMMA.1688.F32.TF32 R56, R208.reuse, R80, R248 ;  /* 0x00000050d038723c */ /* 0x042fe200000810f8 */
[----:B------:R-:W-:Y:S04]  /*38320*/  STL.64 [R1+0xc0], R220 ;  /* 0x0000c0dc01007387 */ /* 0x000fe80000100a00 */
[----:B------:R-:W-:Y:S10]  /*38330*/  STL.64 [R1+0xc8], R222 ;  /* 0x0000c8de01007387 */ /* 0x000ff40000100a00 */
[----:B------:R-:W-:Y:S04]  /*38340*/  STL.64 [R1+0xb0], R212 ;  /* 0x0000b0d401007387 */ /* 0x000fe80000100a00 */
[----:B------:R-:W-:Y:S04]  /*38350*/  STL.64 [R1+0xb8], R214 ;  /* 0x0000b8d601007387 */ /* 0x000fe80000100a00 */
[----:B------:R-:W-:Y:S04]  /*38360*/  STL.64 [R1+0xa0], R56 ;  /* 0x0000a03801007387 */ /* 0x000fe80000100a00 */
[----:B------:R1:W-:Y:S02]  /*38370*/  STL.64 [R1+0xa8], R58 ;  /* 0x0000a83a01007387 */ /* 0x0003e40000100a00 */
[C---:B-1----:R-:W-:Y:S02]  /*38380*/  HMMA.1688.F32.TF32 R56, R208.reuse, R176, R196 ;  /* 0x000000b0d038723c */ /* 0x042fe400000810c4 */
[----:B------:R-:W-:Y:S04]  /*38390*/  STL.64 [R1+0x90], R204 ;  /* 0x000090cc01007387 */ /* 0x000fe80000100a00 */
[----:B------:R-:W-:Y:S04]  /*383a0*/  STL.64 [R1+0x98], R206 ;  /* 0x000098ce01007387 */ /* 0x000fe80000100a00 */
[----:B------:R-:W-:Y:S04]  /*383b0*/  STL.64 [R1+0x80], R200 ;  /* 0x000080c801007387 */ /* 0x000fe80000100a00 */
[----:B------:R-:W-:Y:S09]  /*383c0*/  STL.64 [R1+0x88], R202 ;  /* 0x000088ca01007387 */ /* 0x000ff20000100a00 */
[----:B------:R-:W-:Y:S04]  /*383d0*/  STL.64 [R1+0x70], R56 ;  /* 0x0000703801007387 */ /* 0x000fe80000100a00 */
[----:B------:R1:W-:Y:S04]  /*383e0*/  STL.64 [R1+0x78], R58 ;  /* 0x0000783a01007387 */ /* 0x0003e80000100a00 */
[----:B------:R-:W-:Y:S04]  /*383f0*/  STL.64 [R1+0x60], R104 ;  /* 0x0000606801007387 */ /* 0x000fe80000100a00 */
[----:B------:R-:W-:Y:S01]  /*38400*/  STL.64 [R1+0x68], R106 ;  /* 0x0000686a01007387 */ /* 0x000fe20000100a00 */
[C---:B-1----:R-:W-:Y:S03]  /*38410*/  HMMA.1688.F32.TF32 R56, R208.reuse, R164, R24 ;  /* 0x000000a4d038723c */ /* 0x042fe60000081018 */
[----:B------:R-:W-:Y:S04]  /*38420*/  STL.64 [R1+0x40], R20 ;  /* 0x0000401401007387 */ /* 0x000fe80000100a00 */
[----:B------:R1:W-:Y:S01]  /*38430*/  STL.64 [R1+0x48], R22 ;  /* 0x0000481601007387 */ /* 0x0003e20000100a00 */
[C---:B------:R-:W-:Y:S08]  /*38440*/  HMMA.1688.F32.TF32 R24, R208.reuse, R136, R28 ;  /* 0x00000088d018723c */ /* 0x040ff0000008101c */
[C---:B-1----:R-:W-:Y:S07]  /*38450*/  HMMA.1688.F32.TF32 R20, R208.reuse, R132, R32 ;  /* 0x00000084d014723c */ /* 0x042fee0000081020 */
[----:B------:R-:W-:Y:S04]  /*38460*/  STL.64 [R1+0x30], R56 ;  /* 0x0000303801007387 */ /* 0x000fe80000100a00 */
[----:B------:R-:W-:Y:S11]  /*38470*/  STL.64 [R1+0x38], R58 ;  /* 0x0000383a01007387 */ /* 0x000ff60000100a00 */
[----:B------:R-:W-:Y:S01]  /*38480*/  @!UPT UIADD3 URZ, URZ, URZ, URZ ;  /* 0x0000003f3f3ff290 */ /* 0x000fe2000fffe03f */
[----:B------:R-:W-:Y:S04]  /*38490*/  STL.64 [R1+0x10], R20 ;  /* 0x0000101401007387 */ /* 0x000fe80000100a00 */
[----:B------:R-:W-:Y:S04]  /*384a0*/  STL.64 [R1+0x20], R24 ;  /* 0x0000201801007387 */ /* 0x000fe80000100a00 */
[----:B------:R1:W-:Y:S02]  /*384b0*/  STL.64 [R1+0x28], R26 ;  /* 0x0000281a01007387 */ /* 0x0003e40000100a00 */
[----:B-1----:R-:W-:Y:S02]  /*384c0*/  HMMA.1688.F32.TF32 R24, R208, R128, R36 ;  /* 0x00000080d018723c */ /* 0x002fe40000081024 */
[----:B------:R1:W-:Y:S01]  /*384d0*/  STL [R1+0x18], R22 ;  /* 0x0000181601007387 */ /* 0x0003e20000100800 */
[----:B------:R-:W-:-:S03]  /*384e0*/  IMAD.MOV.U32 R2, RZ, RZ, R23 ;  /* 0x000000ffff027224 */ /* 0x000fc600078e0017 */
[----:B------:R-:W2:Y:S04]  /*384f0*/  LDL.LU.64 R20, [R1+0x2d0] ;  /* 0x0002d00001147983 */ /* 0x000ea80000300a00 */
[----:B-1----:R-:W2:Y:S11]  /*38500*/  LDL.LU.64 R22, [R1+0x2d8] ;  /* 0x0002d80001167983 */ /* 0x002eb60000300a00 */
[----:B------:R-:W-:Y:S02]  /*38510*/  @!UPT UIADD3 URZ, URZ, URZ, URZ ;  /* 0x0000003f3f3ff290 */ /* 0x000fe4000fffe03f */
[----:B------:R1:W-:Y:S01]  /*38520*/  STL.64 [R1+0x8], R26 ;  /* 0x0000081a01007387 */ /* 0x0003e20000100a00 */
[----:B------:R-:W-:Y:S02]  /*38530*/  IMAD.MOV.U32 R3, RZ, RZ, R25 ;  /* 0x000000ffff037224 */ /* 0x000fe400078e0019 */
[----:B------:R-:W-:Y:S02]  /*38540*/  IMAD.MOV.U32 R13, RZ, RZ, R24 ;  /* 0x000000ffff0d7224 */ /* 0x000fe400078e0018 */
[----:B------:R-:W3:Y:S04]  /*38550*/  LDL.LU.64 R24, [R1+0x2c0] ;  /* 0x0002c00001187983 */ /* 0x000ee80000300a00 */
[----:B-1----:R-:W3:Y:S04]  /*38560*/  LDL.LU.64 R26, [R1+0x2c8] ;  /* 0x0002c800011a7983 */ /* 0x002ee80000300a00 */
[----:B------:R-:W4:Y:S04]  /*38570*/  LDL.LU.64 R104, [R1+0x2b0] ;  /* 0x0002b00001687983 */ /* 0x000f280000300a00 */
[----:B------:R-:W4:Y:S04]  /*38580*/  LDL.LU.64 R106, [R1+0x2b8] ;  /* 0x0002b800016a7983 */ /* 0x000f280000300a00 */
[----:B------:R-:W5:Y:S04]  /*38590*/  LDL.LU.64 R56, [R1+0x2a0] ;  /* 0x0002a00001387983 */ /* 0x000f680000300a00 */
[----:B------:R-:W5:Y:S04]  /*385a0*/  LDL.LU.64 R58, [R1+0x2a8] ;  /* 0x0002a800013a7983 */ /* 0x000f680000300a00 */
[----:B------:R-:W2:Y:S04]  /*385b0*/  LDL.LU.64 R36, [R1+0x260] ;  /* 0x0002600001247983 */ /* 0x000ea80000300a00 */
[----:B------:R-:W2:Y:S04]  /*385c0*/  LDL.LU.64 R38, [R1+0x268] ;  /* 0x0002680001267983 */ /* 0x000ea80000300a00 */
[----:B------:R-:W3:Y:S04]  /*385d0*/  LDL.LU.64 R216, [R1+0x220] ;  /* 0x0002200001d87983 */ /* 0x000ee80000300a00 */
[----:B------:R-:W3:Y:S04]  /*385e0*/  LDL.LU.64 R218, [R1+0x228] ;  /* 0x0002280001da7983 */ /* 0x000ee80000300a00 */
[----:B------:R-:W4:Y:S04]  /*385f0*/  LDL.LU.64 R196, [R1+0x210] ;  /* 0x0002100001c47983 */ /* 0x000f280000300a00 */
        /* <DEDUP_REMOVED lines=8> */
[----:B------:R-:W4:Y:S01]  /*38680*/  LDL.LU.64 R34, [R1+0x1d8] ;  /* 0x0001d80001227983 */ /* 0x000f220000300a00 */
[----:B------:R-:W-:Y:S03]  /*38690*/  HMMA.1688.F32.TF32 R248, R208, R124, R40 ;  /* 0x0000007cd0f8723c */ /* 0x000fe60000081028 */
        /* <DEDUP_REMOVED lines=8> */
[C---:B-----5:R-:W-:Y:S03]  /*38720*/  HMMA.1688.F32.TF32 R204, R48.reuse, R80, R56 ;  /* 0x0000005030cc723c */ /* 0x060fe60000081038 */
[----:B------:R-:W5:Y:S04]  /*38730*/  LDL.LU.64 R56, [R1+0x110] ;  /* 0x0001100001387983 */ /* 0x000f680000300a00 */
[----:B------:R-:W5:Y:S01]  /*38740*/  LDL.LU.64 R58, [R1+0x118] ;  /* 0x00011800013a7983 */ /* 0x000f620000300a00 */
[C---:B--2---:R-:W-:Y:S08]  /*38750*/  HMMA.1688.F32.TF32 R20, R48.reuse, R192, R20 ;  /* 0x000000c03014723c */ /* 0x044ff00000081014 */
[C---:B---3--:R-:W-:Y:S08]  /*38760*/  HMMA.1688.F32.TF32 R24, R48.reuse, R188, R24 ;  /* 0x000000bc3018723c */ /* 0x048ff00000081018 */
[C---:B----4-:R-:W-:Y:S08]  /*38770*/  HMMA.1688.F32.TF32 R104, R48.reuse, R84, R104 ;  /* 0x000000543068723c */ /* 0x050ff00000081068 */
[C---:B------:R-:W-:Y:S08]  /*38780*/  HMMA.1688.F32.TF32 R36, R48.reuse, R184, R36 ;  /* 0x000000b83024723c */ /* 0x040ff00000081024 */
        /* <DEDUP_REMOVED lines=8> */
[----:B------:R-:W-:Y:S08]  /*38810*/  HMMA.1688.F32.TF32 R48, R48, R124, R228 ;  /* 0x0000007c3030723c */ /* 0x000ff000000810e4 */
[C---:B------:R-:W-:Y:S01]  /*38820*/  HMMA.1688.F32.TF32 R228, R44.reuse, R192, R220 ;  /* 0x000000c02ce4723c */ /* 0x040fe200000810dc */
[----:B------:R-:W-:Y:S04]  /*38830*/  LDS R220, [R252+0x40800] ;  /* 0x04080000fcdc7984 */ /* 0x000fe80000000800 */
[----:B------:R-:W-:Y:S04]  /*38840*/  LDS R222, [R252+0x40c00] ;  /* 0x040c0000fcde7984 */ /* 0x000fe80000000800 */
[----:B------:R-:W-:Y:S04]  /*38850*/  LDS R221, [R12+0x40800] ;  /* 0x040800000cdd7984 */ /* 0x000fe80000000800 */
[----:B------:R-:W1:Y:S01]  /*38860*/  LDS R223, [R12+0x40c00] ;  /* 0x040c00000cdf7984 */ /* 0x000e620000000800 */
[----:B------:R-:W-:Y:S01]  /*38870*/  HMMA.1688.F32.TF32 R232, R44, R80, R232 ;  /* 0x000000502ce8723c */ /* 0x000fe200000810e8 */
[----:B------:R-:W-:-:S07]  /*38880*/  IMAD.MOV.U32 R193, RZ, RZ, R3 ;  /* 0x000000ffffc17224 */ /* 0x000fce00078e0003 */
[C---:B------:R-:W-:Y:S11]  /*38890*/  HMMA.1688.F32.TF32 R224, R44.reuse, R188, R224 ;  /* 0x000000bc2ce0723c */ /* 0x040ff600000810e0 */
[----:B------:R-:W-:Y:S05]  /*388a0*/  @!UPT UIADD3 URZ, URZ, URZ, URZ ;  /* 0x0000003f3f3ff290 */ /* 0x000fea000fffe03f */
[----:B------:R-:W-:Y:S02]  /*388b0*/  IMAD.MOV.U32 R188, RZ, RZ, R232 ;  /* 0x000000ffffbc7224 */ /* 0x000fe400078e00e8 */
[----:B------:R-:W-:Y:S02]  /*388c0*/  IMAD.MOV.U32 R5, RZ, RZ, R233 ;  /* 0x000000ffff057224 */ /* 0x000fe400078e00e9 */
[----:B------:R-:W-:Y:S02]  /*388d0*/  IMAD.MOV.U32 R4, RZ, RZ, R234 ;  /* 0x000000ffff047224 */ /* 0x000fe400078e00ea */
[----:B------:R-:W-:Y:S02]  /*388e0*/  IMAD.MOV.U32 R3, RZ, RZ, R235 ;  /* 0x000000ffff037224 */ /* 0x000fe400078e00eb */
[----:B------:R-:W-:Y:S08]  /*388f0*/  HMMA.1688.F32.TF32 R232, R44, R184, R236 ;  /* 0x000000b82ce8723c */ /* 0x000ff000000810ec */
[C---:B-1----:R-:W-:Y:S08]  /*38900*/  HMMA.1688.F32.TF32 R72, R220.reuse, R194, R72 ;  /* 0x000000c2dc48723c */ /* 0x042ff00000081048 */
[C---:B------:R-:W-:Y:S08]  /*38910*/  HMMA.1688.F32.TF32 R100, R220.reuse, R190, R100 ;  /* 0x000000bedc64723c */ /* 0x040ff00000081064 */
[----:B------:R-:W-:Y:S08]  /*38920*/  HMMA.1688.F32.TF32 R8, R220, R186, R8 ;  /* 0x000000badc08723c */ /* 0x000ff00000081008 */
[C---:B------:R-:W-:Y:S08]  /*38930*/  HMMA.1688.F32.TF32 R148, R44.reuse, R136, R148 ;  /* 0x000000882c94723c */ /* 0x040ff00000081094 */
[----:B------:R-:W-:Y:S01]  /*38940*/  IMAD.MOV.U32 R136, RZ, RZ, R103 ;  /* 0x000000ffff887224 */ /* 0x000fe200078e0067 */
[----:B------:R-:W-:Y:S01]  /*38950*/  HMMA.1688.F32.TF32 R236, R44, R172, R160 ;  /* 0x000000ac2cec723c */ /* 0x000fe200000810a0 */
[----:B------:R-:W-:-:S06]  /*38960*/  IMAD.MOV.U32 R137, RZ, RZ, R102 ;  /* 0x000000ffff897224 */ /* 0x000fcc00078e0066 */
[----:B------:R-:W-:Y:S01]  /*38970*/  IMAD.MOV.U32 R172, RZ, RZ, R101 ;  /* 0x000000ffffac7224 */ /* 0x000fe200078e0065 */
[----:B------:R-:W-:Y:S01]  /*38980*/  HMMA.1688.F32.TF32 R68, R220, R82, R68 ;  /* 0x00000052dc44723c */ /* 0x000fe20000081044 */
[----:B------:R-:W-:-:S07]  /*38990*/  IMAD.MOV.U32 R173, RZ, RZ, R100 ;  /* 0x000000ffffad7224 */ /* 0x000fce00078e0064 */
[C---:B------:R-:W-:Y:S08]  /*389a0*/  HMMA.1688.F32.TF32 R244, R44.reuse, R176, R244 ;  /* 0x000000b02cf4723c */ /* 0x040ff000000810f4 */
[C---:B------:R-:W-:Y:S08]  /*389b0*/  HMMA.1688.F32.TF32 R140, R44.reuse, R128, R140 ;  /* 0x000000802c8c723c */ /* 0x040ff0000008108c */
[----:B-----5:R-:W-:Y:S11]  /*389c0*/  HMMA.1688.F32.TF32 R56, R44, R84, R56 ;  /* 0x000000542c38723c */ /* 0x020ff60000081038 */
[----:B------:R-:W-:Y:S11]  /*389d0*/  @!UPT UIADD3 URZ, URZ, URZ, URZ ;  /* 0x0000003f3f3ff290 */ /* 0x000ff6000fffe03f */
[----:B------:R-:W-:Y:S01]  /*389e0*/  @!UPT UIADD3 URZ, URZ, URZ, URZ ;  /* 0x0000003f3f3ff290 */ /* 0x000fe2000fffe03f */
[----:B------:R-:W-:Y:S01]  /*389f0*/  STL.64 [R1+0x110], R56 ;  /* 0x0001103801007387 */ /* 0x000fe20000100a00 */
[----:B------:R-:W-:-:S03]  /*38a00*/  MOV R189, R59 ;  /* 0x0000003b00bd7202 */ /* 0x000fc60000000f00 */
[----:B------:R1:W-:Y:S04]  /*38a10*/  STL [R1+0x118], R58 ;  /* 0x0001183a01007387 */ /* 0x0003e80000100800 */
[----:B-1----:R-:W2:Y:S04]  /*38a20*/  LDL.LU.64 R58, [R1+0x29b8] ;  /* 0x0029b800013a7983 */ /* 0x002ea80000300a00 */
[----:B------:R-:W2:Y:S04]  /*38a30*/  LDL.LU.64 R56, [R1+0x29b0] ;  /* 0x0029b00001387983 */ /* 0x000ea80000300a00 */
[----:B------:R-:W-:Y:S04]  /*38a40*/  STL [R1+0x29a8], R189 ;  /* 0x0029a8bd01007387 */ /* 0x000fe80000100800 */
[----:B------:R-:W-:Y:S04]  /*38a50*/  STL [R1+0xf0], R232 ;  /* 0x0000f0e801007387 */ /* 0x000fe80000100800 */
[----:B------:R-:W-:Y:S04]  /*38a60*/  STL.64 [R1+0xf8], R234 ;  /* 0x0000f8ea01007387 */ /* 0x000fe80000100a00 */
[----:B------:R-:W-:Y:S04]  /*38a70*/  STL [R1+0x2954], R72 ;  /* 0x0029544801007387 */ /* 0x000fe80000100800 */
[----:B------:R-:W-:Y:S04]  /*38a80*/  STL [R1+0x2950], R73 ;  /* 0x0029504901007387 */ /* 0x000fe80000100800 */
[----:B------:R-:W-:Y:S04]  /*38a90*/  STL [R1+0x294c], R74 ;  /* 0x00294c4a01007387 */ /* 0x000fe80000100800 */
[----:B------:R1:W-:Y:S02]  /*38aa0*/  STL [R1+0x2948], R75 ;  /* 0x0029484b01007387 */ /* 0x0003e40000100800 */
[----:B-1----:R-:W-:Y:S02]  /*38ab0*/  HMMA.1688.F32.TF32 R72, R220, R86, R108 ;  /* 0x00000056dc48723c */ /* 0x002fe4000008106c */
[----:B------:R1:W-:Y:S04]  /*38ac0*/  STL [R1+0x2964], R136 ;  /* 0x0029648801007387 */ /* 0x0003e80000100800 */
[----:B------:R3:W-:Y:S04]  /*38ad0*/  STL [R1+0x2960], R137 ;  /* 0x0029608901007387 */ /* 0x0007e80000100800 */
[----:B------:R4:W-:Y:S01]  /*38ae0*/  STL [R1+0x295c], R172 ;  /* 0x00295cac01007387 */ /* 0x0009e20000100800 */
[----:B-1----:R-:W-:-:S03]  /*38af0*/  IMAD.MOV.U32 R136, RZ, RZ, R8 ;  /* 0x000000ffff887224 */ /* 0x002fc600078e0008 */
[----:B------:R1:W-:Y:S01]  /*38b00*/  STL [R1+0x2958], R173 ;  /* 0x002958ad01007387 */ /* 0x0003e20000100800 */
[----:B---3--:R-:W-:Y:S01]  /*38b10*/  MOV R137, R9 ;  /* 0x0000000900897202 */ /* 0x008fe20000000f00 */
[----:B----4-:R-:W-:Y:S02]  /*38b20*/  IMAD.MOV.U32 R172, RZ, RZ, R10 ;  /* 0x000000ffffac7224 */ /* 0x010fe400078e000a */
[----:B-1----:R-:W-:Y:S02]  /*38b30*/  IMAD.MOV.U32 R173, RZ, RZ, R11 ;  /* 0x000000ffffad7224 */ /* 0x002fe400078e000b */
[----:B------:R-:W-:Y:S04]  /*38b40*/  HMMA.1688.F32.TF32 R8, R220, R182, R76 ;  /* 0x000000b6dc08723c */ /* 0x000fe8000008104c */
[----:B------:R-:W-:-:S02]  /*38b50*/  IMAD.MOV.U32 R176, RZ, RZ, R75 ;  /* 0x000000ffffb07224 */ /* 0x000fc400078e004b */
[----:B------:R-:W-:Y:S01]  /*38b60*/  IMAD.MOV.U32 R177, RZ, RZ, R74 ;  /* 0x000000ffffb17224 */ /* 0x000fe200078e004a */
[----:B------:R-:W-:Y:S01]  /*38b70*/  MOV R84, R72 ;  /* 0x0000004800547202 */ /* 0x000fe20000000f00 */
[----:B------:R-:W-:Y:S01]  /*38b80*/  IMAD.MOV.U32 R85, RZ, RZ, R73 ;  /* 0x000000ffff557224 */ /* 0x000fe200078e0049 */
[----:B------:R-:W-:Y:S01]  /*38b90*/  STL [R1+0x2974], R176 ;  /* 0x002974b001007387 */ /* 0x000fe20000100800 */
[----:B------:R-:W-:Y:S02]  /*38ba0*/  IMAD.MOV.U32 R75, RZ, RZ, R71 ;  /* 0x000000ffff4b7224 */ /* 0x000fe400078e0047 */
[----:B------:R-:W-:Y:S01]  /*38bb0*/  IMAD.MOV.U32 R74, RZ, RZ, R70 ;  /* 0x000000ffff4a7224 */ /* 0x000fe200078e0046 */
[----:B------:R-:W-:Y:S01]  /*38bc0*/  STL [R1+0x2970], R177 ;  /* 0x002970b101007387 */ /* 0x000fe20000100800 */
[----:B------:R-:W-:Y:S01]  /*38bd0*/  IMAD.MOV.U32 R73, RZ, RZ, R69 ;  /* 0x000000ffff497224 */ /* 0x000fe200078e0045 */
[----:B------:R-:W-:Y:S02]  /*38be0*/  MOV R72, R68 ;  /* 0x0000004400487202 */ /* 0x000fe40000000f00 */
[----:B------:R-:W-:Y:S04]  /*38bf0*/  STL [R1+0x296c], R85 ;  /* 0x00296c5501007387 */ /* 0x000fe80000100800 */
[----:B------:R1:W-:Y:S04]  /*38c00*/  STL [R1+0x2968], R84 ;  /* 0x0029685401007387 */ /* 0x0003e80000100800 */
[----:B------:R-:W-:Y:S01]  /*38c10*/  STL [R1+0x2984], R75 ;  /* 0x0029844b01007387 */ /* 0x000fe20000100800 */
[----:B------:R-:W-:Y:S01]  /*38c20*/  HMMA.1688.F32.TF32 R144, R44, R132, R144 ;  /* 0x000000842c90723c */ /* 0x000fe20000081090 */
[----:B------:R-:W-:-:S02]  /*38c30*/  IMAD.MOV.U32 R128, RZ, RZ, R11 ;  /* 0x000000ffff807224 */ /* 0x000fc400078e000b */
[----:B------:R-:W-:Y:S01]  /*38c40*/  STL [R1+0x2980], R74 ;  /* 0x0029804a01007387 */ /* 0x000fe20000100800 */
[----:B------:R-:W-:-:S03]  /*38c50*/  MOV R129, R10 ;  /* 0x0000000a00817202 */ /* 0x000fc60000000f00 */
[----:B------:R-:W-:Y:S01]  /*38c60*/  STL [R1+0x297c], R73 ;  /* 0x00297c4901007387 */ /* 0x000fe20000100800 */
[----:B------:R-:W-:-:S03]  /*38c70*/  IMAD.MOV.U32 R132, RZ, RZ, R9 ;  /* 0x000000ffff847224 */ /* 0x000fc600078e0009 */
[----:B------:R3:W-:Y:S01]  /*38c80*/  STL [R1+0x2978], R72 ;  /* 0x0029784801007387 */ /* 0x0007e20000100800 */
[----:B------:R-:W-:-:S03]  /*38c90*/  IMAD.MOV.U32 R133, RZ, RZ, R8 ;  /* 0x000000ffff857224 */ /* 0x000fc600078e0008 */
[----:B------:R4:W-:Y:S04]  /*38ca0*/  STL [R1+0x2994], R173 ;  /* 0x002994ad01007387 */ /* 0x0009e80000100800 */
[----:B------:R5:W-:Y:S04]  /*38cb0*/  STL [R1+0x2990], R172 ;  /* 0x002990ac01007387 */ /* 0x000be80000100800 */
[----:B------:R1:W-:Y:S01]  /*38cc0*/  STL [R1+0x298c], R137 ;  /* 0x00298c8901007387 */ /* 0x0003e20000100800 */
[----:B------:R-:W-:Y:S03]  /*38cd0*/  HMMA.1688.F32.TF32 R240, R44, R180, R240 ;  /* 0x000000b42cf0723c */ /* 0x000fe600000810f0 */
[----:B------:R1:W-:Y:S01]  /*38ce0*/  STL [R1+0x2988], R136 ;  /* 0x0029888801007387 */ /* 0x0003e20000100800 */
[----:B------:R-:W-:-:S03]  /*38cf0*/  MOV R189, R233 ;  /* 0x000000e900bd7202 */ /* 0x000fc60000000f00 */
[----:B------:R1:W-:Y:S01]  /*38d00*/  STL [R1+0x29a4], R128 ;  /* 0x0029a48001007387 */ /* 0x0003e20000100800 */
[----:B------:R-:W-:-:S03]  /*38d10*/  IMAD.MOV.U32 R180, RZ, RZ, R13 ;  /* 0x000000ffffb47224 */ /* 0x000fc600078e000d */
[----:B------:R1:W-:Y:S01]  /*38d20*/  STL [R1+0x29a0], R129 ;  /* 0x0029a08101007387 */ /* 0x0003e20000100800 */
[----:B------:R-:W-:Y:S03]  /*38d30*/  HMMA.1688.F32.TF32 R232, R44, R168, R156 ;  /* 0x000000a82ce8723c */ /* 0x000fe6000008109c */
[----:B------:R1:W-:Y:S04]  /*38d40*/  STL [R1+0x299c], R132 ;  /* 0x00299c8401007387 */ /* 0x0003e80000100800 */
[----:B------:R1:W-:Y:S04]  /*38d50*/  STL [R1+0x2998], R133 ;  /* 0x0029988501007387 */ /* 0x0003e80000100800 */
[----:B------:R-:W5:Y:S04]  /*38d60*/  LDL R13, [R1+0x478] ;  /* 0x00047800010d7983 */ /* 0x000f680000100800 */
[----:B------:R-:W5:Y:S04]  /*38d70*/  LDL.LU R156, [R1+0xe0] ;  /* 0x0000e000019c7983 */ /* 0x000f680000300800 */
[----:B------:R-:W5:Y:S04]  /*38d80*/  LDL.LU R157, [R1+0xe4] ;  /* 0x0000e400019d7983 */ /* 0x000f680000300800 */
[----:B------:R-:W5:Y:S04]  /*38d90*/  LDL.LU R158, [R1+0xe8] ;  /* 0x0000e800019e7983 */ /* 0x000f680000300800 */
[----:B------:R-:W5:Y:S04]  /*38da0*/  LDL.LU R159, [R1+0xec] ;  /* 0x0000ec00019f7983 */ /* 0x000f680000300800 */
[----:B------:R-:W5:Y:S04]  /*38db0*/  LDL.LU R160, [R1+0x50] ;  /* 0x0000500001a07983 */ /* 0x000f680000300800 */
[----:B------:R-:W5:Y:S04]  /*38dc0*/  LDL.LU R161, [R1+0x54] ;  /* 0x0000540001a17983 */ /* 0x000f680000300800 */
[----:B------:R-:W5:Y:S01]  /*38dd0*/  LDL.LU R162, [R1+0x58] ;  /* 0x0000580001a27983 */ /* 0x000f620000300800 */
[C---:B------:R-:W-:Y:S01]  /*38de0*/  HMMA.1688.F32.TF32 R8, R220.reuse, R178, R60 ;  /* 0x000000b2dc08723c */ /* 0x040fe2000008103c */
[----:B------:R-:W-:Y:S11]  /*38df0*/  IMAD.MOV.U32 R81, RZ, RZ, R193 ;  /* 0x000000ffff517224 */ /* 0x000ff600078e00c1 */
[----:B------:R-:W-:Y:S11]  /*38e00*/  @!UPT UIADD3 URZ, URZ, URZ, URZ ;  /* 0x0000003f3f3ff290 */ /* 0x000ff6000fffe03f */
[----:B------:R-:W-:Y:S01]  /*38e10*/  @!UPT UIADD3 URZ, URZ, URZ, URZ ;  /* 0x0000003f3f3ff290 */ /* 0x000fe2000fffe03f */
[----:B------:R-:W-:Y:S01]  /*38e20*/  IMAD.MOV.U32 R192, RZ, RZ, R8 ;  /* 0x000000ffffc07224 */ /* 0x000fe200078e0008 */
[----:B-1----:R-:W-:Y:S01]  /*38e30*/  MOV R84, R11 ;  /* 0x0000000b00547202 */ /* 0x002fe20000000f00 */
[----:B------:R-:W-:Y:S02]  /*38e40*/  IMAD.MOV.U32 R193, RZ, RZ, R9 ;  /* 0x000000ffffc17224 */ /* 0x000fe400078e0009 */
[----:B------:R-:W-:Y:S02]  /*38e50*/  IMAD.MOV.U32 R85, RZ, RZ, R10 ;  /* 0x000000ffff557224 */ /* 0x000fe400078e000a */
[C---:B------:R-:W-:Y:S11]  /*38e60*/  HMMA.1688.F32.TF32 R8, R220.reuse, R174, R112 ;  /* 0x000000aedc08723c */ /* 0x040ff60000081070 */
[----:B------:R-:W-:Y:S11]  /*38e70*/  @!UPT UIADD3 URZ, URZ, URZ, URZ ;  /* 0x0000003f3f3ff290 */ /* 0x000ff6000fffe03f */
[----:B------:R-:W-:Y:S02]  /*38e80*/  @!UPT UIADD3 URZ, URZ, URZ, URZ ;  /* 0x0000003f3f3ff290 */ /* 0x000fe4000fffe03f */
[----:B------:R-:W-:Y:S01]  /*38e90*/  IMAD.MOV.U32 R184, RZ, RZ, R8 ;  /* 0x000000ffffb87224 */ /* 0x000fe200078e0008 */
[----:B------:R-:W-:Y:S01]  /*38ea0*/  MOV R176, R10 ;  /* 0x0000000a00b07202 */ /* 0x000fe20000000f00 */
[----:B------:R-:W-:Y:S02]  /*38eb0*/  IMAD.MOV.U32 R185, RZ, RZ, R9 ;  /* 0x000000ffffb97224 */ /* 0x000fe400078e0009 */
[----:B------:R-:W-:Y:S02]  /*38ec0*/  IMAD.MOV.U32 R177, RZ, RZ, R11 ;  /* 0x000000ffffb17224 */ /* 0x000fe400078e000b */
[----:B------:R-:W-:Y:S08]  /*38ed0*/  HMMA.1688.F32.TF32 R8, R220, R170, R120 ;  /* 0x000000aadc08723c */ /* 0x000ff00000081078 */
[----:B------:R-:W-:Y:S11]  /*38ee0*/  HMMA.1688.F32.TF32 R152, R44, R164, R152 ;  /* 0x000000a42c98723c */ /* 0x000ff60000081098 */
[----:B------:R-:W-:Y:S05]  /*38ef0*/  @!UPT UIADD3 URZ, URZ, URZ, URZ ;  /* 0x0000003f3f3ff290 */ /* 0x000fea000fffe03f */
[----:B------:R-:W-:Y:S01]  /*38f00*/  IMAD.MOV.U32 R164, RZ, RZ, R8 ;  /* 0x000000ffffa47224 */ /* 0x000fe200078e0008 */
[----:B---3--:R-:W-:Y:S01]  /*38f10*/  MOV R72, R11 ;  /* 0x0000000b00487202 */ /* 0x008fe20000000f00 */
[----:B------:R-:W-:Y:S02]  /*38f20*/  IMAD.MOV.U32 R165, RZ, RZ, R9 ;  /* 0x000000ffffa57224 */ /* 0x000fe400078e0009 */
[----:B------:R-:W-:Y:S02]  /*38f30*/  IMAD.MOV.U32 R73, RZ, RZ, R10 ;  /* 0x000000ffff497224 */ /* 0x000fe400078e000a */
[----:B------:R-:W-:Y:S01]  /*38f40*/  HMMA.1688.F32.TF32 R8, R220, R166, R116 ;  /* 0x000000a6dc08723c */ /* 0x000fe20000081074 */
[----:B------:R-:W-:Y:S11]  /*38f50*/  IMAD.MOV.U32 R181, RZ, RZ, R81 ;  /* 0x000000ffffb57224 */ /* 0x000ff600078e0051 */
[----:B------:R-:W-:Y:S11]  /*38f60*/  @!UPT UIADD3 URZ, URZ, URZ, URZ ;  /* 0x0000003f3f3ff290 */ /* 0x000ff6000fffe03f */
[----:B------:R-:W-:Y:S01]  /*38f70*/  @!UPT UIADD3 URZ, URZ, URZ, URZ ;  /* 0x0000003f3f3ff290 */ /* 0x000fe2000fffe03f */
[----:B------:R-:W-:Y:S01]  /*38f80*/  IMAD.MOV.U32 R81, RZ, RZ, R10 ;  /* 0x000000ffff517224 */ /* 0x000fe200078e000a */
[----:B------:R-:W-:Y:S01]  /*38f90*/  MOV R80, R11 ;  /* 0x0000000b00507202 */ /* 0x000fe20000000f00 */
[----:B--2---:R-:W-:Y:S01]  /*38fa0*/  HMMA.1688.F32.TF32 R44, R44, R124, R56 ;  /* 0x0000007c2c2c723c */ /* 0x004fe20000081038 */
[----:B------:R-:W-:Y:S04]  /*38fb0*/  LDS R56, [R252+0x40880] ;  /* 0x04088000fc387984 */ /* 0x000fe80000000800 */
[----:B------:R-:W-:Y:S02]  /*38fc0*/  LDS R58, [R252+0x40c80] ;  /* 0x040c8000fc3a7984 */ /* 0x000fe40000000800 */
[----:B------:R-:W-:Y:S02]  /*38fd0*/  IMAD.MOV.U32 R125, RZ, RZ, R8 ;  /* 0x000000ffff7d7224 */ /* 0x000fe400078e0008 */
[----:B------:R-:W-:Y:S01]  /*38fe0*/  IMAD.MOV.U32 R124, RZ, RZ, R9 ;  /* 0x000000ffff7c7224 */ /* 0x000fe200078e0009 */
[----:B------:R-:W-:Y:S01]  /*38ff0*/  LDS R57, [R12+0x40880] ;  /* 0x040880000c397984 */ /* 0x000fe20000000800 */
[C---:B------:R-:W-:Y:S03]  /*39000*/  HMMA.1688.F32.TF32 R8, R220.reuse, R138, R88 ;  /* 0x0000008adc08723c */ /* 0x040fe60000081058 */
[----:B------:R-:W1:Y:S11]  /*39010*/  LDS R59, [R12+0x40c80] ;  /* 0x040c80000c3b7984 */ /* 0x000e760000000800 */
[----:B------:R-:W-:Y:S10]  /*39020*/  @!UPT UIADD3 URZ, URZ, URZ, URZ ;  /* 0x0000003f3f3ff290 */ /* 0x000ff4000fffe03f */
[----:B------:R-:W-:Y:S02]  /*39030*/  IMAD.MOV.U32 R168, RZ, RZ, R8 ;  /* 0x000000ffffa87224 */ /* 0x000fe400078e0008 */
[----:B------:R-:W-:Y:S02]  /*39040*/  IMAD.MOV.U32 R169, RZ, RZ, R9 ;  /* 0x000000ffffa97224 */ /* 0x000fe400078e0009 */
[----:B------:R-:W-:Y:S02]  /*39050*/  IMAD.MOV.U32 R75, RZ, RZ, R10 ;  /* 0x000000ffff4b7224 */ /* 0x000fe400078e000a */
[----:B------:R-:W-:Y:S02]  /*39060*/  IMAD.MOV.U32 R74, RZ, RZ, R11 ;  /* 0x000000ffff4a7224 */ /* 0x000fe400078e000b */
[C---:B------:R-:W-:Y:S01]  /*39070*/  HMMA.1688.F32.TF32 R8, R220.reuse, R134, R96 ;  /* 0x00000086dc08723c */ /* 0x040fe20000081060 */
[----:B------:R-:W-:Y:S02]  /*39080*/  IMAD.MOV.U32 R163, RZ, RZ, R0 ;  /* 0x000000ffffa37224 */ /* 0x000fe400078e0000 */
[----:B------:R-:W2:Y:S11]  /*39090*/  LDL.LU R0, [R1+0x29ac] ;  /* 0x0029ac0001007983 */ /* 0x000eb60000300800 */
[----:B------:R-:W-:Y:S10]  /*390a0*/  @!UPT UIADD3 URZ, URZ, URZ, URZ ;  /* 0x0000003f3f3ff290 */ /* 0x000ff4000fffe03f */
[----:B----4-:R-:W-:Y:S01]  /*390b0*/  MOV R173, R8 ;  /* 0x0000000800ad7202 */ /* 0x010fe20000000f00 */
[----:B-----5:R-:W-:Y:S02]  /*390c0*/  IMAD.MOV.U32 R172, RZ, RZ, R9 ;  /* 0x000000ffffac7224 */ /* 0x020fe400078e0009 */
[----:B------:R-:W-:Y:S02]  /*390d0*/  IMAD.MOV.U32 R137, RZ, RZ, R10 ;  /* 0x000000ffff897224 */ /* 0x000fe400078e000a */
[----:B------:R-:W-:Y:S02]  /*390e0*/  IMAD.MOV.U32 R136, RZ, RZ, R11 ;  /* 0x000000ffff887224 */ /* 0x000fe400078e000b */
[----:B------:R-:W-:Y:S11]  /*390f0*/  HMMA.1688.F32.TF32 R8, R220, R130, R92 ;  /* 0x00000082dc08723c */ /* 0x000ff6000008105c */
[----:B------:R-:W-:Y:S11]  /*39100*/  @!UPT UIADD3 URZ, URZ, URZ, URZ ;  /* 0x0000003f3f3ff290 */ /* 0x000ff6000fffe03f */
[----:B------:R-:W-:Y:S02]  /*39110*/  @!UPT UIADD3 URZ, URZ, URZ, URZ ;  /* 0x0000003f3f3ff290 */ /* 0x000fe4000fffe03f */
[----:B------:R-:W-:Y:S01]  /*39120*/  IMAD.MOV.U32 R128, RZ, RZ, R8 ;  /* 0x000000ffff807224 */ /* 0x000fe200078e0008 */
[----:B------:R-:W-:Y:S01]  /*39130*/  MOV R129, R9 ;  /* 0x0000000900817202 */ /* 0x000fe20000000f00 */
[----:B------:R-:W-:Y:S02]  /*39140*/  IMAD.MOV.U32 R132, RZ, RZ, R10 ;  /* 0x000000ffff847224 */ /* 0x000fe400078e000a */
[----:B------:R-:W-:Y:S02]  /*39150*/  IMAD.MOV.U32 R133, RZ, RZ, R11 ;  /* 0x000000ffff857224 */ /* 0x000fe400078e000b */
[----:B-1----:R-:W-:Y:S08]  /*39160*/  HMMA.1688.F32.TF32 R8, R56, R86, R104 ;  /* 0x000000563808723c */ /* 0x002ff00000081068 */
[C---:B------:R-:W-:Y:S08]  /*39170*/  HMMA.1688.F32.TF32 R16, R220.reuse, R14, R16 ;  /* 0x0000000edc10723c */ /* 0x040ff00000081010 */
[-C--:B------:R-:W-:Y:S01]  /*39180*/  HMMA.1688.F32.TF32 R52, R220, R6.reuse, R52 ;  /* 0x00000006dc34723c */ /* 0x080fe20000081034 */
[----:B------:R-:W-:Y:S04]  /*39190*/  LDS R89, [R13+0x40800] ;  /* 0x040800000d597984 */ /* 0x000fe80000000800 */
[----:B------:R-:W-:Y:S04]  /*391a0*/  LDS R91, [R13+0x40c00] ;  /* 0x040c00000d5b7984 */ /* 0x000fe80000000800 */
[----:B------:R-:W-:Y:S04]  /*391b0*/  LDS R113, [R13+0x40880] ;  /* 0x040880000d717984 */ /* 0x000fe80000000800 */
[----:B------:R-:W-:Y:S01]  /*391c0*/  LDS R115, [R13+0x40c80] ;  /* 0x040c80000d737984 */ /* 0x000fe20000000800 */
[C---:B------:R-:W-:Y:S08]  /*391d0*/  HMMA.1688.F32.TF32 R116, R56.reuse, R6, R160 ;  /* 0x000000063874723c */ /* 0x040ff000000810a0 */
[C---:B------:R-:W-:Y:S08]  /*391e0*/  HMMA.1688.F32.TF32 R160, R56.reuse, R194, R20 ;  /* 0x000000c238a0723c */ /* 0x040ff00000081014 */
[C---:B------:R-:W-:Y:S08]  /*391f0*/  HMMA.1688.F32.TF32 R20, R56.reuse, R190, R24 ;  /* 0x000000be3814723c */ /* 0x040ff00000081018 */
[C---:B------:R-:W-:Y:S11]  /*39200*/  HMMA.1688.F32.TF32 R24, R56.reuse, R82, R204 ;  /* 0x000000523818723c */ /* 0x040ff600000810cc */
[----:B------:R-:W-:Y:S04]  /*39210*/  @!UPT UIADD3 URZ, URZ, URZ, URZ ;  /* 0x0000003f3f3ff290 */ /* 0x000fe8000fffe03f */
[----:B------:R-:W-:Y:S04]  /*39220*/  STL.64 [R1+0x340], R20 ;  /* 0x0003401401007387 */ /* 0x000fe80000100a00 */
[----:B------:R1:W-:Y:S04]  /*39230*/  STL.64 [R1+0x348], R22 ;  /* 0x0003481601007387 */ /* 0x0003e80000100a00 */
[----:B------:R-:W-:Y:S04]  /*39240*/  STL.64 [R1+0x330], R8 ;  /* 0x0003300801007387 */ /* 0x000fe80000100a00 */
[----:B------:R3:W-:Y:S01]  /*39250*/  STL.64 [R1+0x338], R10 ;  /* 0x0003380a01007387 */ /* 0x0007e20000100a00 */
[C---:B-1----:R-:W-:Y:S08]  /*39260*/  HMMA.1688.F32.TF32 R20, R56.reuse, R186, R36 ;  /* 0x000000ba3814723c */ /* 0x042ff00000081024 */
[C---:B---3--:R-:W-:Y:S01]  /*39270*/  HMMA.1688.F32.TF32 R8, R56.reuse, R182, R208 ;  /* 0x000000b63808723c */ /* 0x048fe200000810d0 */
[----:B------:R-:W-:Y:S04]  /*39280*/  STL.64 [R1+0x320], R24 ;  /* 0x0003201801007387 */ /* 0x000fe80000100a00 */
[----:B------:R1:W-:Y:S10]  /*39290*/  STL.64 [R1+0x328], R26 ;  /* 0x0003281a01007387 */ /* 0x0003f40000100a00 */
[----:B------:R-:W-:Y:S01]  /*392a0*/  STL.64 [R1+0x310], R20 ;  /* 0x0003101401007387 */ /* 0x000fe20000100a00 */
[C---:B-1----:R-:W-:Y:S03]  /*392b0*/  HMMA.1688.F32.TF32 R24, R56.reuse, R178, R40 ;  /* 0x000000b23818723c */ /* 0x042fe60000081028 */
[----:B------:R1:W-:Y:S04]  /*392c0*/  STL.64 [R1+0x318], R22 ;  /* 0x0003181601007387 */ /* 0x0003e80000100a00 */
[----:B------:R-:W-:Y:S04]  /*392d0*/  STL.64 [R1+0x300], R8 ;  /* 0x0003000801007387 */ /* 0x000fe80000100a00 */
[----:B------:R3:W-:Y:S01]  /*392e0*/  STL.64 [R1+0x308], R10 ;  /* 0x0003080a01007387 */ /* 0x0007e20000100a00 */
[C---:B-1----:R-:W-:Y:S08]  /*392f0*/  HMMA.1688.F32.TF32 R20, R56.reuse, R174, R216 ;  /* 0x000000ae3814723c */ /* 0x042ff000000810d8 */
[----:B---3--:R-:W-:Y:S03]  /*39300*/  HMMA.1688.F32.TF32 R8, R56, R170, R196 ;  /* 0x000000aa3808723c */ /* 0x008fe600000810c4 */
[----:B------:R-:W-:Y:S04]  /*39310*/  STL.64 [R1+0x2f0], R24 ;  /* 0x0002f01801007387 */ /* 0x000fe80000100a00 */
[----:B------:R-:W-:Y:S04]  /*39320*/  STL.64 [R1+0x2f8], R26 ;  /* 0x0002f81a01007387 */ /* 0x000fe80000100a00 */
[----:B------:R-:W3:Y:S04]  /*39330*/  LDL.LU R100, [R1+0x350] ;  /* 0x0003500001647983 */ /* 0x000ee80000300800 */
[----:B------:R1:W-:Y:S04]  /*39340*/  STL.64 [R1+0x2e0], R20 ;  /* 0x0002e01401007387 */ /* 0x0003e80000100a00 */
[----:B------:R4:W-:Y:S04]  /*39350*/  STL.64 [R1+0x2e8], R22 ;  /* 0x0002e81601007387 */ /* 0x0009e80000100a00 */
[----:B------:R5:W-:Y:S04]  /*39360*/  STL.64 [R1+0x2d0], R8 ;  /* 0x0002d00801007387 */ /* 0x000be80000100a00 */
[----:B------:R1:W-:Y:S04]  /*39370*/  STL.64 [R1+0x2d8], R10 ;  /* 0x0002d80a01007387 */ /* 0x0003e80000100a00 */
        /* <DEDUP_REMOVED lines=21> */
[----:B------:R-:W-:Y:S03]  /*394d0*/  HMMA.1688.F32.TF32 R220, R220, R126, R64 ;  /* 0x0000007edcdc723c */ /* 0x000fe60000081040 */
        /* <DEDUP_REMOVED lines=12> */
[----:B-1----:R-:W3:Y:S04]  /*395a0*/  LDL.LU R20, [R1+0xc0] ;  /* 0x0000c00001147983 */ /* 0x002ee80000300800 */
[----:B------:R-:W3:Y:S04]  /*395b0*/  LDL.LU R21, [R1+0xc4] ;  /* 0x0000c40001157983 */ /* 0x000ee80000300800 */
[----:B----4-:R-:W4:Y:S04]  /*395c0*/  LDL.LU R22, [R1+0xc8] ;  /* 0x0000c80001167983 */ /* 0x010f280000300800 */
[----:B------:R-:W4:Y:S04]  /*395d0*/  LDL.LU R23, [R1+0xcc] ;  /* 0x0000cc0001177983 */ /* 0x000f280000300800 */
[----:B------:R-:W4:Y:S04]  /*395e0*/  LDL.LU R120, [R1+0xd0] ;  /* 0x0000d00001787983 */ /* 0x000f280000300800 */
[----:B------:R-:W4:Y:S04]  /*395f0*/  LDL.LU R121, [R1+0xd4] ;  /* 0x0000d40001797983 */ /* 0x000f280000300800 */
[----:B------:R-:W4:Y:S04]  /*39600*/  LDL.LU R122, [R1+0xd8] ;  /* 0x0000d800017a7983 */ /* 0x000f280000300800 */
[----:B------:R-:W4:Y:S01]  /*39610*/  LDL.LU R123, [R1+0xdc] ;  /* 0x0000dc00017b7983 */ /* 0x000f220000300800 */
[C---:B------:R-:W-:Y:S03]  /*39620*/  HMMA.1688.F32.TF32 R108, R56.reuse, R14, R156 ;  /* 0x0000000e386c723c */ /* 0x040fe6000008109c */
        /* <DEDUP_REMOVED lines=16> */
[----:B-----5:R-:W5:Y:S04]  /*39730*/  LDL.LU R8, [R1+0x10] ;  /* 0x0000100001087983 */ /* 0x020f680000300800 */
[----:B------:R-:W5:Y:S04]  /*39740*/  LDL.LU R9, [R1+0x14] ;  /* 0x0000140001097983 */ /* 0x000f680000300800 */
[----:B------:R-:W5:Y:S01]  /*39750*/  LDL.LU R10, [R1+0x18] ;  /* 0x00001800010a7983 */ /* 0x000f620000300800 */
[C---:B------:R-:W-:Y:S03]  /*39760*/  HMMA.1688.F32.TF32 R208, R56.reuse, R166, R212 ;  /* 0x000000a638d0723c */ /* 0x040fe600000810d4 */
[----:B--2---:R-:W-:Y:S04]  /*39770*/  LDS R88, [R0+0x40800] ;  /* 0x0408000000587984 */ /* 0x004fe80000000800 */
[----:B------:R-:W3:Y:S01]  /*39780*/  LDS R90, [R0+0x40c00] ;  /* 0x040c0000005a7984 */ /* 0x000ee20000000800 */
[C---:B------:R-:W-:Y:S03]  /*39790*/  HMMA.1688.F32.TF32 R212, R56.reuse, R134, R200 ;  /* 0x0000008638d4723c */ /* 0x040fe600000810c8 */
[----:B------:R-:W2:Y:S04]  /*397a0*/  LDL.LU R96, [R1+0x360] ;  /* 0x0003600001607983 */ /* 0x000ea80000300800 */
[----:B------:R-:W2:Y:S01]  /*397b0*/  LDL.LU R97, [R1+0x364] ;  /* 0x0003640001617983 */ /* 0x000ea20000300800 */
[C---:B------:R-:W-:Y:S03]  /*397c0*/  HMMA.1688.F32.TF32 R28, R56.reuse, R138, R28 ;  /* 0x0000008a381c723c */ /* 0x040fe6000008101c */
[----:B------:R-:W-:Y:S04]  /*397d0*/  LDS R112, [R0+0x40880] ;  /* 0x0408800000707984 */ /* 0x000fe80000000800 */
[----:B------:R-:W1:Y:S04]  /*397e0*/  LDS R114, [R0+0x40c80] ;  /* 0x040c800000727984 */ /* 0x000e680000000800 */
[----:B------:R-:W2:Y:S04]  /*397f0*/  LDL.LU R98, [R1+0x368] ;  /* 0x0003680001627983 */ /* 0x000ea80000300800 */
[----:B------:R-:W2:Y:S04]  /*39800*/  LDL.LU R99, [R1+0x36c] ;  /* 0x00036c0001637983 */ /* 0x000ea80000300800 */
[----:B------:R-:W-:Y:S04]  /*39810*/  STL [R1+0x2934], R208 ;  /* 0x002934d001007387 */ /* 0x000fe80000100800 */
[----:B------:R-:W-:Y:S01]  /*39820*/  STL [R1+0x2930], R209 ;  /* 0x002930d101007387 */ /* 0x000fe20000100800 */
[C---:B------:R-:W-:Y:S03]  /*39830*/  HMMA.1688.F32.TF32 R32, R56.reuse, R130, R32 ;  /* 0x000000823820723c */ /* 0x040fe60000081020 */
[----:B------:R-:W-:Y:S04]  /*39840*/  STL [R1+0x292c], R210 ;  /* 0x00292cd201007387 */ /* 0x000fe80000100800 */
[----:B------:R-:W-:Y:S04]  /*39850*/  STL [R1+0x2928], R211 ;  /* 0x002928d301007387 */ /* 0x000fe80000100800 */
[----:B------:R-:W-:Y:S04]  /*39860*/  STL [R1+0x2940], R212 ;  /* 0x002940d401007387 */ /* 0x000fe80000100800 */
[----:B------:R-:W-:Y:S04]  /*39870*/  STL.64 [R1+0x2c0], R28 ;  /* 0x0002c01c01007387 */ /* 0x000fe80000100a00 */
[----:B------:R1:W-:Y:S02]  /*39880*/  STL.64 [R1+0x2c8], R30 ;  /* 0x0002c81e01007387 */ /* 0x0003e40000100a00 */
[----:B-1----:R-:W-:Y:S02]  /*39890*/  HMMA.1688.F32.TF32 R28, R56, R126, R48 ;  /* 0x0000007e381c723c */ /* 0x002fe40000081030 */
[----:B------:R-:W-:Y:S04]  /*398a0*/  STL [R1+0x293c], R213 ;  /* 0x00293cd501007387 */ /* 0x000fe80000100800 */
[----:B------:R-:W-:Y:S01]  /*398b0*/  STL [R1+0x2938], R214 ;  /* 0x002938d601007387 */ /* 0x000fe20000100800 */
[----:B------:R-:W-:-:S03]  /*398c0*/  IMAD.MOV.U32 R92, RZ, RZ, R180 ;  /* 0x000000ffff5c7224 */ /* 0x000fc600078e00b4 */
[----:B------:R-:W-:Y:S01]  /*398d0*/  STL [R1+0x2924], R215 ;  /* 0x002924d701007387 */ /* 0x000fe20000100800 */
[----:B------:R-:W-:Y:S01]  /*398e0*/  IMAD.MOV.U32 R93, RZ, RZ, R181 ;  /* 0x000000ffff5d7224 */ /* 0x000fe200078e00b5 */
[----:B------:R-:W-:Y:S02]  /*398f0*/  MOV R11, R2 ;  /* 0x00000002000b7202 */ /* 0x000fe40000000f00 */
[----:B------:R-:W-:Y:S04]  /*39900*/  STL.64 [R1+0x2b0], R32 ;  /* 0x0002b02001007387 */ /* 0x000fe80000100a00 */
[----:B------:R3:W-:Y:S05]  /*39910*/  STL.64 [R1+0x2b8], R34 ;  /* 0x0002b82201007387 */ /* 0x0007ea0000100a00 */
[----:B------:R-:W-:Y:S04]  /*39920*/  STL.64 [R1+0x2a0], R28 ;  /* 0x0002a01c01007387 */ /* 0x000fe80000100a00 */
[----:B------:R1:W-:Y:S04]  /*39930*/  STL.64 [R1+0x2a8], R30 ;  /* 0x0002a81e01007387 */ /* 0x0003e80000100a00 */
[----:B------:R-:W2:Y:S01]  /*39940*/  LDL R2, [R1+0x189c] ;  /* 0x00189c0001027983 */ /* 0x000ea20000100800 */
[C---:B---3--:R-:W-:Y:S08]  /*39950*/  HMMA.1688.F32.TF32 R32, R88.reuse, R138, R104 ;  /* 0x0000008a5820723c */ /* 0x048ff00000081068 */
[C---:B------:R-:W-:Y:S08]  /*39960*/  HMMA.1688.F32.TF32 R76, R88.reuse, R166, R76 ;  /* 0x000000a6584c723c */ /* 0x040ff0000008104c */
[C---:B------:R-:W-:Y:S08]  /*39970*/  HMMA.1688.F32.TF32 R68, R88.reuse, R178, R68 ;  /* 0x000000b25844723c */ /* 0x040ff00000081044 */
[C---:B------:R-:W-:Y:S08]  /*39980*/  HMMA.1688.F32.TF32 R64, R88.reuse, R186, R64 ;  /* 0x000000ba5840723c */ /* 0x040ff00000081040 */
[C---:B------:R-:W-:Y:S08]  /*39990*/  HMMA.1688.F32.TF32 R60, R88.reuse, R86, R60 ;  /* 0x00000056583c723c */ /* 0x040ff0000008103c */
[C---:B----4-:R-:W-:Y:S08]  /*399a0*/  HMMA.1688.F32.TF32 R20, R88.reuse, R190, R20 ;  /* 0x000000be5814723c */ /* 0x050ff00000081014 */
[C---:B------:R-:W-:Y:S08]  /*399b0*/  HMMA.1688.F32.TF32 R120, R88.reuse, R194, R120 ;  /* 0x000000c25878723c */ /* 0x040ff00000081078 */
[C---:B------:R-:W-:Y:S01]  /*399c0*/  HMMA.1688.F32.TF32 R196, R88.reuse, R14, R216 ;  /* 0x0000000e58c4723c */ /* 0x040fe200000810d8 */
[----:B------:R-:W3:Y:S07]  /*399d0*/  LDL.LU R216, [R1+0xf0] ;  /* 0x0000f00001d87983 */ /* 0x000eee0000300800 */
[C---:B------:R-:W-:Y:S08]  /*399e0*/  HMMA.1688.F32.TF32 R156, R88.reuse, R6, R156 ;  /* 0x00000006589c723c */ /* 0x040ff0000008109c */
[C---:B-1----:R-:W-:Y:S08]  /*399f0*/  HMMA.1688.F32.TF32 R28, R88.reuse, R182, R40 ;  /* 0x000000b6581c723c */ /* 0x042ff00000081028 */
[C---:B------:R-:W-:Y:S08]  /*39a00*/  HMMA.1688.F32.TF32 R24, R88.reuse, R82, R24 ;  /* 0x000000525818723c */ /* 0x040ff00000081018 */
[C---:B------:R-:W-:Y:S01]  /*39a10*/  HMMA.1688.F32.TF32 R36, R88.reuse, R174, R36 ;  /* 0x000000ae5824723c */ /* 0x040fe20000081024 */
[----:B------:R-:W-:Y:S01]  /*39a20*/  IMAD.MOV.U32 R211, RZ, RZ, R3 ;  /* 0x000000ffffd37224 */ /* 0x000fe200078e0003 */
[----:B------:R-:W-:Y:S04]  /*39a30*/  LDS R105, [R12+0x41000] ;  /* 0x041000000c697984 */ /* 0x000fe80000000800 */
[----:B------:R-:W-:Y:S02]  /*39a40*/  LDS R107, [R12+0x41400] ;  /* 0x041400000c6b7984 */ /* 0x000fe40000000800 */
[C---:B------:R-:W-:Y:S02]  /*39a50*/  HMMA.1688.F32.TF32 R48, R88.reuse, R170, R204 ;  /* 0x000000aa5830723c */ /* 0x040fe400000810cc */
[----:B------:R-:W-:Y:S04]  /*39a60*/  LDS R104, [R252+0x41000] ;  /* 0x04100000fc687984 */ /* 0x000fe80000000800 */
[----:B------:R-:W-:Y:S02]  /*39a70*/  LDS R106, [R252+0x41400] ;  /* 0x04140000fc6a7984 */ /* 0x000fe40000000800 */
[C---:B-----5:R-:W-:Y:S08]  /*39a80*/  HMMA.1688.F32.TF32 R8, R88.reuse, R134, R8 ;  /* 0x000000865808723c */ /* 0x060ff00000081008 */
[C---:B------:R-:W-:Y:S08]  /*39a90*/  HMMA.1688.F32.TF32 R56, R88.reuse, R130, R92 ;  /* 0x000000825838723c */ /* 0x040ff0000008105c */
[----:B------:R-:W-:Y:S01]  /*39aa0*/  HMMA.1688.F32.TF32 R40, R88, R126, R248 ;  /* 0x0000007e5828723c */ /* 0x000fe200000810f8 */
[----:B------:R-:W-:Y:S01]  /*39ab0*/  IMAD.MOV.U32 R217, RZ, RZ, R189 ;  /* 0x000000ffffd97224 */ /* 0x000fe200078e00bd */
[----:B------:R-:W-:Y:S01]  /*39ac0*/  LDS R93, [R13+0x41080] ;  /* 0x041080000d5d7984 */ /* 0x000fe20000000800 */
[----:B------:R-:W-:-:S03]  /*39ad0*/  IMAD.U32 R3, RZ, RZ, UR4 ;  /* 0x00000004ff037e24 */ /* 0x000fc6000f8e00ff */
[----:B------:R-:W-:Y:S02]  /*39ae0*/  LDS R95, [R13+0x41480] ;  /* 0x041480000d5f7984 */ /* 0x000fe40000000800 */
[C---:B------:R-:W-:Y:S08]  /*39af0*/  HMMA.1688.F32.TF32 R88, R112.reuse, R190, R224 ;  /* 0x000000be7058723c */ /* 0x040ff000000810e0 */
[C---:B------:R-:W-:Y:S01]  /*39b00*/  HMMA.1688.F32.TF32 R200, R112.reuse, R6, R100 ;  /* 0x0000000670c8723c */ /* 0x040fe20000081064 */
[----:B------:R-:W-:Y:S04]  /*39b10*/  LDS R101, [R13+0x41000] ;  /* 0x041000000d657984 */ /* 0x000fe80000000800 */
[----:B------:R-:W-:Y:S03]  /*39b20*/  LDS R103, [R13+0x41400] ;  /* 0x041400000d677984 */ /* 0x000fe60000000800 */
[----:B--2---:R-:W-:Y:S01]  /*39b30*/  HMMA.1688.F32.TF32 R204, R112, R14, R96 ;  /* 0x0000000e70cc723c */ /* 0x004fe20000081060 */
[----:B------:R-:W-:Y:S04]  /*39b40*/  LDS R97, [R12+0x41080] ;  /* 0x041080000c617984 */ /* 0x000fe80000000800 */
[----:B------:R-:W-:Y:S04]  /*39b50*/  LDS R99, [R12+0x41480] ;  /* 0x041480000c637984 */ /* 0x000fe80000000800 */
[----:B------:R-:W-:Y:S04]  /*39b60*/  STL.64 [R1+0x1b0], R88 ;  /* 0x0001b05801007387 */ /* 0x000fe80000100a00 */
[----:B------:R-:W-:Y:S04]  /*39b70*/  STL.64 [R1+0x1b8], R90 ;  /* 0x0001b85a01007387 */ /* 0x000fe80000100a00 */
[----:B------:R-:W2:Y:S04]  /*39b80*/  LDL.LU R189, [R1+0x29a8] ;  /* 0x0029a80001bd7983 */ /* 0x000ea80000300800 */
[----:B------:R-:W3:Y:S04]  /*39b90*/  LDL.LU R218, [R1+0xf8] ;  /* 0x0000f80001da7983 */ /* 0x000ee80000300800 */
[----:B------:R-:W3:Y:S04]  /*39ba0*/  LDL.LU R219, [R1+0xfc] ;  /* 0x0000fc0001db7983 */ /* 0x000ee80000300800 */
[----:B------:R-:W4:Y:S04]  /*39bb0*/  LDL.LU R212, [R1+0x110] ;  /* 0x0001100001d47983 */ /* 0x000f280000300800 */
[----:B------:R-:W4:Y:S04]  /*39bc0*/  LDL.LU R213, [R1+0x114] ;  /* 0x0001140001d57983 */ /* 0x000f280000300800 */
[----:B------:R-:W4:Y:S01]  /*39bd0*/  LDL.LU R214, [R1+0x118] ;  /* 0x0001180001d67983 */ /* 0x000f220000300800 */
[----:B------:R-:W-:Y:S01]  /*39be0*/  IMAD.MOV.U32 R209, RZ, RZ, R5 ;  /* 0x000000ffffd17224 */ /* 0x000fe200078e0005 */
[----:B------:R-:W-:-:S02]  /*39bf0*/  MOV R210, R4 ;  /* 0x0000000400d27202 */ /* 0x000fc40000000f00 */
[----:B------:R-:W-:Y:S01]  /*39c00*/  LDS R96, [R252+0x41080] ;  /* 0x04108000fc607984 */ /* 0x000fe20000000800 */
[----:B------:R-:W-:-:S03]  /*39c10*/  IMAD.MOV.U32 R208, RZ, RZ, R188 ;  /* 0x000000ffffd07224 */ /* 0x000fc600078e00bc */
[----:B------:R-:W-:Y:S01]  /*39c20*/  LDS R98, [R252+0x41480] ;  /* 0x04148000fc627984 */ /* 0x000fe20000000800 */
[----:B------:R-:W-:Y:S03]  /*39c30*/  HMMA.1688.F32.TF32 R180, R112, R182, R240 ;  /* 0x000000b670b4723c */ /* 0x000fe600000810f0 */
[----:B------:R-:W-:Y:S04]  /*39c40*/  LDS R100, [R0+0x41000] ;  /* 0x0410000000647984 */ /* 0x000fe80000000800 */
[----:B------:R-:W-:Y:S04]  /*39c50*/  LDS R102, [R0+0x41400] ;  /* 0x0414000000667984 */ /* 0x000fe80000000800 */
[----:B------:R-:W-:Y:S01]  /*39c60*/  LDS R92, [R0+0x41080] ;  /* 0x04108000005c7984 */ /* 0x000fe20000000800 */
[----:B------:R-:W-:-:S03]  /*39c70*/  IMAD R3, R3, 0x20000, R2 ;  /* 0x0002000003037824 */ /* 0x000fc600078e0202 */
[----:B------:R-:W-:Y:S04]  /*39c80*/  LDS R94, [R0+0x41480] ;  /* 0x04148000005e7984 */ /* 0x000fe80000000800 */
[----:B------:R-:W1:Y:S04]  /*39c90*/  LDSM.16.M88.4 R12, [R3] ;  /* 0x00000000030c783b */ /* 0x000e680000000200 */
[----:B------:R-:W5:Y:S04]  /*39ca0*/  LDSM.16.M88.4 R4, [R3+0x2000] ;  /* 0x002000000304783b */ /* 0x000f680000000200 */
[----:B------:R-:W5:Y:S04]  /*39cb0*/  LDSM.16.M88.4 R88, [R3+0x4000] ;  /* 0x004000000358783b */ /* 0x000f680000000200 */
[----:B------:R-:W-:Y:S04]  /*39cc0*/  STL [R1+0x2914], R252 ;  /* 0x002914fc01007387 */ /* 0x000fe80000100800 */
[----:B------:R-:W-:Y:S01]  /*39cd0*/  STL [R1+0x28dc], R0 ;  /* 0x0028dc0001007387 */ /* 0x000fe20000100800 */
[----:B------:R-:W-:Y:S08]  /*39ce0*/  HMMA.1688.F32.TF32 R44, R112, R126, R44 ;  /* 0x0000007e702c723c */ /* 0x000ff0000008102c */
[----:B-1----:R-:W-:Y:S01]  /*39cf0*/  HMMA.1688.F32.TF32 R16, R104, R12, R16 ;  /* 0x0000000c6810723c */ /* 0x002fe20000081010 */
[----:B------:R-:W-:Y:S04]  /*39d00*/  STL [R1+0x290c], R14 ;  /* 0x00290c0e01007387 */ /* 0x000fe80000100800 */
[----:B------:R-:W-:Y:S04]  /*39d10*/  STL [R1+0x2908], R15 ;  /* 0x0029080f01007387 */ /* 0x000fe80000100800 */
[----:B-----5:R1:W-:Y:S04]  /*39d20*/  STL [R1+0x2918], R6 ;  /* 0x0029180601007387 */ /* 0x0203e80000100800 */
[----:B------:R-:W-:Y:S04]  /*39d30*/  STL [R1+0x2910], R7 ;  /* 0x0029100701007387 */ /* 0x000fe80000100800 */
[----:B------:R5:W-:Y:S04]  /*39d40*/  STL [R1+0x2920], R90 ;  /* 0x0029205a01007387 */ /* 0x000be80000100800 */
[----:B------:R5:W-:Y:S03]  /*39d50*/  STL [R1+0x291c], R91 ;  /* 0x00291c5b01007387 */ /* 0x000be60000100800 */
[----:B-1----:R-:W-:Y:S01]  /*39d60*/  MOV R6, R18 ;  /* 0x0000001200067202 */ /* 0x002fe20000000f00 */
[----:B------:R-:W-:-:S02]  /*39d70*/  IMAD.MOV.U32 R252, RZ, RZ, R19 ;  /* 0x000000fffffc7224 */ /* 0x000fc400078e0013 */
[----:B-----5:R-:W-:Y:S02]  /*39d80*/  IMAD.MOV.U32 R90, RZ, RZ, R16 ;  /* 0x000000ffff5a7224 */ /* 0x020fe400078e0010 */
[----:B------:R-:W-:Y:S02]  /*39d90*/  IMAD.MOV.U32 R91, RZ, RZ, R17 ;  /* 0x000000ffff5b7224 */ /* 0x000fe400078e0011 */
[----:B------:R-:W-:Y:S11]  /*39da0*/  HMMA.1688.F32.TF32 R16, R96, R12, R108 ;  /* 0x0000000c6010723c */ /* 0x000ff6000008106c */
[----:B------:R-:W-:Y:S11]  /*39db0*/  @!UPT UIADD3 URZ, URZ, URZ, URZ ;  /* 0x0000003f3f3ff290 */ /* 0x000ff6000fffe03f */
[----:B------:R-:W-:Y:S02]  /*39dc0*/  @!UPT UIADD3 URZ, URZ, URZ, URZ ;  /* 0x0000003f3f3ff290 */ /* 0x000fe4000fffe03f */
[----:B------:R-:W-:Y:S02]  /*39dd0*/  IMAD.MOV.U32 R0, RZ, RZ, R19 ;  /* 0x000000ffff007224 */ /* 0x000fe400078e0013 */
[----:B------:R-:W-:Y:S01]  /*39de0*/  IMAD.MOV.U32 R248, RZ, RZ, R128 ;  /* 0x000000fffff87224 */ /* 0x000fe200078e0080 */
[----:B------:R-:W-:Y:S01]  /*39df0*/  MOV R249, R129 ;  /* 0x0000008100f97202 */ /* 0x000fe20000000f00 */
[----:B------:R-:W-:Y:S02]  /*39e00*/  IMAD.MOV.U32 R250, RZ, RZ, R132 ;  /* 0x000000fffffa7224 */ /* 0x000fe400078e0084 */
[----:B------:R-:W-:Y:S02]  /*39e10*/  IMAD.MOV.U32 R251, RZ, RZ, R133 ;  /* 0x000000fffffb7224 */ /* 0x000fe400078e0085 */
[----:B------:R-:W-:Y:S01]  /*39e20*/  IMAD.MOV.U32 R224, RZ, RZ, R173 ;  /* 0x000000ffffe07224 */ /* 0x000fe200078e00ad */
[----:B------:R-:W-:Y:S01]  /*39e30*/  MOV R226, R137 ;  /* 0x0000008900e27202 */ /* 0x000fe20000000f00 */
[----:B------:R-:W-:-:S02]  /*39e40*/  IMAD.MOV.U32 R225, RZ, RZ, R172 ;  /* 0x000000ffffe17224 */ /* 0x000fc400078e00ac */
[----:B--2---:R-:W-:Y:S02]  /*39e50*/  IMAD.MOV.U32 R215, RZ, RZ, R189 ;  /* 0x000000ffffd77224 */ /* 0x004fe400078e00bd */
[C---:B------:R-:W-:Y:S08]  /*39e60*/  HMMA.1688.F32.TF32 R188, R112.reuse, R82, R208 ;  /* 0x0000005270bc723c */ /* 0x040ff000000810d0 */
[C---:B---3--:R-:W-:Y:S08]  /*39e70*/  HMMA.1688.F32.TF32 R208, R112.reuse, R186, R216 ;  /* 0x000000ba70d0723c */ /* 0x048ff000000810d8 */
[C---:B----4-:R-:W-:Y:S11]  /*39e80*/  HMMA.1688.F32.TF32 R212, R112.reuse, R86, R212 ;  /* 0x0000005670d4723c */ /* 0x050ff600000810d4 */
[----:B------:R-:W-:Y:S11]  /*39e90*/  @!UPT UIADD3 URZ, URZ, URZ, URZ ;  /* 0x0000003f3f3ff290 */ /* 0x000ff6000fffe03f */
[----:B------:R-:W-:Y:S01]  /*39ea0*/  @!UPT UIADD3 URZ, URZ, URZ, URZ ;  /* 0x0000003f3f3ff290 */ /* 0x000fe2000fffe03f */
[----:B------:R-:W-:Y:S04]  /*39eb0*/  STL.64 [R1+0x1a0], R212 ;  /* 0x0001a0d401007387 */ /* 0x000fe80000100a00 */
[----:B------:R-:W-:Y:S04]  /*39ec0*/  STL.64 [R1+0x1a8], R214 ;  /* 0x0001a8d601007387 */ /* 0x000fe80000100a00 */
[----:B------:R-:W-:Y:S04]  /*39ed0*/  STL.64 [R1+0x190], R188 ;  /* 0x000190bc01007387 */ /* 0x000fe80000100a00 */
[----:B------:R-:W-:Y:S04]  /*39ee0*/  STL.64 [R1+0x198], R190 ;  /* 0x000198be01007387 */ /* 0x000fe80000100a00 */
[----:B------:R-:W-:Y:S04]  /*39ef0*/  STL.64 [R1+0x180], R208 ;  /* 0x000180d001007387 */ /* 0x000fe80000100a00 */
[----:B------:R-:W-:Y:S04]  /*39f00*/  STL.64 [R1+0x188], R210 ;  /* 0x000188d201007387 */ /* 0x000fe80000100a00 */
[----:B------:R-:W-:Y:S04]  /*39f10*/  STL.64 [R1+0x170], R180 ;  /* 0x000170b401007387 */ /* 0x000fe80000100a00 */
[----:B------:R1:W-:Y:S02]  /*39f20*/  STL.64 [R1+0x178], R182 ;  /* 0x000178b601007387 */ /* 0x0003e40000100a00 */
[----:B-1----:R-:W-:Y:S01]  /*39f30*/  HMMA.1688.F32.TF32 R180, R112, R174, R236 ;  /* 0x000000ae70b4723c */ /* 0x002fe200000810ec */
[----:B------:R-:W-:Y:S01]  /*39f40*/  IMAD.MOV.U32 R209, RZ, RZ, R44 ;  /* 0x000000ffffd17224 */ /* 0x000fe200078e002c */
[----:B------:R-:W-:Y:S01]  /*39f50*/  MOV R210, R45 ;  /* 0x0000002d00d27202 */ /* 0x000fe20000000f00 */
[----:B------:R-:W-:-:S02]  /*39f60*/  IMAD.MOV.U32 R211, RZ, RZ, R46 ;  /* 0x000000ffffd37224 */ /* 0x000fc400078e002e */
[----:B------:R-:W-:-:S03]  /*39f70*/  IMAD.MOV.U32 R215, RZ, RZ, R47 ;  /* 0x000000ffffd77224 */ /* 0x000fc600078e002f */
[-C--:B------:R-:W-:Y:S08]  /*39f80*/  HMMA.1688.F32.TF32 R44, R100, R12.reuse, R196 ;  /* 0x0000000c642c723c */ /* 0x080ff000000810c4 */
[----:B------:R-:W-:Y:S07]  /*39f90*/  HMMA.1688.F32.TF32 R12, R92, R12, R204 ;  /* 0x0000000c5c0c723c */ /* 0x000fee00000810cc */
[----:B------:R-:W-:Y:S04]  /*39fa0*/  STL [R1+0x2944], R183 ;  /* 0x002944b701007387 */ /* 0x000fe80000100800 */
[----:B------:R-:W-:Y:S04]  /*39fb0*/  STL.64 [R1+0xf0], R16 ;  /* 0x0000f01001007387 */ /* 0x000fe80000100a00 */
[----:B------:R1:W-:Y:S02]  /*39fc0*/  STL [R1+0xf8], R18 ;  /* 0x0000f81201007387 */ /* 0x0003e40000100800 */
[-C--:B-1----:R-:W-:Y:S02]  /*39fd0*/  HMMA.1688.F32.TF32 R16, R104, R4.reuse, R52 ;  /* 0x000000046810723c */ /* 0x082fe40000081034 */
[----:B------:R-:W-:Y:S04]  /*39fe0*/  STL [R1+0x28e0], R0 ;  /* 0x0028e00001007387 */ /* 0x000fe80000100800 */
[----:B------:R-:W-:Y:S04]  /*39ff0*/  STL.64 [R1+0x100], R44 ;  /* 0x0001002c01007387 */ /* 0x000fe80000100a00 */
[----:B------:R1:W-:Y:S04]  /*3a000*/  STL.64 [R1+0x108], R46 ;  /* 0x0001082e01007387 */ /* 0x0003e80000100a00 */
[----:B------:R-:W-:Y:S04]  /*3a010*/  STL.64 [R1+0x370], R12 ;  /* 0x0003700c01007387 */ /* 0x000fe80000100a00 */
[----:B------:R2:W-:Y:S01]  /*3a020*/  STL.64 [R1+0x378], R14 ;  /* 0x0003780e01007387 */ /* 0x0005e20000100a00 */
[----:B-1----:R-:W-:Y:S08]  /*3a030*/  HMMA.1688.F32.TF32 R44, R100, R4, R156 ;  /* 0x00000004642c723c */ /* 0x002ff0000008109c */
[----:B------:R-:W-:Y:S01]  /*3a040*/  HMMA.1688.F32.TF32 R188, R112, R178, R244 ;  /* 0x000000b270bc723c */ /* 0x000fe200000810f4 */
[----:B------:R-:W-:Y:S01]  /*3a050*/  IMAD.MOV.U32 R7, RZ, RZ, R16 ;  /* 0x000000ffff077224 */ /* 0x000fe200078e0010 */
[----:B--2---:R-:W-:Y:S01]  /*3a060*/  MOV R15, R18 ;  /* 0x00000012000f7202 */ /* 0x004fe20000000f00 */
[----:B------:R-:W-:-:S02]  /*3a070*/  IMAD.MOV.U32 R14, RZ, RZ, R17 ;  /* 0x000000ffff0e7224 */ /* 0x000fc400078e0011 */
[----:B------:R-:W-:-:S03]  /*3a080*/  IMAD.MOV.U32 R227, RZ, RZ, R136 ;  /* 0x000000ffffe37224 */ /* 0x000fc600078e0088 */
[----:B------:R-:W-:Y:S01]  /*3a090*/  HMMA.1688.F32.TF32 R152, R112, R166, R152 ;  /* 0x000000a67098723c */ /* 0x000fe20000081098 */
[----:B------:R-:W-:Y:S02]  /*3a0a0*/  IMAD.MOV.U32 R12, RZ, RZ, R19 ;  /* 0x000000ffff0c7224 */ /* 0x000fe400078e0013 */
[----:B------:R-:W-:Y:S02]  /*3a0b0*/  IMAD.MOV.U32 R186, RZ, RZ, R176 ;  /* 0x000000ffffba7224 */ /* 0x000fe400078e00b0 */
[----:B------:R-:W-:-:S03]  /*3a0c0*/  IMAD.MOV.U32 R187, RZ, RZ, R177 ;  /* 0x000000ffffbb7224 */ /* 0x000fc600078e00b1 */
[C---:B------:R-:W-:Y:S08]  /*3a0d0*/  HMMA.1688.F32.TF32 R228, R112.reuse, R194, R228 ;  /* 0x000000c270e4723c */ /* 0x040ff000000810e4 */
[C---:B------:R-:W-:Y:S08]  /*3a0e0*/  HMMA.1688.F32.TF32 R148, R112.reuse, R138, R148 ;  /* 0x0000008a7094723c */ /* 0x040ff00000081094 */
[----:B------:R-:W-:Y:S01]  /*3a0f0*/  HMMA.1688.F32.TF32 R140, R112, R130, R140 ;  /* 0x00000082708c723c */ /* 0x000fe2000008108c */
[----:B------:R-:W-:Y:S01]  /*3a100*/  MOV R174, R81 ;  /* 0x0000005100ae7202 */ /* 0x000fe20000000f00 */
[----:B------:R-:W-:Y:S01]  /*3a110*/  IMAD.MOV.U32 R175, RZ, RZ, R80 ;  /* 0x000000ffffaf7224 */ /* 0x000fe200078e0050 */
[----:B------:R-:W-:Y:S05]  /*3a120*/  LDSM.16.M88.4 R52, [R3+0x14000] ;  /* 0x014000000334783b */ /* 0x000fea0000000200 */
[----:B------:R-:W-:Y:S01]  /*3a130*/  HMMA.1688.F32.TF32 R16, R96, R4, R116 ;  /* 0x000000046010723c */ /* 0x000fe20000081074 */
[----:B------:R-:W-:Y:S04]  /*3a140*/  STL.64 [R1+0xd0], R44 ;  /* 0x0000d02c01007387 */ /* 0x000fe80000100a00 */
[----:B------:R-:W-:Y:S01]  /*3a150*/  STL.64 [R1+0xd8], R46 ;  /* 0x0000d82e01007387 */ /* 0x000fe20000100a00 */
[----:B------:R-:W-:Y:S01]  /*3a160*/  IMAD.MOV.U32 R243, RZ, RZ, R188 ;  /* 0x000000fffff37224 */ /* 0x000fe200078e00bc */
[----:B------:R-:W-:Y:S01]  /*3a170*/  MOV R242, R189 ;  /* 0x000000bd00f27202 */ /* 0x000fe20000000f00 */
[----:B------:R-:W-:-:S02]  /*3a180*/  IMAD.MOV.U32 R241, RZ, RZ, R190 ;  /* 0x000000fffff17224 */ /* 0x000fc400078e00be */
[----:B------:R-:W-:Y:S01]  /*3a190*/  IMAD.MOV.U32 R240, RZ, RZ, R191 ;  /* 0x000000fffff07224 */ /* 0x000fe200078e00bf */
[----:B------:R-:W-:Y:S01]  /*3a1a0*/  MOV R167, R72 ;  /* 0x0000004800a77202 */ /* 0x000fe20000000f00 */
[----:B------:R-:W-:Y:S01]  /*3a1b0*/  IMAD.MOV.U32 R166, RZ, RZ, R73 ;  /* 0x000000ffffa67224 */ /* 0x000fe200078e0049 */
[----:B------:R-:W-:Y:S01]  /*3a1c0*/  HMMA.1688.F32.TF32 R160, R96, R88, R160 ;  /* 0x0000005860a0723c */ /* 0x000fe200000810a0 */
[----:B------:R-:W-:Y:S01]  /*3a1d0*/  IMAD.MOV.U32 R194, RZ, RZ, R85 ;  /* 0x000000ffffc27224 */ /* 0x000fe200078e0055 */
[----:B------:R-:W-:Y:S01]  /*3a1e0*/  MOV R208, R155 ;  /* 0x0000009b00d07202 */ /* 0x000fe20000000f00 */
[----:B------:R-:W-:Y:S01]  /*3a1f0*/  IMAD.MOV.U32 R195, RZ, RZ, R84 ;  /* 0x000000ffffc37224 */ /* 0x000fe200078e0054 */
[----:B------:R-:W-:Y:S01]  /*3a200*/  MOV R247, R140 ;  /* 0x0000008c00f77202 */ /* 0x000fe20000000f00 */
[----:B------:R-:W-:Y:S01]  /*3a210*/  IMAD.MOV.U32 R246, RZ, RZ, R141 ;  /* 0x000000fffff67224 */ /* 0x000fe200078e008d */
[----:B------:R-:W-:Y:S04]  /*3a220*/  LDSM.16.M88.4 R44, [R3+0x16000] ;  /* 0x01600000032c783b */ /* 0x000fe80000000200 */
[----:B------:R1:W-:Y:S01]  /*3a230*/  STL.64 [R1+0xb0], R16 ;  /* 0x0000b01001007387 */ /* 0x0003e20000100a00 */
[----:B------:R-:W-:-:S02]  /*3a240*/  IMAD.MOV.U32 R0, RZ, RZ, R18 ;  /* 0x000000ffff007224 */ /* 0x000fc400078e0012 */
[----:B------:R-:W-:Y:S01]  /*3a250*/  IMAD.MOV.U32 R2, RZ, RZ, R19 ;  /* 0x000000ffff027224 */ /* 0x000fe200078e0013 */
[----:B------:R-:W2:Y:S01]  /*3a260*/  LDL.LU R128, [R1+0x29a4] ;  /* 0x0029a40001807983 */ /* 0x000ea20000300800 */
[----:B-1----:R-:W-:Y:S08]  /*3a270*/  HMMA.1688.F32.TF32 R16, R92, R4, R200 ;  /* 0x000000045c10723c */ /* 0x002ff000000810c8 */
[----:B------:R-:W-:Y:S01]  /*3a280*/  HMMA.1688.F32.TF32 R188, R112, R170, R232 ;  /* 0x000000aa70bc723c */ /* 0x000fe200000810e8 */
[----:B------:R-:W-:Y:S01]  /*3a290*/  IMAD.MOV.U32 R245, RZ, RZ, R142 ;  /* 0x000000fffff57224 */ /* 0x000fe200078e008e */
[----:B------:R-:W-:Y:S05]  /*3a2a0*/  LDSM.16.M88.4 R232, [R3+0x1e000] ;  /* 0x01e0000003e8783b */ /* 0x000fea0000000200 */
[----:B------:R-:W-:-:S08]  /*3a2b0*/  IMAD.MOV.U32 R170, RZ, RZ, R75 ;  /* 0x000000ffffaa7224 */ /* 0x000fd000078e004b */
[----:B------:R-:W-:Y:S04]  /*3a2c0*/  STL.64 [R1+0x360], R16 ;  /* 0x0003601001007387 */ /* 0x000fe80000100a00 */
[----:B------:R1:W-:Y:S04]  /*3a2d0*/  STL.64 [R1+0x368], R18 ;  /* 0x0003681201007387 */ /* 0x0003e80000100a00 */
[----:B------:R-:W3:Y:S04]  /*3a2e0*/  LDL.LU R129, [R1+0x29a0] ;  /* 0x0029a00001817983 */ /* 0x000ee80000300800 */
[----:B------:R-:W4:Y:S04]  /*3a2f0*/  LDL.LU R132, [R1+0x299c] ;  /* 0x00299c0001847983 */ /* 0x000f280000300800 */
[----:B------:R-:W5:Y:S04]  /*3a300*/  LDL.LU R133, [R1+0x2998] ;  /* 0x0029980001857983 */ /* 0x000f680000300800 */
[----:B------:R-:W2:Y:S01]  /*3a310*/  LDL.LU R173, [R1+0x2994] ;  /* 0x0029940001ad7983 */ /* 0x000ea20000300800 */
[----:B------:R-:W-:-:S03]  /*3a320*/  IMAD.MOV.U32 R171, RZ, RZ, R74 ;  /* 0x000000ffffab7224 */ /* 0x000fc600078e004a */
[----:B------:R-:W3:Y:S04]  /*3a330*/  LDL.LU R172, [R1+0x2990] ;  /* 0x0029900001ac7983 */ /* 0x000ee80000300800 */
[----:B------:R-:W4:Y:S04]  /*3a340*/  LDL.LU R137, [R1+0x298c] ;  /* 0x00298c0001897983 */ /* 0x000f280000300800 */
[----:B------:R-:W5:Y:S04]  /*3a350*/  LDL.LU R136, [R1+0x2988] ;  /* 0x0029880001887983 */ /* 0x000f680000300800 */
[----:B------:R-:W5:Y:S04]  /*3a360*/  LDL.LU R75, [R1+0x2984] ;  /* 0x00298400014b7983 */ /* 0x000f680000300800 */
[----:B------:R-:W5:Y:S04]  /*3a370*/  LDL.LU R74, [R1+0x2980] ;  /* 0x00298000014a7983 */ /* 0x000f680000300800 */
[----:B------:R-:W5:Y:S04]  /*3a380*/  LDL.LU R73, [R1+0x297c] ;  /* 0x00297c0001497983 */ /* 0x000f680000300800 */
[----:B------:R-:W5:Y:S01]  /*3a390*/  LDL.LU R72, [R1+0x2978] ;  /* 0x0029780001487983 */ /* 0x000f620000300800 */
[----:B------:R-:W-:Y:S01]  /*3a3a0*/  IMAD.MOV.U32 R239, RZ, RZ, R188 ;  /* 0x000000ffffef7224 */ /* 0x000fe200078e00bc */
[----:B------:R-:W-:Y:S01]  /*3a3b0*/  MOV R237, R190 ;  /* 0x000000be00ed7202 */ /* 0x000fe20000000f00 */
[----:B------:R-:W-:Y:S01]  /*3a3c0*/  IMAD.MOV.U32 R238, RZ, RZ, R189 ;  /* 0x000000ffffee7224 */ /* 0x000fe200078e00bd */
[----:B------:R-:W5:Y:S01]  /*3a3d0*/  LDL.LU R176, [R1+0x2974] ;  /* 0x0029740001b07983 */ /* 0x000f620000300800 */
[----:B------:R-:W-:-:S02]  /*3a3e0*/  IMAD.MOV.U32 R236, RZ, RZ, R191 ;  /* 0x000000ffffec7224 */ /* 0x000fc400078e00bf */
[----:B------:R-:W-:Y:S01]  /*3a3f0*/  HMMA.1688.F32.TF32 R188, R112, R134, R144 ;  /* 0x0000008670bc723c */ /* 0x000fe20000081090 */
[----:B------:R-:W5:Y:S04]  /*3a400*/  LDL.LU R177, [R1+0x2970] ;  /* 0x0029700001b17983 */ /* 0x000f680000300800 */
[----:B------:R-:W5:Y:S04]  /*3a410*/  LDL.LU R85, [R1+0x296c] ;  /* 0x00296c0001557983 */ /* 0x000f680000300800 */
[----:B------:R-:W5:Y:S01]  /*3a420*/  LDL.LU R84, [R1+0x2968] ;  /* 0x0029680001547983 */ /* 0x000f620000300800 */
[----:B-1----:R-:W-:Y:S01]  /*3a430*/  HMMA.1688.F32.TF32 R16, R100, R88, R120 ;  /* 0x000000586410723c */ /* 0x002fe20000081078 */
[----:B------:R-:W-:-:S02]  /*3a440*/  IMAD.MOV.U32 R244, RZ, RZ, R143 ;  /* 0x000000fffff47224 */ /* 0x000fc400078e008f */
[----:B------:R-:W-:Y:S04]  /*3a450*/  LDSM.16.M88.4 R144, [R3+0x6000] ;  /* 0x006000000390783b */ /* 0x000fe80000000200 */
[----:B------:R-:W1:Y:S01]  /*3a460*/  LDSM.16.M88.4 R140, [R3+0x8000] ;  /* 0x00800000038c783b */ /* 0x000e620000000200 */
[----:B------:R-:W-:Y:S02]  /*3a470*/  IMAD.MOV.U32 R212, RZ, RZ, R152 ;  /* 0x000000ffffd47224 */ /* 0x000fe400078e0098 */
[----:B------:R-:W-:Y:S01]  /*3a480*/  IMAD.MOV.U32 R213, RZ, RZ, R153 ;  /* 0x000000ffffd57224 */ /* 0x000fe200078e0099 */
[----:B------:R-:W1:Y:S01]  /*3a490*/  LDSM.16.M88.4 R120, [R3+0x12000] ;  /* 0x012000000378783b */ /* 0x000e620000000200 */
[----:B--2---:R-:W-:Y:S02]  /*3a4a0*/  IMAD.MOV.U32 R115, RZ, RZ, R173 ;  /* 0x000000ffff737224 */ /* 0x004fe400078e00ad */
[----:B---3--:R-:W-:-:S02]  /*3a4b0*/  IMAD.MOV.U32 R114, RZ, RZ, R172 ;  /* 0x000000ffff727224 */ /* 0x008fc400078e00ac */
[----:B----4-:R-:W-:Y:S01]  /*3a4c0*/  IMAD.MOV.U32 R113, RZ, RZ, R137 ;  /* 0x000000ffff717224 */ /* 0x010fe200078e0089 */
[----:B-----5:R-:W-:Y:S02]  /*3a4d0*/  MOV R112, R136 ;  /* 0x0000008800707202 */ /* 0x020fe40000000f00 */
[----:B------:R-:W2:Y:S04]  /*3a4e0*/  LDL.LU R136, [R1+0x2964] ;  /* 0x0029640001887983 */ /* 0x000ea80000300800 */
[----:B------:R-:W3:Y:S04]  /*3a4f0*/  LDL.LU R137, [R1+0x2960] ;  /* 0x0029600001897983 */ /* 0x000ee80000300800 */
[----:B------:R-:W4:Y:S01]  /*3a500*/  LDL.LU R172, [R1+0x295c] ;  /* 0x00295c0001ac7983 */ /* 0x000f220000300800 */
[----:B------:R-:W-:Y:S01]  /*3a510*/  IMAD.MOV.U32 R110, RZ, RZ, R74 ;  /* 0x000000ffff6e7224 */ /* 0x000fe200078e004a */
[----:B------:R-:W-:-:S02]  /*3a520*/  MOV R109, R73 ;  /* 0x00000049006d7202 */ /* 0x000fc40000000f00 */
[----:B------:R-:W5:Y:S01]  /*3a530*/  LDL.LU R173, [R1+0x2958] ;  /* 0x0029580001ad7983 */ /* 0x000f620000300800 */
[----:B------:R-:W-:-:S03]  /*3a540*/  IMAD.MOV.U32 R108, RZ, RZ, R72 ;  /* 0x000000ffff6c7224 */ /* 0x000fc600078e0048 */
[----:B------:R-:W2:Y:S01]  /*3a550*/  LDL.LU R72, [R1+0x2954] ;  /* 0x0029540001487983 */ /* 0x000ea20000300800 */
[----:B------:R-:W-:-:S03]  /*3a560*/  IMAD.MOV.U32 R111, RZ, RZ, R75 ;  /* 0x000000ffff6f7224 */ /* 0x000fc600078e004b */
[----:B------:R-:W2:Y:S04]  /*3a570*/  LDL.LU R73, [R1+0x2950] ;  /* 0x0029500001497983 */ /* 0x000ea80000300800 */
[----:B------:R-:W2:Y:S04]  /*3a580*/  LDL.LU R74, [R1+0x294c] ;  /* 0x00294c00014a7983 */ /* 0x000ea80000300800 */
[----:B------:R-:W2:Y:S01]  /*3a590*/  LDL.LU R75, [R1+0x2948] ;  /* 0x00294800014b7983 */ /* 0x000ea20000300800 */
[----:B------:R-:W-:Y:S01]  /*3a5a0*/  IMAD.MOV.U32 R86, RZ, RZ, R177 ;  /* 0x000000ffff567224 */ /* 0x000fe200078e00b1 */
[----:B------:R-:W-:Y:S01]  /*3a5b0*/  MOV R177, R132 ;  /* 0x0000008400b17202 */ /* 0x000fe20000000f00 */
[----:B------:R-:W-:-:S02]  /*3a5c0*/  IMAD.MOV.U32 R87, RZ, RZ, R176 ;  /* 0x000000ffff577224 */ /* 0x000fc400078e00b0 */
[----:B------:R-:W-:Y:S02]  /*3a5d0*/  IMAD.MOV.U32 R176, RZ, RZ, R133 ;  /* 0x000000ffffb07224 */ /* 0x000fe400078e0085 */
[----:B------:R-:W-:Y:S01]  /*3a5e0*/  IMAD.MOV.U32 R214, RZ, RZ, R154 ;  /* 0x000000ffffd67224 */ /* 0x000fe200078e009a */
[----:B------:R-:W-:Y:S01]  /*3a5f0*/  LDSM.16.M88.4 R132, [R3+0xc000] ;  /* 0x00c000000384783b */ /* 0x000fe20000000200 */
[----:B------:R-:W-:Y:S02]  /*3a600*/  IMAD.MOV.U32 R218, RZ, RZ, R149 ;  /* 0x000000ffffda7224 */ /* 0x000fe400078e0095 */
[----:B------:R-:W-:Y:S01]  /*3a610*/  IMAD.MOV.U32 R217, RZ, RZ, R150 ;  /* 0x000000ffffd97224 */ /* 0x000fe200078e0096 */
[----:B------:R-:W-:Y:S01]  /*3a620*/  LDSM.16.M88.4 R152, [R3+0x1a000] ;  /* 0x01a000000398783b */ /* 0x000fe20000000200 */
[----:B------:R-:W-:Y:S02]  /*3a630*/  IMAD.MOV.U32 R216, RZ, RZ, R148 ;  /* 0x000000ffffd87224 */ /* 0x000fe400078e0094 */
[----:B------:R-:W-:-:S02]  /*3a640*/  IMAD.MOV.U32 R183, RZ, RZ, R151 ;  /* 0x000000ffffb77224 */ /* 0x000fc400078e0097 */
[----:B------:R-:W-:Y:S01]  /*3a650*/  IMAD.MOV.U32 R178, RZ, RZ, R129 ;  /* 0x000000ffffb27224 */ /* 0x000fe200078e0081 */
[----:B------:R-:W-:Y:S01]  /*3a660*/  LDSM.16.M88.4 R148, [R3+0x1c000] ;  /* 0x01c000000394783b */ /* 0x000fe20000000200 */
[----:B------:R-:W-:-:S03]  /*3a670*/  IMAD.MOV.U32 R179, RZ, RZ, R128 ;  /* 0x000000ffffb37224 */ /* 0x000fc600078e0080 */
[----:B------:R-:W1:Y:S02]  /*3a680*/  LDSM.16.M88.4 R128, [R3+0xe000] ;  /* 0x00e000000380783b */ /* 0x000e640000000200 */
[C---:B-1----:R-:W-:Y:S08]  /*3a690*/  HMMA.1688.F32.TF32 R84, R104.reuse, R140, R84 ;  /* 0x0000008c6854723c */ /* 0x042ff00000081054 */
[C---:B------:R-:W-:Y:S08]  /*3a6a0*/  HMMA.1688.F32.TF32 R184, R104.reuse, R120, R184 ;  /* 0x0000007868b8723c */ /* 0x040ff000000810b8 */
[C---:B------:R-:W-:Y:S08]  /*3a6b0*/  HMMA.1688.F32.TF32 R164, R104.reuse, R52, R164 ;  /* 0x0000003468a4723c */ /* 0x040ff000000810a4 */
[C---:B------:R-:W-:Y:S08]  /*3a6c0*/  HMMA.1688.F32.TF32 R176, R104.reuse, R128, R176 ;  /* 0x0000008068b0723c */ /* 0x040ff000000810b0 */
[-C--:B--2---:R-:W-:Y:S11]  /*3a6d0*/  HMMA.1688.F32.TF32 R80, R104, R88.reuse, R72 ;  /* 0x000000586850723c */ /* 0x084ff60000081048 */
[----:B------:R-:W-:Y:S11]  /*3a6e0*/  @!UPT UIADD3 URZ, URZ, URZ, URZ ;  /* 0x0000003f3f3ff290 */ /* 0x000ff6000fffe03f */
[----:B------:R-:W-:Y:S01]  /*3a6f0*/  @!UPT UIADD3 URZ, URZ, URZ, URZ ;  /* 0x0000003f3f3ff290 */ /* 0x000fe2000fffe03f */
[----:B------:R-:W-:Y:S04]  /*3a700*/  STL.64 [R1+0x28f0], R82 ;  /* 0x0028f05201007387 */ /* 0x000fe80000100a00 */
[----:B------:R-:W-:Y:S04]  /*3a710*/  STL.64 [R1+0x28e8], R80 ;  /* 0x0028e85001007387 */ /* 0x000fe80000100a00 */
[----:B------:R-:W-:Y:S04]  /*3a720*/  STL.64 [R1+0x2900], R162 ;  /* 0x002900a201007387 */ /* 0x000fe80000100a00 */
[----:B------:R-:W-:Y:S04]  /*3a730*/  STL.64 [R1+0xc0], R16 ;  /* 0x0000c01001007387 */ /* 0x000fe80000100a00 */
[----:B------:R1:W-:Y:S02]  /*3a740*/  STL.64 [R1+0xc8], R18 ;  /* 0x0000c81201007387 */ /* 0x0003e40000100a00 */
[----:B-1----:R-:W-:Y:S01]  /*3a750*/  HMMA.1688.F32.TF32 R16, R92, R88, R228 ;  /* 0x000000585c10723c */ /* 0x002fe200000810e4 */
[----:B---3--:R-:W-:Y:S01]  /*3a760*/  IMAD.MOV.U32 R198, RZ, RZ, R137 ;  /* 0x000000ffffc67224 */ /* 0x008fe200078e0089 */
[----:B------:R1:W-:Y:S01]  /*3a770*/  STL.64 [R1+0x28f8], R160 ;  /* 0x0028f8a001007387 */ /* 0x0003e20000100a00 */
[----:B------:R-:W-:Y:S01]  /*3a780*/  IMAD.MOV.U32 R199, RZ, RZ, R136 ;  /* 0x000000ffffc77224 */ /* 0x000fe200078e0088 */
[----:B-----5:R-:W-:Y:S01]  /*3a790*/  MOV R196, R173 ;  /* 0x000000ad00c47202 */ /* 0x020fe20000000f00 */
[----:B----4-:R-:W-:Y:S01]  /*3a7a0*/  IMAD.MOV.U32 R197, RZ, RZ, R172 ;  /* 0x000000ffffc57224 */ /* 0x010fe200078e00ac */
[----:B------:R-:W2:Y:S01]  /*3a7b0*/  LDSM.16.M88.4 R136, [R3+0xa000] ;  /* 0x00a000000388783b */ /* 0x000ea20000000200 */
[----:B------:R-:W-:-:S02]  /*3a7c0*/  IMAD.MOV.U32 R172, RZ, RZ, R125 ;  /* 0x000000ffffac7224 */ /* 0x000fc400078e007d */
[----:B------:R-:W-:Y:S02]  /*3a7d0*/  IMAD.MOV.U32 R173, RZ, RZ, R124 ;  /* 0x000000ffffad7224 */ /* 0x000fe400078e007c */
[----:B------:R-:W3:Y:S01]  /*3a7e0*/  LDSM.16.M88.4 R124, [R3+0x10000] ;  /* 0x01000000037c783b */ /* 0x000ee20000000200 */
[C---:B------:R-:W-:Y:S11]  /*3a7f0*/  HMMA.1688.F32.TF32 R80, R100.reuse, R144, R20 ;  /* 0x000000906450723c */ /* 0x040ff60000081014 */
[----:B------:R-:W-:Y:S04]  /*3a800*/  STL.64 [R1+0x350], R16 ;  /* 0x0003501001007387 */ /* 0x000fe80000100a00 */
[----:B------:R-:W-:Y:S04]  /*3a810*/  STL.64 [R1+0x358], R18 ;  /* 0x0003581201007387 */ /* 0x000fe80000100a00 */
[----:B------:R-:W4:Y:S01]  /*3a820*/  LDSM.16.M88.4 R16, [R3+0x18000] ;  /* 0x018000000310783b */ /* 0x000f220000000200 */
[----:B------:R-:W-:Y:S03]  /*3a830*/  HMMA.1688.F32.TF32 R20, R100, R140, R60 ;  /* 0x0000008c6414723c */ /* 0x000fe6000008103c */
[----:B------:R-:W-:Y:S04]  /*3a840*/  STL [R1+0x2750], R3 ;  /* 0x0027500301007387 */ /* 0x000fe80000100800 */
[----:B------:R-:W-:Y:S04]  /*3a850*/  STL.64 [R1+0x90], R80 ;  /* 0x0000905001007387 */ /* 0x000fe80000100a00 */
[----:B------:R-:W-:Y:S11]  /*3a860*/  STL.64 [R1+0x98], R82 ;  /* 0x0000985201007387 */ /* 0x000ff60000100a00 */
[----:B------:R-:W-:Y:S01]  /*3a870*/  @!UPT UIADD3 URZ, URZ, URZ, URZ ;  /* 0x0000003f3f3ff290 */ /* 0x000fe2000fffe03f */
[----:B------:R-:W-:Y:S04]  /*3a880*/  STL.64 [R1+0x80], R20 ;  /* 0x0000801401007387 */ /* 0x000fe80000100a00 */
[----:B------:R2:W-:Y:S04]  /*3a890*/  STL.64 [R1+0x88], R22 ;  /* 0x0000881601007387 */ /* 0x0005e80000100a00 */
[----:B------:R-:W5:Y:S04]  /*3a8a0*/  LDL.LU R204, [R1+0x2f0] ;  /* 0x0002f00001cc7983 */ /* 0x000f680000300800 */
[----:B------:R-:W5:Y:S04]  /*3a8b0*/  LDL.LU R205, [R1+0x2f4] ;  /* 0x0002f40001cd7983 */ /* 0x000f680000300800 */
[----:B------:R-:W5:Y:S04]  /*3a8c0*/  LDL.LU R206, [R1+0x2f8] ;  /* 0x0002f80001ce7983 */ /* 0x000f680000300800 */
[----:B------:R-:W5:Y:S04]  /*3a8d0*/  LDL.LU R207, [R1+0x2fc] ;  /* 0x0002fc0001cf7983 */ /* 0x000f680000300800 */
[----:B-1----:R-:W5:Y:S01]  /*3a8e0*/  LDL.LU R160, [R1+0x300] ;  /* 0x0003000001a07983 */ /* 0x002f620000300800 */
[C---:B--2---:R-:W-:Y:S03]  /*3a8f0*/  HMMA.1688.F32.TF32 R156, R104.reuse, R136, R108 ;  /* 0x00000088689c723c */ /* 0x044fe6000008106c */
[----:B------:R-:W5:Y:S04]  /*3a900*/  LDL.LU R161, [R1+0x304] ;  /* 0x0003040001a17983 */ /* 0x000f680000300800 */
[----:B------:R-:W5:Y:S01]  /*3a910*/  LDL.LU R162, [R1+0x308] ;  /* 0x0003080001a27983 */ /* 0x000f620000300800 */
[C---:B------:R-:W-:Y:S03]  /*3a920*/  HMMA.1688.F32.TF32 R108, R104.reuse, R132, R112 ;  /* 0x00000084686c723c */ /* 0x040fe60000081070 */
[----:B------:R-:W5:Y:S04]  /*3a930*/  LDL.LU R163, [R1+0x30c] ;  /* 0x00030c0001a37983 */ /* 0x000f680000300800 */
[----:B------:R-:W2:Y:S01]  /*3a940*/  LDL.LU R200, [R1+0x310] ;  /* 0x0003100001c87983 */ /* 0x000ea20000300800 */
[C---:B------:R-:W-:Y:S03]  /*3a950*/  HMMA.1688.F32.TF32 R116, R104.reuse, R144, R196 ;  /* 0x000000906874723c */ /* 0x040fe600000810c4 */
[----:B------:R-:W2:Y:S04]  /*3a960*/  LDL.LU R201, [R1+0x314] ;  /* 0x0003140001c97983 */ /* 0x000ea80000300800 */
[----:B------:R-:W2:Y:S01]  /*3a970*/  LDL.LU R202, [R1+0x318] ;  /* 0x0003180001ca7983 */ /* 0x000ea20000300800 */
[C---:B---3--:R-:W-:Y:S03]  /*3a980*/  HMMA.1688.F32.TF32 R192, R104.reuse, R124, R192 ;  /* 0x0000007c68c0723c */ /* 0x048fe600000810c0 */
[----:B------:R-:W2:Y:S05]  /*3a990*/  LDL.LU R203, [R1+0x31c] ;  /* 0x00031c0001cb7983 */ /* 0x000eaa0000300800 */
[----:B------:R-:W-:Y:S01]  /*3a9a0*/  HMMA.1688.F32.TF32 R172, R104, R44, R172 ;  /* 0x0000002c68ac723c */ /* 0x000fe200000810ac */
[----:B------:R-:W-:-:S07]  /*3a9b0*/  IMAD.MOV.U32 R197, RZ, RZ, R216 ;  /* 0x000000ffffc57224 */ /* 0x000fce00078e00d8 */
[----:B----4-:R-:W-:Y:S01]  /*3a9c0*/  HMMA.1688.F32.TF32 R168, R104, R16, R168 ;  /* 0x0000001068a8723c */ /* 0x010fe200000810a8 */
[----:B------:R-:W-:-:S07]  /*3a9d0*/  IMAD.MOV.U32 R199, RZ, RZ, R217 ;  /* 0x000000ffffc77224 */ /* 0x000fce00078e00d9 */
[----:B------:R-:W-:Y:S01]  /*3a9e0*/  HMMA.1688.F32.TF32 R112, R104, R152, R224 ;  /* 0x000000986870723c */ /* 0x000fe200000810e0 */
[----:B------:R-:W-:-:S07]  /*3a9f0*/  IMAD.MOV.U32 R198, RZ, RZ, R218 ;  /* 0x000000ffffc67224 */ /* 0x000fce00078e00da */
[C---:B------:R-:W-:Y:S08]  /*3aa00*/  HMMA.1688.F32.TF32 R72, R104.reuse, R148, R248 ;  /* 0x000000946848723c */ /* 0x040ff000000810f8 */
[----:B------:R-:W-:Y:S01]  /*3aa10*/  HMMA.1688.F32.TF32 R104, R104, R232, R220 ;  /* 0x000000e86868723c */ /* 0x000fe200000810dc */
[----:B------:R-:W3:Y:S04]  /*3aa20*/  LDL.LU R220, [R1+0x330] ;  /* 0x0003300001dc7983 */ /* 0x000ee80000300800 */
[----:B------:R-:W3:Y:S04]  /*3aa30*/  LDL.LU R221, [R1+0x334] ;  /* 0x0003340001dd7983 */ /* 0x000ee80000300800 */
[----:B------:R-:W3:Y:S04]  /*3aa40*/  LDL.LU R222, [R1+0x338] ;  /* 0x0003380001de7983 */ /* 0x000ee80000300800 */
[----:B------:R-:W3:Y:S04]  /*3aa50*/  LDL.LU R223, [R1+0x33c] ;  /* 0x00033c0001df7983 */ /* 0x000ee80000300800 */
[----:B------:R-:W4:Y:S04]  /*3aa60*/  LDL.LU R216, [R1+0x340] ;  /* 0x0003400001d87983 */ /* 0x000f280000300800 */
[----:B------:R-:W4:Y:S04]  /*3aa70*/  LDL.LU R217, [R1+0x344] ;  /* 0x0003440001d97983 */ /* 0x000f280000300800 */
[----:B------:R-:W4:Y:S04]  /*3aa80*/  LDL.LU R218, [R1+0x348] ;  /* 0x0003480001da7983 */ /* 0x000f280000300800 */
[----:B------:R-:W4:Y:S04]  /*3aa90*/  LDL.LU R219, [R1+0x34c] ;  /* 0x00034c0001db7983 */ /* 0x000f280000300800 */
[----:B------:R-:W2:Y:S04]  /*3aaa0*/  LDL.LU R228, [R1+0x320] ;  /* 0x0003200001e47983 */ /* 0x000ea80000300800 */
[----:B------:R-:W2:Y:S04]  /*3aab0*/  LDL.LU R229, [R1+0x324] ;  /* 0x0003240001e57983 */ /* 0x000ea80000300800 */
[----:B------:R-:W2:Y:S04]  /*3aac0*/  LDL.LU R230, [R1+0x328] ;  /* 0x0003280001e67983 */ /* 0x000ea80000300800 */
[----:B------:R-:W2:Y:S01]  /*3aad0*/  LDL.LU R231, [R1+0x32c] ;  /* 0x00032c0001e77983 */ /* 0x000ea20000300800 */
[C---:B------:R-:W-:Y:S03]  /*3aae0*/  HMMA.1688.F32.TF32 R248, R100.reuse, R136, R24 ;  /* 0x0000008864f8723c */ /* 0x040fe60000081018 */
[----:B------:R-:W4:Y:S04]  /*3aaf0*/  LDL.LU R224, [R1+0x2e0] ;  /* 0x0002e00001e07983 */ /* 0x000f280000300800 */
[----:B------:R-:W4:Y:S01]  /*3ab00*/  LDL.LU R225, [R1+0x2e4] ;  /* 0x0002e40001e17983 */ /* 0x000f220000300800 */
[C---:B------:R-:W-:Y:S03]  /*3ab10*/  HMMA.1688.F32.TF32 R60, R100.reuse, R132, R64 ;  /* 0x00000084643c723c */ /* 0x040fe60000081040 */
[----:B------:R-:W4:Y:S04]  /*3ab20*/  LDL.LU R226, [R1+0x2e8] ;  /* 0x0002e80001e27983 */ /* 0x000f280000300800 */
[----:B------:R-:W4:Y:S01]  /*3ab30*/  LDL.LU R227, [R1+0x2ec] ;  /* 0x0002ec0001e37983 */ /* 0x000f220000300800 */
[C---:B------:R-:W-:Y:S07]  /*3ab40*/  HMMA.1688.F32.TF32 R20, R100.reuse, R128, R28 ;  /* 0x000000806414723c */ /* 0x040fee000008101c */
[----:B------:R-:W-:Y:S01]  /*3ab50*/  STL [R1+0x28d8], R248 ;  /* 0x0028d8f801007387 */ /* 0x000fe20000100800 */
[C---:B------:R-:W-:Y:S03]  /*3ab60*/  HMMA.1688.F32.TF32 R24, R100.reuse, R124, R68 ;  /* 0x0000007c6418723c */ /* 0x040fe60000081044 */
[----:B------:R-:W-:Y:S04]  /*3ab70*/  STL [R1+0x28d4], R249 ;  /* 0x0028d4f901007387 */ /* 0x000fe80000100800 */
[----:B------:R-:W-:Y:S01]  /*3ab80*/  STL [R1+0x28d0], R250 ;  /* 0x0028d0fa01007387 */ /* 0x000fe20000100800 */
[C---:B------:R-:W-:Y:S03]  /*3ab90*/  HMMA.1688.F32.TF32 R28, R100.reuse, R120, R36 ;  /* 0x00000078641c723c */ /* 0x040fe60000081024 */
[----:B------:R-:W-:Y:S04]  /*3aba0*/  STL [R1+0x28cc], R251 ;  /* 0x0028ccfb01007387 */ /* 0x000fe80000100800 */
[----:B------:R-:W-:Y:S04]  /*3abb0*/  STL.64 [R1+0x70], R60 ;  /* 0x0000703c01007387 */ /* 0x000fe80000100a00 */
[----:B------:R-:W-:Y:S04]  /*3abc0*/  STL.64 [R1+0x78], R62 ;  /* 0x0000783e01007387 */ /* 0x000fe80000100a00 */
[----:B------:R-:W-:Y:S04]  /*3abd0*/  STL.64 [R1+0x60], R20 ;  /* 0x0000601401007387 */ /* 0x000fe80000100a00 */
[----:B------:R1:W-:Y:S02]  /*3abe0*/  STL.64 [R1+0x68], R22 ;  /* 0x0000681601007387 */ /* 0x0003e40000100a00 */
[C---:B-1----:R-:W-:Y:S02]  /*3abf0*/  HMMA.1688.F32.TF32 R20, R100.reuse, R52, R48 ;  /* 0x000000346414723c */ /* 0x042fe40000081030 */
[----:B------:R-:W-:Y:S04]  /*3ac00*/  STL.64 [R1+0x50], R24 ;  /* 0x0000501801007387 */ /* 0x000fe80000100a00 */
[----:B------:R1:W-:Y:S04]  /*3ac10*/  STL.64 [R1+0x58], R26 ;  /* 0x0000581a01007387 */ /* 0x0003e80000100a00 */
[----:B------:R-:W-:Y:S04]  /*3ac20*/  STL.64 [R1+0x40], R28 ;  /* 0x0000401c01007387 */ /* 0x000fe80000100a00 */
[----:B------:R-:W-:Y:S04]  /*3ac30*/  STL.64 [R1+0x48], R30 ;  /* 0x0000481e01007387 */ /* 0x000fe80000100a00 */
[----:B------:R-:W4:Y:S01]  /*3ac40*/  LDL R13, [R1+0x470] ;  /* 0x00047000010d7983 */ /* 0x000f220000100800 */
[C---:B-1----:R-:W-:Y:S04]  /*3ac50*/  HMMA.1688.F32.TF32 R24, R100.reuse, R44, R76 ;  /* 0x0000002c6418723c */ /* 0x042fe8000008104c */
[----:B------:R-:W-:Y:S04]  /*3ac60*/  STL.64 [R1+0x30], R20 ;  /* 0x0000301401007387 */ /* 0x000fe80000100a00 */
[----:B------:R1:W-:Y:S01]  /*3ac70*/  STL.64 [R1+0x38], R22 ;  /* 0x0000381601007387 */ /* 0x0003e20000100a00 */
[C---:B------:R-:W-:Y:S08]  /*3ac80*/  HMMA.1688.F32.TF32 R8, R100.reuse, R152, R8 ;  /* 0x000000986408723c */ /* 0x040ff00000081008 */
[----:B-1----:R-:W-:Y:S06]  /*3ac90*/  HMMA.1688.F32.TF32 R20, R100, R16, R32 ;  /* 0x000000106414723c */ /* 0x002fec0000081020 */
[----:B------:R1:W-:Y:S04]  /*3aca0*/  STL.64 [R1+0x20], R24 ;  /* 0x0000201801007387 */ /* 0x0003e80000100a00 */
[----:B------:R-:W-:Y:S01]  /*3acb0*/  STL.64 [R1+0x28], R26 ;  /* 0x0000281a01007387 */ /* 0x000fe20000100a00 */
[----:B------:R-:W-:-:S04]  /*3acc0*/  MOV R83, R247 ;  /* 0x000000f700537202 */ /* 0x000fc80000000f00 */
[----:B------:R-:W-:Y:S04]  /*3acd0*/  STL.64 [R1], R8 ;  /* 0x0000000801007387 */ /* 0x000fe80000100a00 */
[----:B------:R1:W-:Y:S01]  /*3ace0*/  STL.64 [R1+0x8], R10 ;  /* 0x0000080a01007387 */ /* 0x0003e20000100a00 */
[----:B------:R-:W-:-:S04]  /*3acf0*/  IMAD.MOV.U32 R4, RZ, RZ, R246 ;  /* 0x000000ffff047224 */ /* 0x000fc800078e00f6 */
[----:B------:R-:W-:Y:S01]  /*3ad00*/  IMAD.MOV.U32 R251, RZ, RZ, R23 ;  /* 0x000000fffffb7224 */ /* 0x000fe200078e0017 */
[----:B------:R-:W-:Y:S02]  /*3ad10*/  MOV R23, R183 ;  /* 0x000000b700177202 */ /* 0x000fe40000000f00 */
[----:B------:R-:W4:Y:S01]  /*3ad20*/  LDL.LU R183, [R1+0x2944] ;  /* 0x0029440001b77983 */ /* 0x000f220000300800 */
[----:B------:R-:W-:-:S03]  /*3ad30*/  IMAD.MOV.U32 R5, RZ, RZ, R245 ;  /* 0x000000ffff057224 */ /* 0x000fc600078e00f5 */
[----:B------:R-:W4:Y:S01]  /*3ad40*/  LDL.LU R32, [R1+0x180] ;  /* 0x0001800001207983 */ /* 0x000f220000300800 */
[----:B------:R-:W-:-:S03]  /*3ad50*/  IMAD.MOV.U32 R196, RZ, RZ, R244 ;  /* 0x000000ffffc47224 */ /* 0x000fc600078e00f4 */
[----:B------:R-:W4:Y:S01]  /*3ad60*/  LDL.LU R33, [R1+0x184] ;  /* 0x0001840001217983 */ /* 0x000f220000300800 */
[----:B------:R-:W-:Y:S03]  /*3ad70*/  HMMA.1688.F32.TF32 R244, R100, R148, R56 ;  /* 0x0000009464f4723c */ /* 0x000fe60000081038 */
[----:B------:R-:W4:Y:S01]  /*3ad80*/  LDL.LU R34, [R1+0x188] ;  /* 0x0001880001227983 */ /* 0x000f220000300800 */
[----:B-1----:R-:W-:-:S03]  /*3ad90*/  IMAD.MOV.U32 R24, RZ, RZ, R83 ;  /* 0x000000ffff187224 */ /* 0x002fc600078e0053 */
[----:B------:R-:W4:Y:S01]  /*3ada0*/  LDL.LU R35, [R1+0x18c] ;  /* 0x00018c0001237983 */ /* 0x000f220000300800 */
[----:B------:R-:W-:Y:S03]  /*3adb0*/  HMMA.1688.F32.TF32 R40, R100, R232, R40 ;  /* 0x000000e86428723c */ /* 0x000fe60000081028 */
[----:B------:R-:W4:Y:S04]  /*3adc0*/  LDL.LU R80, [R1+0x2a0] ;  /* 0x0002a00001507983 */ /* 0x000f280000300800 */
[----:B------:R-:W4:Y:S04]  /*3add0*/  LDL.LU R81, [R1+0x2a4] ;  /* 0x0002a40001517983 */ /* 0x000f280000300800 */
[----:B------:R-:W4:Y:S04]  /*3ade0*/  LDL.LU R82, [R1+0x2a8] ;  /* 0x0002a80001527983 */ /* 0x000f280000300800 */
[----:B------:R-:W4:Y:S01]  /*3adf0*/  LDL.LU R83, [R1+0x2ac] ;  /* 0x0002ac0001537983 */ /* 0x000f220000300800 */
[----:B------:R-:W-:-:S02]  /*3ae00*/  IMAD.MOV.U32 R11, RZ, RZ, R236 ;  /* 0x000000ffff0b7224 */ /* 0x000fc400078e00ec */
[----:B------:R-:W-:Y:S02]  /*3ae10*/  IMAD.MOV.U32 R10, RZ, RZ, R237 ;  /* 0x000000ffff0a7224 */ /* 0x000fe400078e00ed */
[----:B------:R-:W-:Y:S02]  /*3ae20*/  IMAD.MOV.U32 R9, RZ, RZ, R238 ;  /* 0x000000ffff097224 */ /* 0x000fe400078e00ee */
[----:B------:R-:W-:Y:S02]  /*3ae30*/  IMAD.MOV.U32 R8, RZ, RZ, R239 ;  /* 0x000000ffff087224 */ /* 0x000fe400078e00ef */
[----:B------:R-:W-:Y:S02]  /*3ae40*/  IMAD.MOV.U32 R39, RZ, RZ, R240 ;  /* 0x000000ffff277224 */ /* 0x000fe400078e00f0 */
[----:B------:R-:W-:Y:S01]  /*3ae50*/  IMAD.MOV.U32 R38, RZ, RZ, R241 ;  /* 0x000000ffff267224 */ /* 0x000fe200078e00f1 */
[----:B------:R-:W-:Y:S01]  /*3ae60*/  MOV R36, R243 ;  /* 0x000000f300247202 */ /* 0x000fe20000000f00 */
[----:B------:R-:W-:Y:S01]  /*3ae70*/  IMAD.MOV.U32 R37, RZ, RZ, R242 ;  /* 0x000000ffff257224 */ /* 0x000fe200078e00f2 */
[----:B------:R-:W-:Y:S01]  /*3ae80*/  MOV R49, R213 ;  /* 0x000000d500317202 */ /* 0x000fe20000000f00 */
[----:B------:R-:W-:-:S02]  /*3ae90*/  IMAD.MOV.U32 R48, RZ, RZ, R212 ;  /* 0x000000ffff307224 */ /* 0x000fc400078e00d4 */
[----:B------:R-:W-:Y:S01]  /*3aea0*/  IMAD.MOV.U32 R50, RZ, RZ, R214 ;  /* 0x000000ffff327224 */ /* 0x000fe200078e00d6 */
[----:B------:R-:W-:Y:S01]  /*3aeb0*/  MOV R249, R21 ;  /* 0x0000001500f97202 */ /* 0x000fe20000000f00 */
[----:B------:R-:W-:Y:S02]  /*3aec0*/  IMAD.MOV.U32 R248, RZ, RZ, R20 ;  /* 0x000000fffff87224 */ /* 0x000fe400078e0014 */
[----:B------:R-:W-:Y:S02]  /*3aed0*/  IMAD.MOV.U32 R27, RZ, RZ, R196 ;  /* 0x000000ffff1b7224 */ /* 0x000fe400078e00c4 */
[----:B------:R-:W-:Y:S02]  /*3aee0*/  IMAD.MOV.U32 R51, RZ, RZ, R208 ;  /* 0x000000ffff337224 */ /* 0x000fe400078e00d0 */
[----:B------:R-:W-:Y:S02]  /*3aef0*/  IMAD.MOV.U32 R20, RZ, RZ, R197 ;  /* 0x000000ffff147224 */ /* 0x000fe400078e00c5 */
[----:B------:R-:W-:-:S02]  /*3af00*/  IMAD.MOV.U32 R196, RZ, RZ, R209 ;  /* 0x000000ffffc47224 */ /* 0x000fc400078e00d1 */
[----:B------:R-:W-:Y:S02]  /*3af10*/  IMAD.MOV.U32 R250, RZ, RZ, R22 ;  /* 0x000000fffffa7224 */ /* 0x000fe400078e0016 */
[----:B------:R-:W-:Y:S01]  /*3af20*/  IMAD.MOV.U32 R21, RZ, RZ, R198 ;  /* 0x000000ffff157224 */ /* 0x000fe200078e00c6 */
[----:B------:R-:W-:Y:S01]  /*3af30*/  MOV R198, R211 ;  /* 0x000000d300c67202 */ /* 0x000fe20000000f00 */
[----:B------:R-:W-:Y:S02]  /*3af40*/  IMAD.MOV.U32 R197, RZ, RZ, R210 ;  /* 0x000000ffffc57224 */ /* 0x000fe400078e00d2 */
[----:B------:R-:W-:Y:S02]  /*3af50*/  IMAD.MOV.U32 R22, RZ, RZ, R199 ;  /* 0x000000ffff167224 */ /* 0x000fe400078e00c7 */
[----:B------:R-:W-:Y:S01]  /*3af60*/  IMAD.MOV.U32 R199, RZ, RZ, R215 ;  /* 0x000000ffffc77224 */ /* 0x000fe200078e00d7 */
[C---:B---3--:R-:W-:Y:S08]  /*3af70*/  HMMA.1688.F32.TF32 R100, R96.reuse, R140, R220 ;  /* 0x0000008c6064723c */ /* 0x048ff000000810dc */
[C---:B--2---:R-:W-:Y:S08]  /*3af80*/  HMMA.1688.F32.TF32 R220, R96.reuse, R136, R228 ;  /* 0x0000008860dc723c */ /* 0x044ff000000810e4 */
[C---:B-----5:R-:W-:Y:S01]  /*3af90*/  HMMA.1688.F32.TF32 R228, R96.reuse, R128, R160 ;  /* 0x0000008060e4723c */ /* 0x060fe200000810a0 */
[----:B------:R-:W2:Y:S04]  /*3afa0*/  LDL.LU R160, [R1+0x2d0] ;  /* 0x0002d00001a07983 */ /* 0x000ea80000300800 */
[----:B------:R-:W2:Y:S04]  /*3afb0*/  LDL.LU R161, [R1+0x2d4] ;  /* 0x0002d40001a17983 */ /* 0x000ea80000300800 */
[----:B------:R-:W2:Y:S04]  /*3afc0*/  LDL.LU R162, [R1+0x2d8] ;  /* 0x0002d80001a27983 */ /* 0x000ea80000300800 */
[----:B------:R-:W2:Y:S04]  /*3afd0*/  LDL.LU R163, [R1+0x2dc] ;  /* 0x0002dc0001a37983 */ /* 0x000ea80000300800 */
[----:B------:R-:W3:Y:S04]  /*3afe0*/  LDL.LU R236, [R1+0x2b0] ;  /* 0x0002b00001ec7983 */ /* 0x000ee80000300800 */
[----:B------:R-:W3:Y:S04]  /*3aff0*/  LDL.LU R237, [R1+0x2b4] ;  /* 0x0002b40001ed7983 */ /* 0x000ee80000300800 */
[----:B------:R-:W3:Y:S04]  /*3b000*/  LDL.LU R238, [R1+0x2b8] ;  /* 0x0002b80001ee7983 */ /* 0x000ee80000300800 */
[----:B------:R-:W3:Y:S04]  /*3b010*/  LDL.LU R239, [R1+0x2bc] ;  /* 0x0002bc0001ef7983 */ /* 0x000ee80000300800 */
[----:B------:R-:W5:Y:S04]  /*3b020*/  LDL.LU R76, [R1+0x2c0] ;  /* 0x0002c000014c7983 */ /* 0x000f680000300800 */
        /* <DEDUP_REMOVED lines=26> */
[----:B------:R-:W5:Y:S01]  /*3b1d0*/  LDL.LU R215, [R1+0x2924] ;  /* 0x0029240001d77983 */ /* 0x000f620000300800 */
[C---:B----4-:R-:W-:Y:S08]  /*3b1e0*/  HMMA.1688.F32.TF32 R216, R96.reuse, R144, R216 ;  /* 0x0000009060d8723c */ /* 0x050ff000000810d8 */
[C---:B------:R-:W-:Y:S08]  /*3b1f0*/  HMMA.1688.F32.TF32 R200, R96.reuse, R132, R200 ;  /* 0x0000008460c8723c */ /* 0x040ff000000810c8 */
[C---:B------:R-:W-:Y:S08]  /*3b200*/  HMMA.1688.F32.TF32 R204, R96.reuse, R124, R204 ;  /* 0x0000007c60cc723c */ /* 0x040ff000000810cc */
[C---:B------:R-:W-:Y:S08]  /*3b210*/  HMMA.1688.F32.TF32 R224, R96.reuse, R120, R224 ;  /* 0x0000007860e0723c */ /* 0x040ff000000810e0 */
[----:B--2---:R-:W-:Y:S07]  /*3b220*/  HMMA.1688.F32.TF32 R68, R96, R52, R160 ;  /* 0x000000346044723c */ /* 0x004fee00000810a0 */
[----:B------:R-:W-:-:S02]  /*3b230*/  IMAD.MOV.U32 R160, RZ, RZ, R90 ;  /* 0x000000ffffa07224 */ /* 0x000fc400078e005a */
[----:B------:R-:W2:Y:S01]  /*3b240*/  LDL.LU R90, [R1+0x2920] ;  /* 0x00292000015a7983 */ /* 0x000ea20000300800 */
[----:B------:R-:W-:Y:S01]  /*3b250*/  IMAD.MOV.U32 R161, RZ, RZ, R91 ;  /* 0x000000ffffa17224 */ /* 0x000fe200078e005b */
[----:B------:R-:W-:Y:S01]  /*3b260*/  MOV R163, R252 ;  /* 0x000000fc00a37202 */ /* 0x000fe20000000f00 */
[----:B------:R-:W-:Y:S01]  /*3b270*/  IMAD.MOV.U32 R162, RZ, RZ, R6 ;  /* 0x000000ffffa27224 */ /* 0x000fe200078e0006 */
[----:B------:R-:W2:Y:S04]  /*3b280*/  LDL.LU R91, [R1+0x291c] ;  /* 0x00291c00015b7983 */ /* 0x000ea80000300800 */
[----:B------:R-:W4:Y:S04]  /*3b290*/  LDL.LU R6, [R1+0x2918] ;  /* 0x0029180001067983 */ /* 0x000f280000300800 */
[----:B------:R-:W2:Y:S01]  /*3b2a0*/  LDL.LU R252, [R1+0x2914] ;  /* 0x0029140001fc7983 */ /* 0x000ea20000300800 */
[C---:B---3--:R-:W-:Y:S08]  /*3b2b0*/  HMMA.1688.F32.TF32 R236, R96.reuse, R148, R236 ;  /* 0x0000009460ec723c */ /* 0x048ff000000810ec */
[C---:B-----5:R-:W-:Y:S08]  /*3b2c0*/  HMMA.1688.F32.TF32 R76, R96.reuse, R16, R76 ;  /* 0x00000010604c723c */ /* 0x060ff0000008104c */
[C---:B------:R-:W-:Y:S08]  /*3b2d0*/  HMMA.1688.F32.TF32 R208, R96.reuse, R44, R208 ;  /* 0x0000002c60d0723c */ /* 0x040ff000000810d0 */
[C---:B------:R-:W-:Y:S08]  /*3b2e0*/  HMMA.1688.F32.TF32 R212, R96.reuse, R152, R212 ;  /* 0x0000009860d4723c */ /* 0x040ff000000810d4 */
[----:B------:R-:W-:Y:S07]  /*3b2f0*/  HMMA.1688.F32.TF32 R96, R96, R232, R80 ;  /* 0x000000e86060723c */ /* 0x000fee0000081050 */
[----:B------:R-:W-:-:S02]  /*3b300*/  IMAD.MOV.U32 R80, RZ, RZ, R7 ;  /* 0x000000ffff507224 */ /* 0x000fc400078e0007 */
[----:B------:R-:W4:Y:S01]  /*3b310*/  LDL.LU R7, [R1+0x2910] ;  /* 0x0029100001077983 */ /* 0x000f220000300800 */
[----:B------:R-:W-:Y:S02]  /*3b320*/  IMAD.MOV.U32 R81, RZ, RZ, R14 ;  /* 0x000000ffff517224 */ /* 0x000fe400078e000e */
[----:B------:R-:W-:Y:S01]  /*3b330*/  IMAD.MOV.U32 R82, RZ, RZ, R15 ;  /* 0x000000ffff527224 */ /* 0x000fe200078e000f */
[----:B------:R-:W3:Y:S04]  /*3b340*/  LDL.LU R14, [R1+0x290c] ;  /* 0x00290c00010e7983 */ /* 0x000ee80000300800 */
[----:B------:R-:W3:Y:S01]  /*3b350*/  LDL.LU R15, [R1+0x2908] ;  /* 0x00290800010f7983 */ /* 0x000ee20000300800 */
[C---:B------:R-:W-:Y:S08]  /*3b360*/  HMMA.1688.F32.TF32 R56, R92.reuse, R144, R28 ;  /* 0x000000905c38723c */ /* 0x040ff0000008101c */
[C---:B------:R-:W-:Y:S01]  /*3b370*/  HMMA.1688.F32.TF32 R28, R92.reuse, R140, R240 ;  /* 0x0000008c5c1c723c */ /* 0x040fe200000810f0 */
[----:B------:R-:W-:Y:S04]  /*3b380*/  LDS R241, [R13+0x41800] ;  /* 0x041800000df17984 */ /* 0x000fe80000000800 */
[----:B------:R-:W-:Y:S01]  /*3b390*/  LDS R243, [R13+0x41c00] ;  /* 0x041c00000df37984 */ /* 0x000fe20000000800 */
[----:B------:R-:W-:Y:S01]  /*3b3a0*/  IMAD.MOV.U32 R83, RZ, RZ, R12 ;  /* 0x000000ffff537224 */ /* 0x000fe200078e000c */
[----:B------:R-:W-:Y:S01]  /*3b3b0*/  MOV R26, R5 ;  /* 0x00000005001a7202 */ /* 0x000fe20000000f00 */
[----:B------:R-:W-:Y:S01]  /*3b3c0*/  IMAD.MOV.U32 R25, RZ, RZ, R4 ;  /* 0x000000ffff197224 */ /* 0x000fe200078e0004 */
        /* <DEDUP_REMOVED lines=10> */
[----:B------:R-:W-:Y:S01]  /*3b470*/  HMMA.1688.F32.TF32 R196, R92, R232, R196 ;  /* 0x000000e85cc4723c */ /* 0x000fe200000810c4 */
[----:B------:R-:W-:Y:S04]  /*3b480*/  LDS R93, [R13+0x41880] ;  /* 0x041880000d5d7984 */ /* 0x000fe80000000800 */
[----:B------:R-:W-:Y:S04]  /*3b490*/  LDS R95, [R13+0x41c80] ;  /* 0x041c80000d5f7984 */ /* 0x000fe80000000800 */
[----:B--2---:R-:W-:Y:S04]  /*3b4a0*/  LDS R240, [R252+0x41800] ;  /* 0x04180000fcf07984 */ /* 0x004fe80000000800 */
[----:B------:R-:W4:Y:S04]  /*3b4b0*/  LDS R242, [R252+0x41c00] ;  /* 0x041c0000fcf27984 */ /* 0x000f280000000800 */
[----:B------:R-:W-:Y:S04]  /*3b4c0*/  LDS R92, [R252+0x41880] ;  /* 0x04188000fc5c7984 */ /* 0x000fe80000000800 */
[----:B------:R-:W1:Y:S01]  /*3b4d0*/  LDS R94, [R252+0x41c80] ;  /* 0x041c8000fc5e7984 */ /* 0x000e620000000800 */
[C---:B----4-:R-:W-:Y:S08]  /*3b4e0*/  HMMA.1688.F32.TF32 R80, R240.reuse, R6, R80 ;  /* 0x00000006f050723c */ /* 0x050ff00000081050 */
[----:B---3--:R-:W-:Y:S11]  /*3b4f0*/  HMMA.1688.F32.TF32 R160, R240, R14, R160 ;  /* 0x0000000ef0a0723c */ /* 0x008ff600000810a0 */
[----:B------:R-:W-:Y:S05]  /*3b500*/  @!UPT UIADD3 URZ, URZ, URZ, URZ ;  /* 0x0000003f3f3ff290 */ /* 0x000fea000fffe03f */
[----:B------:R-:W-:-:S08]  /*3b510*/  IMAD.MOV.U32 R17, RZ, RZ, R82 ;  /* 0x000000ffff117224 */ /* 0x000fd000078e0052 */
[----:B------:R-:W-:Y:S01]  /*3b520*/  IMAD.MOV.U32 R5, RZ, RZ, R162 ;  /* 0x000000ffff057224 */ /* 0x000fe200078e00a2 */
[----:B------:R-:W-:Y:S01]  /*3b530*/  MOV R13, R160 ;  /* 0x000000a0000d7202 */ /* 0x000fe20000000f00 */
[----:B------:R-:W-:Y:S02]  /*3b540*/  IMAD.MOV.U32 R12, RZ, RZ, R161 ;  /* 0x000000ffff0c7224 */ /* 0x000fe400078e00a1 */
[----:B------:R-:W-:Y:S02]  /*3b550*/  IMAD.MOV.U32 R4, RZ, RZ, R163 ;  /* 0x000000ffff047224 */ /* 0x000fe400078e00a3 */
[----:B------:R-:W2:Y:S04]  /*3b560*/  LDL.LU.64 R162, [R1+0x2900] ;  /* 0x0029000001a27983 */ /* 0x000ea80000300a00 */
[----:B------:R-:W2:Y:S01]  /*3b570*/  LDL.LU.64 R160, [R1+0x28f8] ;  /* 0x0028f80001a07983 */ /* 0x000ea20000300a00 */
[----:B------:R-:W-:-:S03]  /*3b580*/  IMAD.MOV.U32 R16, RZ, RZ, R83 ;  /* 0x000000ffff107224 */ /* 0x000fc600078e0053 */
[----:B------:R-:W3:Y:S01]  /*3b590*/  LDL R89, [R1+0x478] ;  /* 0x0004780001597983 */ /* 0x000ee20000100800 */
[----:B------:R-:W-:-:S03]  /*3b5a0*/  IMAD.MOV.U32 R45, RZ, RZ, R80 ;  /* 0x000000ffff2d7224 */ /* 0x000fc600078e0050 */
[----:B------:R4:W-:Y:S01]  /*3b5b0*/  STL [R1+0x28c8], R5 ;  /* 0x0028c80501007387 */ /* 0x0009e20000100800 */
[----:B------:R-:W-:-:S03]  /*3b5c0*/  MOV R44, R81 ;  /* 0x00000051002c7202 */ /* 0x000fc60000000f00 */
[----:B------:R5:W-:Y:S04]  /*3b5d0*/  STL [R1+0x28c4], R12 ;  /* 0x0028c40c01007387 */ /* 0x000be80000100800 */
[----:B------:R1:W-:Y:S04]  /*3b5e0*/  STL [R1+0x28c0], R13 ;  /* 0x0028c00d01007387 */ /* 0x0003e80000100800 */
[----:B------:R-:W2:Y:S04]  /*3b5f0*/  LDL.LU.64 R82, [R1+0x28f0] ;  /* 0x0028f00001527983 */ /* 0x000ea80000300a00 */
[----:B------:R-:W2:Y:S01]  /*3b600*/  LDL.LU.64 R80, [R1+0x28e8] ;  /* 0x0028e80001507983 */ /* 0x000ea20000300a00 */
[C---:B------:R-:W-:Y:S11]  /*3b610*/  HMMA.1688.F32.TF32 R116, R240.reuse, R146, R116 ;  /* 0x00000092f074723c */ /* 0x040ff60000081074 */
[----:B------:R-:W-:Y:S11]  /*3b620*/  @!UPT UIADD3 URZ, URZ, URZ, URZ ;  /* 0x0000003f3f3ff290 */ /* 0x000ff6000fffe03f */
[----:B------:R-:W-:Y:S02]  /*3b630*/  @!UPT UIADD3 URZ, URZ, URZ, URZ ;  /* 0x0000003f3f3ff290 */ /* 0x000fe4000fffe03f */
[----:B----4-:R-:W-:Y:S01]  /*3b640*/  IMAD.MOV.U32 R5, RZ, RZ, R116 ;  /* 0x000000ffff057224 */ /* 0x010fe200078e0074 */
[----:B-----5:R-:W-:Y:S01]  /*3b650*/  MOV R12, R117 ;  /* 0x00000075000c7202 */ /* 0x020fe20000000f00 */
[----:B-1----:R-:W-:Y:S01]  /*3b660*/  IMAD.MOV.U32 R13, RZ, RZ, R118 ;  /* 0x000000ffff0d7224 */ /* 0x002fe200078e0076 */
[----:B--2---:R-:W-:Y:S11]  /*3b670*/  HMMA.1688.F32.TF32 R80, R240, R90, R80 ;  /* 0x0000005af050723c */ /* 0x004ff60000081050 */
[----:B------:R-:W-:Y:S11]  /*3b680*/  @!UPT UIADD3 URZ, URZ, URZ, URZ ;  /* 0x0000003f3f3ff290 */ /* 0x000ff6000fffe03f */
[----:B------:R-:W-:Y:S02]  /*3b690*/  @!UPT UIADD3 URZ, URZ, URZ, URZ ;  /* 0x0000003f3f3ff290 */ /* 0x000fe4000fffe03f */
[----:B------:R-:W-:Y:S01]  /*3b6a0*/  IMAD.MOV.U32 R121, RZ, RZ, R80 ;  /* 0x000000ffff797224 */ /* 0x000fe200078e0050 */
[----:B------:R-:W-:Y:S01]  /*3b6b0*/  MOV R53, R82 ;  /* 0x0000005200357202 */ /* 0x000fe20000000f00 */
[----:B------:R-:W-:Y:S01]  /*3b6c0*/  IMAD.MOV.U32 R120, RZ, RZ, R81 ;  /* 0x000000ffff787224 */ /* 0x000fe200078e0051 */
[----:B------:R-:W2:Y:S01]  /*3b6d0*/  LDL.LU R80, [R1+0xb0] ;  /* 0x0000b00001507983 */ /* 0x000ea20000300800 */
[----:B------:R-:W-:-:S03]  /*3b6e0*/  IMAD.MOV.U32 R82, RZ, RZ, R0 ;  /* 0x000000ffff527224 */ /* 0x000fc600078e0000 */
[----:B------:R-:W2:Y:S04]  /*3b6f0*/  LDL.LU R81, [R1+0xb4] ;  /* 0x0000b40001517983 */ /* 0x000ea80000300800 */
[----:B------:R-:W4:Y:S04]  /*3b700*/  LDL.LU R0, [R1+0x28e0] ;  /* 0x0028e00001007983 */ /* 0x000f280000300800 */
[----:B------:R-:W5:Y:S04]  /*3b710*/  LDL.LU R116, [R1+0xf0] ;  /* 0x0000f00001747983 */ /* 0x000f680000300800 */
[----:B------:R-:W5:Y:S04]  /*3b720*/  LDL.LU R117, [R1+0xf4] ;  /* 0x0000f40001757983 */ /* 0x000f680000300800 */
[----:B------:R-:W5:Y:S01]  /*3b730*/  LDL.LU R118, [R1+0xf8] ;  /* 0x0000f80001767983 */ /* 0x000f620000300800 */
[----:B------:R-:W-:Y:S01]  /*3b740*/  HMMA.1688.F32.TF32 R84, R240, R142, R84 ;  /* 0x0000008ef054723c */ /* 0x000fe20000081054 */
[----:B------:R-:W-:-:S02]  /*3b750*/  IMAD.MOV.U32 R52, RZ, RZ, R83 ;  /* 0x000000ffff347224 */ /* 0x000fc400078e0053 */
[----:B------:R-:W-:Y:S02]  /*3b760*/  IMAD.MOV.U32 R83, RZ, RZ, R2 ;  /* 0x000000ffff537224 */ /* 0x000fe400078e0002 */
[----:B------:R-:W-:-:S03]  /*3b770*/  IMAD.MOV.U32 R2, RZ, RZ, R119 ;  /* 0x000000ffff027224 */ /* 0x000fc600078e0077 */
[C---:B------:R-:W-:Y:S08]  /*3b780*/  HMMA.1688.F32.TF32 R156, R240.reuse, R138, R156 ;  /* 0x0000008af09c723c */ /* 0x040ff0000008109c */
[C---:B------:R-:W-:Y:S08]  /*3b790*/  HMMA.1688.F32.TF32 R108, R240.reuse, R134, R108 ;  /* 0x00000086f06c723c */ /* 0x040ff0000008106c */
[----:B------:R-:W-:Y:S01]  /*3b7a0*/  HMMA.1688.F32.TF32 R72, R240, R150, R72 ;  /* 0x00000096f048723c */ /* 0x000fe20000081048 */
[----:B----4-:R-:W-:-:S02]  /*3b7b0*/  IMAD.MOV.U32 R119, RZ, RZ, R0 ;  /* 0x000000ffff777224 */ /* 0x010fc400078e0000 */
[----:B------:R-:W4:Y:S04]  /*3b7c0*/  LDL.LU R0, [R1+0x28dc] ;  /* 0x0028dc0001007983 */ /* 0x000f280000300800 */
[----:B------:R-:W-:Y:S04]  /*3b7d0*/  STL.64 [R1+0x1f0], R84 ;  /* 0x0001f05401007387 */ /* 0x000fe80000100a00 */
[----:B------:R1:W-:Y:S02]  /*3b7e0*/  STL.64 [R1+0x1f8], R86 ;  /* 0x0001f85601007387 */ /* 0x0003e40000100a00 */
[C---:B-1----:R-:W-:Y:S02]  /*3b7f0*/  HMMA.1688.F32.TF32 R84, R240.reuse, R130, R176 ;  /* 0x00000082f054723c */ /* 0x042fe400000810b0 */
[----:B------:R-:W-:Y:S04]  /*3b800*/  STL.64 [R1+0xe0], R156 ;  /* 0x0000e09c01007387 */ /* 0x000fe80000100a00 */
[----:B------:R1:W-:Y:S04]  /*3b810*/  STL.64 [R1+0xe8], R158 ;  /* 0x0000e89e01007387 */ /* 0x0003e80000100a00 */
[----:B------:R-:W-:Y:S04]  /*3b820*/  STL.64 [R1+0x1e0], R108 ;  /* 0x0001e06c01007387 */ /* 0x000fe80000100a00 */
[----:B------:R2:W-:Y:S01]  /*3b830*/  STL.64 [R1+0x1e8], R110 ;  /* 0x0001e86e01007387 */ /* 0x0005e20000100a00 */
[C---:B-1----:R-:W-:Y:S08]  /*3b840*/  HMMA.1688.F32.TF32 R156, R240.reuse, R126, R192 ;  /* 0x0000007ef09c723c */ /* 0x042ff000000810c0 */
[----:B------:R-:W-:Y:S01]  /*3b850*/  STL.64 [R1+0x1d0], R84 ;  /* 0x0001d05401007387 */ /* 0x000fe20000100a00 */
[C---:B--2---:R-:W-:Y:S03]  /*3b860*/  HMMA.1688.F32.TF32 R108, R240.reuse, R122, R184 ;  /* 0x0000007af06c723c */ /* 0x044fe600000810b8 */
[----:B------:R1:W-:Y:S05]  /*3b870*/  STL.64 [R1+0x1d8], R86 ;  /* 0x0001d85601007387 */ /* 0x0003ea0000100a00 */
[C---:B-1----:R-:W-:Y:S06]  /*3b880*/  HMMA.1688.F32.TF32 R84, R240.reuse, R54, R164 ;  /* 0x00000036f054723c */ /* 0x042fec00000810a4 */
[----:B------:R-:W-:Y:S04]  /*3b890*/  STL.64 [R1+0x1c0], R156 ;  /* 0x0001c09c01007387 */ /* 0x000fe80000100a00 */
[----:B------:R1:W-:Y:S05]  /*3b8a0*/  STL.64 [R1+0x1c8], R158 ;  /* 0x0001c89e01007387 */ /* 0x0003ea0000100a00 */
[----:B------:R-:W-:Y:S04]  /*3b8b0*/  STL.64 [R1+0xa0], R108 ;  /* 0x0000a06c01007387 */ /* 0x000fe80000100a00 */
[----:B------:R2:W-:Y:S01]  /*3b8c0*/  STL.64 [R1+0xa8], R110 ;  /* 0x0000a86e01007387 */ /* 0x0005e20000100a00 */
[C---:B-1----:R-:W-:Y:S03]  /*3b8d0*/  HMMA.1688.F32.TF32 R156, R240.reuse, R46, R172 ;  /* 0x0000002ef09c723c */ /* 0x042fe600000810ac */
[----:B------:R-:W-:Y:S05]  /*3b8e0*/  STL.64 [R1+0x1b0], R84 ;  /* 0x0001b05401007387 */ /* 0x000fea0000100a00 */
[C---:B--2---:R-:W-:Y:S01]  /*3b8f0*/  HMMA.1688.F32.TF32 R108, R240.reuse, R18, R168 ;  /* 0x00000012f06c723c */ /* 0x044fe200000810a8 */
[----:B------:R1:W-:Y:S04]  /*3b900*/  STL.64 [R1+0x1b8], R86 ;  /* 0x0001b85601007387 */ /* 0x0003e80000100a00 */
[----:B---3--:R-:W-:Y:S04]  /*3b910*/  LDS R169, [R89+0x41880] ;  /* 0x0418800059a97984 */ /* 0x008fe80000000800 */
[----:B------:R-:W-:Y:S01]  /*3b920*/  LDS R171, [R89+0x41c80] ;  /* 0x041c800059ab7984 */ /* 0x000fe20000000800 */
[----:B-1----:R-:W-:Y:S05]  /*3b930*/  HMMA.1688.F32.TF32 R84, R240, R154, R112 ;  /* 0x0000009af054723c */ /* 0x002fea0000081070 */
[----:B------:R-:W-:Y:S04]  /*3b940*/  STL.64 [R1+0x1a0], R156 ;  /* 0x0001a09c01007387 */ /* 0x000fe80000100a00 */
[----:B------:R-:W-:Y:S04]  /*3b950*/  STL.64 [R1+0x1a8], R158 ;  /* 0x0001a89e01007387 */ /* 0x000fe80000100a00 */
[----:B------:R-:W-:Y:S04]  /*3b960*/  STL.64 [R1+0x190], R108 ;  /* 0x0001906c01007387 */ /* 0x000fe80000100a00 */
[----:B------:R-:W-:Y:S06]  /*3b970*/  STL.64 [R1+0x198], R110 ;  /* 0x0001986e01007387 */ /* 0x000fec0000100a00 */
[----:B------:R-:W-:Y:S04]  /*3b980*/  STL.64 [R1+0x180], R84 ;  /* 0x0001805401007387 */ /* 0x000fe80000100a00 */
[----:B------:R-:W-:Y:S04]  /*3b990*/  STL.64 [R1+0x188], R86 ;  /* 0x0001885601007387 */ /* 0x000fe80000100a00 */
[----:B------:R-:W-:Y:S04]  /*3b9a0*/  STL.64 [R1+0x170], R72 ;  /* 0x0001704801007387 */ /* 0x000fe80000100a00 */
[----:B------:R5:W-:Y:S02]  /*3b9b0*/  STL.64 [R1+0x178], R74 ;  /* 0x0001784a01007387 */ /* 0x000be40000100a00 */
[C---:B-----5:R-:W-:Y:S11]  /*3b9c0*/  HMMA.1688.F32.TF32 R72, R92.reuse, R14, R116 ;  /* 0x0000000e5c48723c */ /* 0x060ff60000081074 */
[----:B------:R-:W-:Y:S11]  /*3b9d0*/  @!UPT UIADD3 URZ, URZ, URZ, URZ ;  /* 0x0000003f3f3ff290 */ /* 0x000ff6000fffe03f */
[----:B------:R-:W-:Y:S01]  /*3b9e0*/  @!UPT UIADD3 URZ, URZ, URZ, URZ ;  /* 0x0000003f3f3ff290 */ /* 0x000fe2000fffe03f */
[----:B------:R-:W-:Y:S04]  /*3b9f0*/  STL.64 [R1+0x300], R72 ;  /* 0x0003004801007387 */ /* 0x000fe80000100a00 */
[----:B------:R1:W-:Y:S02]  /*3ba00*/  STL.64 [R1+0x308], R74 ;  /* 0x0003084a01007387 */ /* 0x0003e40000100a00 */
[C---:B-1----:R-:W-:Y:S11]  /*3ba10*/  HMMA.1688.F32.TF32 R72, R92.reuse, R6, R80 ;  /* 0x000000065c48723c */ /* 0x042ff60000081050 */
[----:B------:R-:W-:Y:S11]  /*3ba20*/  @!UPT UIADD3 URZ, URZ, URZ, URZ ;  /* 0x0000003f3f3ff290 */ /* 0x000ff6000fffe03f */
[----:B------:R-:W-:Y:S01]  /*3ba30*/  @!UPT UIADD3 URZ, URZ, URZ, URZ ;  /* 0x0000003f3f3ff290 */ /* 0x000fe2000fffe03f */
[----:B------:R1:W-:Y:S01]  /*3ba40*/  STL.64 [R1+0x2f8], R74 ;  /* 0x0002f84a01007387 */ /* 0x0003e20000100a00 */
[----:B------:R-:W-:Y:S01]  /*3ba50*/  IMAD.MOV.U32 R233, RZ, RZ, R72 ;  /* 0x000000ffffe97224 */ /* 0x000fe200078e0048 */
[----:B------:R-:W-:Y:S02]  /*3ba60*/  MOV R232, R73 ;  /* 0x0000004900e87202 */ /* 0x000fe40000000f00 */
[----:B-1----:R-:W-:Y:S08]  /*3ba70*/  HMMA.1688.F32.TF32 R72, R92, R90, R160 ;  /* 0x0000005a5c48723c */ /* 0x002ff000000810a0 */
[----:B------:R-:W-:Y:S01]  /*3ba80*/  HMMA.1688.F32.TF32 R240, R240, R234, R104 ;  /* 0x000000eaf0f0723c */ /* 0x000fe20000081068 */
[----:B------:R-:W-:Y:S04]  /*3ba90*/  LDS R105, [R89+0x41800] ;  /* 0x0418000059697984 */ /* 0x000fe80000000800 */
[----:B------:R1:W-:Y:S11]  /*3baa0*/  LDS R107, [R89+0x41c00] ;  /* 0x041c0000596b7984 */ /* 0x0003f60000000800 */
[----:B------:R-:W-:-:S02]  /*3bab0*/  IMAD.MOV.U32 R193, RZ, RZ, R72 ;  /* 0x000000ffffc17224 */ /* 0x000fc400078e0048 */
[----:B------:R-:W-:Y:S02]  /*3bac0*/  IMAD.MOV.U32 R192, RZ, RZ, R73 ;  /* 0x000000ffffc07224 */ /* 0x000fe400078e0049 */
[----:B-1----:R-:W-:Y:S02]  /*3bad0*/  IMAD.MOV.U32 R89, RZ, RZ, R74 ;  /* 0x000000ffff597224 */ /* 0x002fe400078e004a */
[----:B------:R-:W-:Y:S02]  /*3bae0*/  IMAD.MOV.U32 R88, RZ, RZ, R75 ;  /* 0x000000ffff587224 */ /* 0x000fe400078e004b */
[C---:B------:R-:W-:Y:S11]  /*3baf0*/  HMMA.1688.F32.TF32 R72, R92.reuse, R146, R216 ;  /* 0x000000925c48723c */ /* 0x040ff600000810d8 */
[----:B------:R-:W-:Y:S11]  /*3bb00*/  @!UPT UIADD3 URZ, URZ, URZ, URZ ;  /* 0x0000003f3f3ff290 */ /* 0x000ff6000fffe03f */
[----:B------:R-:W-:Y:S02]  /*3bb10*/  @!UPT UIADD3 URZ, URZ, URZ, URZ ;  /* 0x0000003f3f3ff290 */ /* 0x000fe4000fffe03f */
[----:B------:R-:W-:Y:S01]  /*3bb20*/  MOV R218, R72 ;  /* 0x0000004800da7202 */ /* 0x000fe20000000f00 */
[----:B------:R-:W-:Y:S02]  /*3bb30*/  IMAD.MOV.U32 R217, RZ, RZ, R73 ;  /* 0x000000ffffd97224 */ /* 0x000fe400078e0049 */
[----:B------:R-:W-:Y:S02]  /*3bb40*/  IMAD.MOV.U32 R216, RZ, RZ, R74 ;  /* 0x000000ffffd87224 */ /* 0x000fe400078e004a */
[----:B------:R-:W-:Y:S02]  /*3bb50*/  IMAD.MOV.U32 R3, RZ, RZ, R75 ;  /* 0x000000ffff037224 */ /* 0x000fe400078e004b */
[C---:B------:R-:W-:Y:S08]  /*3bb60*/  HMMA.1688.F32.TF32 R72, R92.reuse, R142, R100 ;  /* 0x0000008e5c48723c */ /* 0x040ff00000081064 */
[----:B------:R-:W-:Y:S01]  /*3bb70*/  HMMA.1688.F32.TF32 R68, R92, R54, R68 ;  /* 0x000000365c44723c */ /* 0x000fe20000081044 */
[----:B----4-:R-:W-:Y:S04]  /*3bb80*/  LDS R168, [R0+0x41880] ;  /* 0x0418800000a87984 */ /* 0x010fe80000000800 */
[----:B------:R-:W-:Y:S11]  /*3bb90*/  LDS R170, [R0+0x41c80] ;  /* 0x041c800000aa7984 */ /* 0x000ff60000000800 */
[----:B------:R-:W-:Y:S01]  /*3bba0*/  IMAD.MOV.U32 R195, RZ, RZ, R75 ;  /* 0x000000ffffc37224 */ /* 0x000fe200078e004b */
[----:B------:R-:W-:Y:S01]  /*3bbb0*/  MOV R194, R74 ;  /* 0x0000004a00c27202 */ /* 0x000fe20000000f00 */
[----:B------:R-:W-:Y:S01]  /*3bbc0*/  IMAD.MOV.U32 R124, RZ, RZ, R72 ;  /* 0x000000ffff7c7224 */ /* 0x000fe200078e0048 */
[----:B------:R-:W-:Y:S01]  /*3bbd0*/  LDS R104, [R0+0x41800] ;  /* 0x0418000000687984 */ /* 0x000fe20000000800 */
[----:B------:R-:W-:-:S02]  /*3bbe0*/  IMAD.MOV.U32 R125, RZ, RZ, R73 ;  /* 0x000000ffff7d7224 */ /* 0x000fc400078e0049 */
[C---:B------:R-:W-:Y:S01]  /*3bbf0*/  HMMA.1688.F32.TF32 R72, R92.reuse, R138, R220 ;  /* 0x0000008a5c48723c */ /* 0x040fe200000810dc */
[----:B------:R-:W1:Y:S11]  /*3bc00*/  LDS R106, [R0+0x41c00] ;  /* 0x041c0000006a7984 */ /* 0x000e760000000800 */
[----:B------:R-:W-:Y:S11]  /*3bc10*/  @!UPT UIADD3 URZ, URZ, URZ, URZ ;  /* 0x0000003f3f3ff290 */ /* 0x000ff6000fffe03f */
[----:B------:R2:W-:Y:S01]  /*3bc20*/  STL.64 [R1+0x2b8], R74 ;  /* 0x0002b84a01007387 */ /* 0x0005e20000100a00 */
[----:B------:R-:W-:Y:S02]  /*3bc30*/  IMAD.MOV.U32 R128, RZ, RZ, R72 ;  /* 0x000000ffff807224 */ /* 0x000fe400078e0048 */
[----:B------:R-:W-:Y:S02]  /*3bc40*/  IMAD.MOV.U32 R129, RZ, RZ, R73 ;  /* 0x000000ffff817224 */ /* 0x000fe400078e0049 */
[C---:B--2---:R-:W-:Y:S03]  /*3bc50*/  HMMA.1688.F32.TF32 R72, R92.reuse, R134, R200 ;  /* 0x000000865c48723c */ /* 0x044fe600000810c8 */
[----:B------:R-:W-:Y:S04]  /*3bc60*/  STL [R1+0x2888], R129 ;  /* 0x0028888101007387 */ /* 0x000fe80000100800 */
[----:B------:R-:W-:Y:S11]  /*3bc70*/  STL [R1+0x2884], R128 ;  /* 0x0028848001007387 */ /* 0x000ff60000100800 */
[----:B------:R-:W-:Y:S05]  /*3bc80*/  @!UPT UIADD3 URZ, URZ, URZ, URZ ;  /* 0x0000003f3f3ff290 */ /* 0x000fea000fffe03f */
[----:B------:R2:W-:Y:S01]  /*3bc90*/  STL.64 [R1+0x2a8], R74 ;  /* 0x0002a84a01007387 */ /* 0x0005e20000100a00 */
[----:B------:R-:W-:Y:S01]  /*3bca0*/  MOV R132, R72 ;  /* 0x0000004800847202 */ /* 0x000fe20000000f00 */
[----:B------:R-:W-:Y:S02]  /*3bcb0*/  IMAD.MOV.U32 R133, RZ, RZ, R73 ;  /* 0x000000ffff857224 */ /* 0x000fe400078e0049 */
[C---:B--2---:R-:W-:Y:S03]  /*3bcc0*/  HMMA.1688.F32.TF32 R72, R92.reuse, R130, R228 ;  /* 0x000000825c48723c */ /* 0x044fe600000810e4 */
[----:B------:R-:W-:Y:S04]  /*3bcd0*/  STL [R1+0x2890], R133 ;  /* 0x0028908501007387 */ /* 0x000fe80000100800 */
[----:B------:R-:W-:Y:S11]  /*3bce0*/  STL [R1+0x288c], R132 ;  /* 0x00288c8401007387 */ /* 0x000ff60000100800 */
[----:B------:R-:W-:Y:S05]  /*3bcf0*/  @!UPT UIADD3 URZ, URZ, URZ, URZ ;  /* 0x0000003f3f3ff290 */ /* 0x000fea000fffe03f */
[----:B------:R2:W-:Y:S01]  /*3bd00*/  STL.64 [R1+0x298], R74 ;  /* 0x0002984a01007387 */ /* 0x0005e20000100a00 */
[----:B------:R-:W-:Y:S02]  /*3bd10*/  IMAD.MOV.U32 R136, RZ, RZ, R72 ;  /* 0x000000ffff887224 */ /* 0x000fe400078e0048 */
[----:B------:R-:W-:Y:S02]  /*3bd20*/  IMAD.MOV.U32 R137, RZ, RZ, R73 ;  /* 0x000000ffff897224 */ /* 0x000fe400078e0049 */
[----:B--2---:R-:W-:Y:S03]  /*3bd30*/  HMMA.1688.F32.TF32 R72, R92, R126, R204 ;  /* 0x0000007e5c48723c */ /* 0x004fe600000810cc */
[----:B------:R-:W-:Y:S04]  /*3bd40*/  STL [R1+0x2898], R137 ;  /* 0x0028988901007387 */ /* 0x000fe80000100800 */
[----:B------:R-:W-:Y:S01]  /*3bd50*/  STL [R1+0x2894], R136 ;  /* 0x0028948801007387 */ /* 0x000fe20000100800 */
[----:B------:R-:W-:Y:S01]  /*3bd60*/  IMAD.MOV.U32 R148, RZ, RZ, R68 ;  /* 0x000000ffff947224 */ /* 0x000fe200078e0044 */
[----:B------:R-:W-:Y:S01]  /*3bd70*/  MOV R129, R70 ;  /* 0x0000004600817202 */ /* 0x000fe20000000f00 */
[----:B------:R-:W-:-:S02]  /*3bd80*/  IMAD.MOV.U32 R149, RZ, RZ, R69 ;  /* 0x000000ffff957224 */ /* 0x000fc400078e0045 */
[----:B------:R-:W-:-:S11]  /*3bd90*/  IMAD.MOV.U32 R128, RZ, RZ, R71 ;  /* 0x000000ffff807224 */ /* 0x000fd600078e0047 */
[----:B------:R2:W-:Y:S01]  /*3bda0*/  STL.64 [R1+0x288], R74 ;  /* 0x0002884a01007387 */ /* 0x0005e20000100a00 */
[----:B------:R-:W-:Y:S01]  /*3bdb0*/  IMAD.MOV.U32 R140, RZ, RZ, R72 ;  /* 0x000000ffff8c7224 */ /* 0x000fe200078e0048 */
[----:B------:R-:W-:Y:S02]  /*3bdc0*/  MOV R141, R73 ;  /* 0x00000049008d7202 */ /* 0x000fe40000000f00 */
[C---:B--2---:R-:W-:Y:S08]  /*3bdd0*/  HMMA.1688.F32.TF32 R72, R92.reuse, R122, R224 ;  /* 0x0000007a5c48723c */ /* 0x044ff000000810e0 */
[----:B------:R-:W-:Y:S01]  /*3bde0*/  HMMA.1688.F32.TF32 R68, R92, R46, R208 ;  /* 0x0000002e5c44723c */ /* 0x000fe200000810d0 */
[----:B------:R-:W-:Y:S04]  /*3bdf0*/  STL [R1+0x28a0], R141 ;  /* 0x0028a08d01007387 */ /* 0x000fe80000100800 */
[----:B------:R-:W-:Y:S11]  /*3be00*/  STL [R1+0x289c], R140 ;  /* 0x00289c8c01007387 */ /* 0x000ff60000100800 */
[----:B------:R-:W-:-:S02]  /*3be10*/  IMAD.MOV.U32 R145, RZ, RZ, R73 ;  /* 0x000000ffff917224 */ /* 0x000fc400078e0049 */
[----:B------:R-:W-:Y:S01]  /*3be20*/  IMAD.MOV.U32 R144, RZ, RZ, R72 ;  /* 0x000000ffff907224 */ /* 0x000fe200078e0048 */
[----:B------:R-:W-:Y:S04]  /*3be30*/  STL.64 [R1+0x278], R74 ;  /* 0x0002784a01007387 */ /* 0x000fe80000100a00 */
[----:B------:R-:W-:Y:S04]  /*3be40*/  STL [R1+0x28a8], R145 ;  /* 0x0028a89101007387 */ /* 0x000fe80000100800 */
[----:B------:R-:W-:Y:S04]  /*3be50*/  STL [R1+0x28a4], R144 ;  /* 0x0028a49001007387 */ /* 0x000fe80000100800 */
[----:B------:R-:W-:Y:S01]  /*3be60*/  STL [R1+0x28b8], R128 ;  /* 0x0028b88001007387 */ /* 0x000fe20000100800 */
[----:B------:R-:W-:-:S03]  /*3be70*/  IMAD.MOV.U32 R152, RZ, RZ, R68 ;  /* 0x000000ffff987224 */ /* 0x000fc600078e0044 */
[----:B------:R-:W-:Y:S01]  /*3be80*/  STL [R1+0x28b4], R129 ;  /* 0x0028b48101007387 */ /* 0x000fe20000100800 */
[----:B------:R-:W-:-:S03]  /*3be90*/  IMAD.MOV.U32 R153, RZ, RZ, R69 ;  /* 0x000000ffff997224 */ /* 0x000fc600078e0045 */
[----:B------:R-:W-:Y:S04]  /*3bea0*/  STL [R1+0x28b0], R149 ;  /* 0x0028b09501007387 */ /* 0x000fe80000100800 */
[----:B------:R-:W-:Y:S04]  /*3beb0*/  STL [R1+0x28ac], R148 ;  /* 0x0028ac9401007387 */ /* 0x000fe80000100800 */
[----:B------:R2:W-:Y:S04]  /*3bec0*/  STL.64 [R1+0x258], R70 ;  /* 0x0002584601007387 */ /* 0x0005e80000100a00 */
[----:B------:R-:W3:Y:S01]  /*3bed0*/  LDL.LU R172, [R1+0x370] ;  /* 0x0003700001ac7983 */ /* 0x000ee20000300800 */
[C---:B--2---:R-:W-:Y:S11]  /*3bee0*/  HMMA.1688.F32.TF32 R68, R92.reuse, R18, R76 ;  /* 0x000000125c44723c */ /* 0x044ff6000008104c */
[----:B------:R-:W-:Y:S11]  /*3bef0*/  @!UPT UIADD3 URZ, URZ, URZ, URZ ;  /* 0x0000003f3f3ff290 */ /* 0x000ff6000fffe03f */
[----:B------:R-:W-:Y:S02]  /*3bf00*/  @!UPT UIADD3 URZ, URZ, URZ, URZ ;  /* 0x0000003f3f3ff290 */ /* 0x000fe4000fffe03f */
[----:B------:R-:W-:Y:S01]  /*3bf10*/  IMAD.MOV.U32 R137, RZ, RZ, R68 ;  /* 0x000000ffff897224 */ /* 0x000fe200078e0044 */
[----:B------:R-:W-:Y:S01]  /*3bf20*/  MOV R136, R69 ;  /* 0x0000004500887202 */ /* 0x000fe20000000f00 */
[----:B------:R-:W-:Y:S02]  /*3bf30*/  IMAD.MOV.U32 R133, RZ, RZ, R70 ;  /* 0x000000ffff857224 */ /* 0x000fe400078e0046 */
[----:B------:R-:W-:Y:S02]  /*3bf40*/  IMAD.MOV.U32 R132, RZ, RZ, R71 ;  /* 0x000000ffff847224 */ /* 0x000fe400078e0047 */
[----:B------:R-:W-:Y:S11]  /*3bf50*/  HMMA.1688.F32.TF32 R68, R92, R154, R212 ;  /* 0x0000009a5c44723c */ /* 0x000ff600000810d4 */
[----:B------:R-:W-:Y:S11]  /*3bf60*/  @!UPT UIADD3 URZ, URZ, URZ, URZ ;  /* 0x0000003f3f3ff290 */ /* 0x000ff6000fffe03f */
[----:B------:R-:W-:Y:S01]  /*3bf70*/  @!UPT UIADD3 URZ, URZ, URZ, URZ ;  /* 0x0000003f3f3ff290 */ /* 0x000fe2000fffe03f */
[----:B------:R-:W-:Y:S04]  /*3bf80*/  STL.64 [R1+0x230], R68 ;  /* 0x0002304401007387 */ /* 0x000fe80000100a00 */
[----:B------:R2:W-:Y:S04]  /*3bf90*/  STL.64 [R1+0x238], R70 ;  /* 0x0002384601007387 */ /* 0x0005e80000100a00 */
[----:B------:R-:W3:Y:S04]  /*3bfa0*/  LDL.LU R173, [R1+0x374] ;  /* 0x0003740001ad7983 */ /* 0x000ee80000300800 */
[----:B------:R-:W3:Y:S04]  /*3bfb0*/  LDL.LU R174, [R1+0x378] ;  /* 0x0003780001ae7983 */ /* 0x000ee80000300800 */
[----:B------:R-:W3:Y:S04]  /*3bfc0*/  LDL.LU R175, [R1+0x37c] ;  /* 0x00037c0001af7983 */ /* 0x000ee80000300800 */
[----:B------:R-:W4:Y:S04]  /*3bfd0*/  LDL.LU R100, [R1] ;  /* 0x0000000001647983 */ /* 0x000f280000300800 */
[----:B------:R-:W4:Y:S04]  /*3bfe0*/  LDL.LU R101, [R1+0x4] ;  /* 0x0000040001657983 */ /* 0x000f280000300800 */
[----:B------:R-:W4:Y:S04]  /*3bff0*/  LDL.LU R102, [R1+0x8] ;  /* 0x0000080001667983 */ /* 0x000f280000300800 */
[----:B------:R-:W4:Y:S04]  /*3c000*/  LDL.LU R103, [R1+0xc] ;  /* 0x00000c0001677983 */ /* 0x000f280000300800 */
        /* <DEDUP_REMOVED lines=40> */
[----:B------:R-:W-:-:S03]  /*3c290*/  IMAD.MOV.U32 R220, RZ, RZ, R248 ;  /* 0x000000ffffdc7224 */ /* 0x000fc600078e00f8 */
[----:B------:R-:W5:Y:S01]  /*3c2a0*/  LDL.LU R200, [R1+0x50] ;  /* 0x0000500001c87983 */ /* 0x000f620000300800 */
[----:B------:R-:W-:-:S03]  /*3c2b0*/  IMAD.MOV.U32 R221, RZ, RZ, R249 ;  /* 0x000000ffffdd7224 */ /* 0x000fc600078e00f9 */
[----:B------:R-:W5:Y:S01]  /*3c2c0*/  LDL.LU R201, [R1+0x54] ;  /* 0x0000540001c97983 */ /* 0x000f620000300800 */
[----:B------:R-:W-:-:S03]  /*3c2d0*/  MOV R222, R250 ;  /* 0x000000fa00de7202 */ /* 0x000fc60000000f00 */
[----:B------:R-:W5:Y:S01]  /*3c2e0*/  LDL.LU R202, [R1+0x58] ;  /* 0x0000580001ca7983 */ /* 0x000f620000300800 */
[----:B------:R-:W-:-:S03]  /*3c2f0*/  IMAD.MOV.U32 R223, RZ, RZ, R251 ;  /* 0x000000ffffdf7224 */ /* 0x000fc600078e00fb */
        /* <DEDUP_REMOVED lines=13> */
[C---:B--2---:R-:W-:Y:S11]  /*3c3d0*/  HMMA.1688.F32.TF32 R68, R92.reuse, R150, R236 ;  /* 0x000000965c44723c */ /* 0x044ff600000810ec */
[----:B------:R-:W-:Y:S11]  /*3c3e0*/  @!UPT UIADD3 URZ, URZ, URZ, URZ ;  /* 0x0000003f3f3ff290 */ /* 0x000ff6000fffe03f */
[----:B------:R-:W-:Y:S02]  /*3c3f0*/  @!UPT UIADD3 URZ, URZ, URZ, URZ ;  /* 0x0000003f3f3ff290 */ /* 0x000fe4000fffe03f */
[----:B------:R-:W-:Y:S01]  /*3c400*/  IMAD.MOV.U32 R145, RZ, RZ, R68 ;  /* 0x000000ffff917224 */ /* 0x000fe200078e0044 */
[----:B------:R-:W-:Y:S01]  /*3c410*/  MOV R140, R71 ;  /* 0x00000047008c7202 */ /* 0x000fe20000000f00 */
[----:B------:R-:W-:Y:S02]  /*3c420*/  IMAD.MOV.U32 R144, RZ, RZ, R69 ;  /* 0x000000ffff907224 */ /* 0x000fe400078e0045 */
[----:B------:R-:W-:Y:S02]  /*3c430*/  IMAD.MOV.U32 R141, RZ, RZ, R70 ;  /* 0x000000ffff8d7224 */ /* 0x000fe400078e0046 */
[----:B------:R-:W-:Y:S08]  /*3c440*/  HMMA.1688.F32.TF32 R68, R92, R234, R96 ;  /* 0x000000ea5c44723c */ /* 0x000ff00000081060 */
[----:B-1----:R-:W-:Y:S08]  /*3c450*/  HMMA.1688.F32.TF32 R92, R104, R18, R220 ;  /* 0x00000012685c723c */ /* 0x002ff000000810dc */
[----:B---3--:R-:W-:Y:S08]  /*3c460*/  HMMA.1688.F32.TF32 R172, R168, R14, R172 ;  /* 0x0000000ea8ac723c */ /* 0x008ff000000810ac */
[----:B------:R-:W-:-:S02]  /*3c470*/  IMAD.MOV.U32 R128, RZ, RZ, R68 ;  /* 0x000000ffff807224 */ /* 0x000fc400078e0044 */
[----:B------:R-:W-:Y:S02]  /*3c480*/  IMAD.MOV.U32 R129, RZ, RZ, R69 ;  /* 0x000000ffff817224 */ /* 0x000fe400078e0045 */
[----:B------:R-:W-:Y:S02]  /*3c490*/  IMAD.MOV.U32 R149, RZ, RZ, R70 ;  /* 0x000000ffff957224 */ /* 0x000fe400078e0046 */
[----:B------:R-:W-:Y:S01]  /*3c4a0*/  IMAD.MOV.U32 R148, RZ, RZ, R71 ;  /* 0x000000ffff947224 */ /* 0x000fe200078e0047 */
[C---:B----4-:R-:W-:Y:S08]  /*3c4b0*/  HMMA.1688.F32.TF32 R96, R104.reuse, R154, R100 ;  /* 0x0000009a6860723c */ /* 0x050ff00000081064 */
[C---:B------:R-:W-:Y:S08]  /*3c4c0*/  HMMA.1688.F32.TF32 R100, R104.reuse, R150, R244 ;  /* 0x000000966864723c */ /* 0x040ff000000810f4 */
[C---:B-----5:R-:W-:Y:S08]  /*3c4d0*/  HMMA.1688.F32.TF32 R108, R104.reuse, R46, R108 ;  /* 0x0000002e686c723c */ /* 0x060ff0000008106c */
        /* <DEDUP_REMOVED lines=13> */
[----:B------:R-:W-:Y:S07]  /*3c5b0*/  STL [R1+0x286c], R172 ;  /* 0x00286cac01007387 */ /* 0x000fee0000100800 */
[----:B------:R-:W-:Y:S01]  /*3c5c0*/  HMMA.1688.F32.TF32 R40, R168, R90, R184 ;  /* 0x0000005aa828723c */ /* 0x000fe200000810b8 */
[----:B------:R-:W-:Y:S01]  /*3c5d0*/  STL [R1+0x2868], R173 ;  /* 0x002868ad01007387 */ /* 0x000fe20000100800 */
[----:B------:R-:W-:-:S02]  /*3c5e0*/  IMAD.MOV.U32 R237, RZ, RZ, R233 ;  /* 0x000000ffffed7224 */ /* 0x000fc400078e00e9 */
[----:B------:R-:W-:Y:S01]  /*3c5f0*/  IMAD.MOV.U32 R238, RZ, RZ, R232 ;  /* 0x000000ffffee7224 */ /* 0x000fe200078e00e8 */
[----:B------:R-:W-:Y:S03]  /*3c600*/  LDS R90, [R252+0x42400] ;  /* 0x04240000fc5a7984 */ /* 0x000fe60000000800 */
[C---:B------:R-:W-:Y:S01]  /*3c610*/  HMMA.1688.F32.TF32 R184, R168.reuse, R146, R56 ;  /* 0x00000092a8b8723c */ /* 0x040fe20000081038 */
[----:B------:R-:W-:Y:S04]  /*3c620*/  STL [R1+0x2864], R174 ;  /* 0x002864ae01007387 */ /* 0x000fe80000100800 */
[----:B------:R-:W-:Y:S04]  /*3c630*/  STL [R1+0x2860], R175 ;  /* 0x002860af01007387 */ /* 0x000fe80000100800 */
[----:B------:R-:W-:Y:S04]  /*3c640*/  STL [R1+0x2878], R176 ;  /* 0x002878b001007387 */ /* 0x000fe80000100800 */
[----:B------:R-:W-:Y:S04]  /*3c650*/  STL [R1+0x2874], R177 ;  /* 0x002874b101007387 */ /* 0x000fe80000100800 */
[----:B------:R-:W-:Y:S04]  /*3c660*/  STL [R1+0x2870], R178 ;  /* 0x002870b201007387 */ /* 0x000fe80000100800 */
[----:B------:R-:W-:Y:S04]  /*3c670*/  STL [R1+0x285c], R179 ;  /* 0x00285cb301007387 */ /* 0x000fe80000100800 */
[----:B------:R-:W2:Y:S04]  /*3c680*/  LDL R15, [R1+0x470] ;  /* 0x00047000010f7983 */ /* 0x000ea80000100800 */
[----:B------:R-:W3:Y:S04]  /*3c690*/  LDL R239, [R1+0x478] ;  /* 0x0004780001ef7983 */ /* 0x000ee80000100800 */
[----:B------:R-:W-:Y:S01]  /*3c6a0*/  STL.64 [R1+0x160], R40 ;  /* 0x0001602801007387 */ /* 0x000fe20000100a00 */
[----:B------:R-:W-:Y:S03]  /*3c6b0*/  HMMA.1688.F32.TF32 R232, R168, R234, R196 ;  /* 0x000000eaa8e8723c */ /* 0x000fe600000810c4 */
[----:B------:R1:W-:Y:S04]  /*3c6c0*/  STL.64 [R1+0x168], R42 ;  /* 0x0001682a01007387 */ /* 0x0003e80000100a00 */
[----:B------:R4:W-:Y:S01]  /*3c6d0*/  STL [R1+0x2880], R184 ;  /* 0x002880b801007387 */ /* 0x0009e20000100800 */
[----:B------:R-:W-:-:S03]  /*3c6e0*/  IMAD.MOV.U32 R196, RZ, RZ, R5 ;  /* 0x000000ffffc47224 */ /* 0x000fc600078e0005 */
[----:B------:R5:W-:Y:S01]  /*3c6f0*/  STL [R1+0x287c], R185 ;  /* 0x00287cb901007387 */ /* 0x000be20000100800 */
[----:B------:R-:W-:-:S03]  /*3c700*/  MOV R197, R12 ;  /* 0x0000000c00c57202 */ /* 0x000fc60000000f00 */
[----:B------:R-:W-:Y:S01]  /*3c710*/  STL [R1+0x2858], R186 ;  /* 0x002858ba01007387 */ /* 0x000fe20000100800 */
[----:B------:R-:W-:-:S03]  /*3c720*/  IMAD.MOV.U32 R198, RZ, RZ, R13 ;  /* 0x000000ffffc67224 */ /* 0x000fc600078e000d */
[----:B------:R-:W-:Y:S01]  /*3c730*/  STL [R1+0x2854], R187 ;  /* 0x002854bb01007387 */ /* 0x000fe20000100800 */
[----:B------:R-:W-:-:S03]  /*3c740*/  IMAD.MOV.U32 R199, RZ, RZ, R2 ;  /* 0x000000ffffc77224 */ /* 0x000fc600078e0002 */
[----:B------:R-:W3:Y:S04]  /*3c750*/  LDL.LU R5, [R1+0x28c8] ;  /* 0x0028c80001057983 */ /* 0x000ee80000300800 */
[----:B------:R-:W3:Y:S04]  /*3c760*/  LDL.LU R12, [R1+0x28c4] ;  /* 0x0028c400010c7983 */ /* 0x000ee80000300800 */
[----:B------:R-:W3:Y:S04]  /*3c770*/  LDL.LU R13, [R1+0x28c0] ;  /* 0x0028c000010d7983 */ /* 0x000ee80000300800 */
[----:B------:R-:W3:Y:S01]  /*3c780*/  LDL.LU R2, [R1+0x28bc] ;  /* 0x0028bc0001027983 */ /* 0x000ee20000300800 */
[----:B------:R-:W-:Y:S01]  /*3c790*/  HMMA.1688.F32.TF32 R28, R168, R142, R28 ;  /* 0x0000008ea81c723c */ /* 0x000fe2000008101c */
[----:B-1----:R-:W-:-:S02]  /*3c7a0*/  IMAD.MOV.U32 R43, RZ, RZ, R89 ;  /* 0x000000ffff2b7224 */ /* 0x002fc400078e0059 */
[----:B------:R-:W-:Y:S02]  /*3c7b0*/  IMAD.MOV.U32 R236, RZ, RZ, R88 ;  /* 0x000000ffffec7224 */ /* 0x000fe400078e0058 */
[----:B------:R-:W-:Y:S03]  /*3c7c0*/  LDS R88, [R252+0x42000] ;  /* 0x04200000fc587984 */ /* 0x000fe60000000800 */
[----:B------:R-:W-:Y:S01]  /*3c7d0*/  HMMA.1688.F32.TF32 R200, R168, R130, R64 ;  /* 0x00000082a8c8723c */ /* 0x000fe20000081040 */
[----:B------:R-:W-:Y:S01]  /*3c7e0*/  IMAD.MOV.U32 R244, RZ, RZ, R195 ;  /* 0x000000fffff47224 */ /* 0x000fe200078e00c3 */
[----:B------:R-:W-:Y:S01]  /*3c7f0*/  MOV R40, R194 ;  /* 0x000000c200287202 */ /* 0x000fe20000000f00 */
[----:B------:R-:W-:Y:S02]  /*3c800*/  IMAD.MOV.U32 R41, RZ, RZ, R193 ;  /* 0x000000ffff297224 */ /* 0x000fe400078e00c1 */
[----:B------:R-:W-:Y:S01]  /*3c810*/  IMAD.MOV.U32 R42, RZ, RZ, R192 ;  /* 0x000000ffff2a7224 */ /* 0x000fe200078e00c0 */
[----:B------:R-:W-:-:S02]  /*3c820*/  MOV R246, R217 ;  /* 0x000000d900f67202 */ /* 0x000fc40000000f00 */
[----:B------:R-:W-:Y:S01]  /*3c830*/  HMMA.1688.F32.TF32 R192, R168, R138, R60 ;  /* 0x0000008aa8c0723c */ /* 0x000fe2000008103c */
[----:B------:R-:W-:-:S07]  /*3c840*/  IMAD.MOV.U32 R245, RZ, RZ, R218 ;  /* 0x000000fffff57224 */ /* 0x000fce00078e00da */
[----:B------:R-:W-:Y:S01]  /*3c850*/  MOV R178, R28 ;  /* 0x0000001c00b27202 */ /* 0x000fe20000000f00 */
[----:B------:R-:W-:Y:S02]  /*3c860*/  IMAD.MOV.U32 R172, RZ, RZ, R29 ;  /* 0x000000ffffac7224 */ /* 0x000fe400078e001d */
[----:B------:R-:W-:Y:S02]  /*3c870*/  IMAD.MOV.U32 R173, RZ, RZ, R30 ;  /* 0x000000ffffad7224 */ /* 0x000fe400078e001e */
[----:B------:R-:W-:Y:S02]  /*3c880*/  IMAD.MOV.U32 R174, RZ, RZ, R31 ;  /* 0x000000ffffae7224 */ /* 0x000fe400078e001f */
[----:B------:R-:W-:Y:S01]  /*3c890*/  HMMA.1688.F32.TF32 R28, R168, R134, R32 ;  /* 0x00000086a81c723c */ /* 0x000fe20000081020 */
[----:B------:R-:W-:-:S07]  /*3c8a0*/  IMAD.MOV.U32 R247, RZ, RZ, R216 ;  /* 0x000000fffff77224 */ /* 0x000fce00078e00d8 */
[C---:B------:R-:W-:Y:S08]  /*3c8b0*/  HMMA.1688.F32.TF32 R212, R168.reuse, R54, R8 ;  /* 0x00000036a8d4723c */ /* 0x040ff00000081008 */
[C---:B------:R-:W-:Y:S08]  /*3c8c0*/  HMMA.1688.F32.TF32 R204, R168.reuse, R126, R36 ;  /* 0x0000007ea8cc723c */ /* 0x040ff00000081024 */
[C---:B------:R-:W-:Y:S08]  /*3c8d0*/  HMMA.1688.F32.TF32 R208, R168.reuse, R122, R180 ;  /* 0x0000007aa8d0723c */ /* 0x040ff000000810b4 */
[----:B------:R-:W-:Y:S01]  /*3c8e0*/  HMMA.1688.F32.TF32 R220, R168, R18, R20 ;  /* 0x00000012a8dc723c */ /* 0x000fe20000081014 */
[----:B------:R-:W-:Y:S01]  /*3c8f0*/  IMAD.MOV.U32 R182, RZ, RZ, R53 ;  /* 0x000000ffffb67224 */ /* 0x000fe200078e0035 */
[----:B------:R-:W-:-:S06]  /*3c900*/  MOV R183, R52 ;  /* 0x0000003400b77202 */ /* 0x000fcc0000000f00 */
[C---:B------:R-:W-:Y:S08]  /*3c910*/  HMMA.1688.F32.TF32 R216, R168.reuse, R46, R48 ;  /* 0x0000002ea8d8723c */ /* 0x040ff00000081030 */
[C---:B------:R-:W-:Y:S08]  /*3c920*/  HMMA.1688.F32.TF32 R224, R168.reuse, R154, R188 ;  /* 0x0000009aa8e0723c */ /* 0x040ff000000810bc */
[----:B------:R-:W-:Y:S01]  /*3c930*/  HMMA.1688.F32.TF32 R228, R168, R150, R24 ;  /* 0x00000096a8e4723c */ /* 0x000fe20000081018 */
[----:B------:R-:W-:Y:S01]  /*3c940*/  IMAD.MOV.U32 R142, RZ, RZ, R40 ;  /* 0x000000ffff8e7224 */ /* 0x000fe200078e0028 */
[----:B------:R-:W-:Y:S01]  /*3c950*/  MOV R146, R42 ;  /* 0x0000002a00927202 */ /* 0x000fe20000000f00 */
[----:B------:R-:W-:-:S02]  /*3c960*/  IMAD.MOV.U32 R143, RZ, RZ, R41 ;  /* 0x000000ffff8f7224 */ /* 0x000fc400078e0029 */
[----:B------:R-:W-:Y:S01]  /*3c970*/  IMAD.MOV.U32 R147, RZ, RZ, R43 ;  /* 0x000000ffff937224 */ /* 0x000fe200078e002b */
[----:B----4-:R-:W-:Y:S01]  /*3c980*/  MOV R184, R28 ;  /* 0x0000001c00b87202 */ /* 0x010fe20000000f00 */
[----:B------:R-:W-:Y:S01]  /*3c990*/  IMAD.MOV.U32 R171, RZ, RZ, R4 ;  /* 0x000000ffffab7224 */ /* 0x000fe200078e0004 */
[----:B------:R-:W-:Y:S01]  /*3c9a0*/  LDS R122, [R0+0x42400] ;  /* 0x04240000007a7984 */ /* 0x000fe20000000800 */
[----:B------:R-:W-:Y:S02]  /*3c9b0*/  IMAD.MOV.U32 R188, RZ, RZ, R45 ;  /* 0x000000ffffbc7224 */ /* 0x000fe400078e002d */
[----:B------:R-:W-:Y:S02]  /*3c9c0*/  IMAD.MOV.U32 R189, RZ, RZ, R44 ;  /* 0x000000ffffbd7224 */ /* 0x000fe400078e002c */
[----:B-----5:R-:W-:Y:S02]  /*3c9d0*/  IMAD.MOV.U32 R185, RZ, RZ, R29 ;  /* 0x000000ffffb97224 */ /* 0x020fe400078e001d */
[----:B------:R-:W-:-:S02]  /*3c9e0*/  IMAD.MOV.U32 R176, RZ, RZ, R30 ;  /* 0x000000ffffb07224 */ /* 0x000fc400078e001e */
[----:B------:R-:W-:Y:S02]  /*3c9f0*/  IMAD.MOV.U32 R177, RZ, RZ, R31 ;  /* 0x000000ffffb17224 */ /* 0x000fe400078e001f */
[----:B------:R-:W-:Y:S02]  /*3ca00*/  IMAD.MOV.U32 R190, RZ, RZ, R17 ;  /* 0x000000ffffbe7224 */ /* 0x000fe400078e0011 */
[----:B------:R-:W-:Y:S01]  /*3ca10*/  IMAD.MOV.U32 R191, RZ, RZ, R16 ;  /* 0x000000ffffbf7224 */ /* 0x000fe200078e0010 */
[----:B--2---:R-:W-:Y:S04]  /*3ca20*/  LDS R89, [R15+0x42000] ;  /* 0x042000000f597984 */ /* 0x004fe80000000800 */
[----:B------:R-:W-:Y:S04]  /*3ca30*/  LDS R91, [R15+0x42400] ;  /* 0x042400000f5b7984 */ /* 0x000fe80000000800 */
[----:B---3--:R-:W-:Y:S04]  /*3ca40*/  LDS R123, [R239+0x42400] ;  /* 0x04240000ef7b7984 */ /* 0x008fe80000000800 */
[----:B------:R-:W1:Y:S01]  /*3ca50*/  LDSM.16.M88.4 R64, [R2+0x80] ;  /* 0x000080000240783b */ /* 0x000e620000000200 */
[----:B------:R-:W-:-:S03]  /*3ca60*/  IMAD.MOV.U32 R170, RZ, RZ, R5 ;  /* 0x000000ffffaa7224 */ /* 0x000fc600078e0005 */
[----:B------:R-:W2:Y:S04]  /*3ca70*/  LDSM.16.M88.4 R60, [R2+0x2080] ;  /* 0x00208000023c783b */ /* 0x000ea80000000200 */
[----:B------:R-:W3:Y:S04]  /*3ca80*/  LDSM.16.M88.4 R8, [R2+0x4080] ;  /* 0x004080000208783b */ /* 0x000ee80000000200 */
[----:B------:R-:W4:Y:S04]  /*3ca90*/  LDSM.16.M88.4 R4, [R2+0x6080] ;  /* 0x006080000204783b */ /* 0x000f280000000200 */
[----:B------:R-:W5:Y:S04]  /*3caa0*/  LDSM.16.M88.4 R56, [R2+0x8080] ;  /* 0x008080000238783b */ /* 0x000f680000000200 */
[----:B------:R-:W2:Y:S04]  /*3cab0*/  LDSM.16.M88.4 R52, [R2+0xa080] ;  /* 0x00a080000234783b */ /* 0x000ea80000000200 */
[----:B------:R-:W2:Y:S04]  /*3cac0*/  LDSM.16.M88.4 R48, [R2+0xc080] ;  /* 0x00c080000230783b */ /* 0x000ea80000000200 */
[----:B------:R-:W3:Y:S04]  /*3cad0*/  LDSM.16.M88.4 R44, [R2+0xe080] ;  /* 0x00e08000022c783b */ /* 0x000ee80000000200 */
[----:B------:R-:W3:Y:S01]  /*3cae0*/  LDSM.16.M88.4 R40, [R2+0x10080] ;  /* 0x010080000228783b */ /* 0x000ee20000000200 */
[----:B------:R-:W-:Y:S01]  /*3caf0*/  MOV R168, R13 ;  /* 0x0000000d00a87202 */ /* 0x000fe20000000f00 */
[----:B------:R-:W-:-:S02]  /*3cb00*/  IMAD.MOV.U32 R169, RZ, RZ, R12 ;  /* 0x000000ffffa97224 */ /* 0x000fc400078e000c */
[----:B------:R-:W4:Y:S04]  /*3cb10*/  LDSM.16.M88.4 R36, [R2+0x12080] ;  /* 0x012080000224783b */ /* 0x000f280000000200 */
[----:B------:R-:W4:Y:S04]  /*3cb20*/  LDSM.16.M88.4 R32, [R2+0x14080] ;  /* 0x014080000220783b */ /* 0x000f280000000200 */
[----:B------:R-:W5:Y:S01]  /*3cb30*/  LDSM.16.M88.4 R28, [R2+0x16080] ;  /* 0x01608000021c783b */ /* 0x000f620000000200 */
[----:B-1----:R-:W-:Y:S03]  /*3cb40*/  HMMA.1688.F32.TF32 R168, R88, R64, R168 ;  /* 0x0000004058a8723c */ /* 0x002fe600000810a8 */
[----:B------:R-:W1:Y:S04]  /*3cb50*/  LDSM.16.M88.4 R24, [R2+0x18080] ;  /* 0x018080000218783b */ /* 0x000e680000000200 */
[----:B------:R-:W1:Y:S04]  /*3cb60*/  LDSM.16.M88.4 R20, [R2+0x1a080] ;  /* 0x01a080000214783b */ /* 0x000e680000000200 */
[----:B------:R-:W1:Y:S04]  /*3cb70*/  LDSM.16.M88.4 R16, [R2+0x1c080] ;  /* 0x01c080000210783b */ /* 0x000e680000000200 */
[----:B------:R-:W1:Y:S04]  /*3cb80*/  LDSM.16.M88.4 R12, [R2+0x1e080] ;  /* 0x01e08000020c783b */ /* 0x000e680000000200 */
[----:B--2---:R-:W-:Y:S04]  /*3cb90*/  STL [R1+0x2768], R62 ;  /* 0x0027683e01007387 */ /* 0x004fe80000100800 */
[----:B------:R-:W-:Y:S04]  /*3cba0*/  STL [R1+0x2764], R63 ;  /* 0x0027643f01007387 */ /* 0x000fe80000100800 */
[----:B---3--:R-:W-:Y:S04]  /*3cbb0*/  STL [R1+0x275c], R10 ;  /* 0x00275c0a01007387 */ /* 0x008fe80000100800 */
[----:B------:R-:W-:Y:S04]  /*3cbc0*/  STL [R1+0x2758], R11 ;  /* 0x0027580b01007387 */ /* 0x000fe80000100800 */
[----:B----4-:R-:W-:Y:S04]  /*3cbd0*/  STL [R1+0x2760], R6 ;  /* 0x0027600601007387 */ /* 0x010fe80000100800 */
[----:B------:R-:W-:Y:S01]  /*3cbe0*/  STL [R1+0x2754], R7 ;  /* 0x0027540701007387 */ /* 0x000fe20000100800 */
[----:B------:R-:W-:-:S03]  /*3cbf0*/  IMAD.MOV.U32 R175, RZ, RZ, R168 ;  /* 0x000000ffffaf7224 */ /* 0x000fc600078e00a8 */
[----:B-----5:R-:W-:Y:S01]  /*3cc00*/  STL [R1+0x2770], R58 ;  /* 0x0027703a01007387 */ /* 0x020fe20000100800 */
[----:B------:R-:W-:Y:S01]  /*3cc10*/  MOV R179, R169 ;  /* 0x000000a900b37202 */ /* 0x000fe20000000f00 */
[----:B------:R-:W-:Y:S02]  /*3cc20*/  IMAD.MOV.U32 R186, RZ, RZ, R170 ;  /* 0x000000ffffba7224 */ /* 0x000fe400078e00aa */
[----:B------:R-:W-:Y:S01]  /*3cc30*/  STL [R1+0x276c], R59 ;  /* 0x00276c3b01007387 */ /* 0x000fe20000100800 */
[----:B------:R-:W-:-:S03]  /*3cc40*/  IMAD.MOV.U32 R187, RZ, RZ, R171 ;  /* 0x000000ffffbb7224 */ /* 0x000fc600078e00ab */
[----:B------:R-:W-:Y:S01]  /*3cc50*/  STL [R1+0x2778], R54 ;  /* 0x0027783601007387 */ /* 0x000fe20000100800 */
[----:B------:R-:W-:Y:S03]  /*3cc60*/  HMMA.1688.F32.TF32 R168, R88, R60, R188 ;  /* 0x0000003c58a8723c */ /* 0x000fe600000810bc */
        /* <DEDUP_REMOVED lines=13> */
[----:B-1----:R-:W-:Y:S04]  /*3cd40*/  STL [R1+0x27b0], R26 ;  /* 0x0027b01a01007387 */ /* 0x002fe80000100800 */
[----:B------:R-:W-:Y:S04]  /*3cd50*/  STL [R1+0x27ac], R27 ;  /* 0x0027ac1b01007387 */ /* 0x000fe80000100800 */
[----:B------:R-:W-:Y:S04]  /*3cd60*/  STL [R1+0x27b8], R22 ;  /* 0x0027b81601007387 */ /* 0x000fe80000100800 */
[----:B------:R-:W-:Y:S04]  /*3cd70*/  STL [R1+0x27b4], R23 ;  /* 0x0027b41701007387 */ /* 0x000fe80000100800 */
[----:B------:R-:W-:Y:S04]  /*3cd80*/  STL [R1+0x27c0], R18 ;  /* 0x0027c01201007387 */ /* 0x000fe80000100800 */
[----:B------:R-:W-:Y:S04]  /*3cd90*/  STL [R1+0x27bc], R19 ;  /* 0x0027bc1301007387 */ /* 0x000fe80000100800 */
[----:B------:R-:W-:Y:S04]  /*3cda0*/  STL [R1+0x27c8], R14 ;  /* 0x0027c80e01007387 */ /* 0x000fe80000100800 */
[----:B------:R-:W-:Y:S04]  /*3cdb0*/  STL [R1+0x27c4], R15 ;  /* 0x0027c40f01007387 */ /* 0x000fe80000100800 */
[----:B------:R1:W-:Y:S04]  /*3cdc0*/  STL [R1+0x2414], R2 ;  /* 0x0024140201007387 */ /* 0x0003e80000100800 */
[----:B-1----:R-:W2:Y:S04]  /*3cdd0*/  LDL R2, [R1+0x470] ;  /* 0x0004700001027983 */ /* 0x002ea80000100800 */
[----:B------:R-:W3:Y:S04]  /*3cde0*/  LDL.LU R188, [R1+0x1f0] ;  /* 0x0001f00001bc7983 */ /* 0x000ee80000300800 */
[----:B------:R-:W-:Y:S04]  /*3cdf0*/  STL.64 [R1+0x120], R168 ;  /* 0x000120a801007387 */ /* 0x000fe80000100a00 */
[----:B------:R1:W-:Y:S04]  /*3ce00*/  STL.64 [R1+0x128], R170 ;  /* 0x000128aa01007387 */ /* 0x0003e80000100a00 */
[----:B------:R-:W3:Y:S04]  /*3ce10*/  LDL.LU R189, [R1+0x1f4] ;  /* 0x0001f40001bd7983 */ /* 0x000ee80000300800 */
[----:B------:R-:W3:Y:S04]  /*3ce20*/  LDL.LU R190, [R1+0x1f8] ;  /* 0x0001f80001be7983 */ /* 0x000ee80000300800 */
[----:B------:R-:W3:Y:S01]  /*3ce30*/  LDL.LU R191, [R1+0x1fc] ;  /* 0x0001fc0001bf7983 */ /* 0x000ee20000300800 */
[----:B------:R-:W-:-:S02]  /*3ce40*/  IMAD.MOV.U32 R180, RZ, RZ, R121 ;  /* 0x000000ffffb47224 */ /* 0x000fc400078e0079 */
[----:B------:R-:W-:Y:S01]  /*3ce50*/  IMAD.MOV.U32 R181, RZ, RZ, R120 ;  /* 0x000000ffffb57224 */ /* 0x000fe200078e0078 */
[----:B------:R-:W-:Y:S04]  /*3ce60*/  LDS R121, [R239+0x42000] ;  /* 0x04200000ef797984 */ /* 0x000fe80000000800 */
[----:B------:R-:W4:Y:S02]  /*3ce70*/  LDS R120, [R0+0x42000] ;  /* 0x0420000000787984 */ /* 0x000f240000000800 */
[----:B-1----:R-:W-:Y:S11]  /*3ce80*/  HMMA.1688.F32.TF32 R168, R88, R8, R180 ;  /* 0x0000000858a8723c */ /* 0x002ff600000810b4 */
[----:B------:R-:W-:Y:S11]  /*3ce90*/  @!UPT UIADD3 URZ, URZ, URZ, URZ ;  /* 0x0000003f3f3ff290 */ /* 0x000ff6000fffe03f */
[----:B------:R-:W-:Y:S01]  /*3cea0*/  @!UPT UIADD3 URZ, URZ, URZ, URZ ;  /* 0x0000003f3f3ff290 */ /* 0x000fe2000fffe03f */
[----:B------:R1:W-:Y:S04]  /*3ceb0*/  STL [R1+0x110], R168 ;  /* 0x000110a801007387 */ /* 0x0003e80000100800 */
[----:B------:R-:W5:Y:S04]  /*3cec0*/  LDL.LU R180, [R1+0xe0] ;  /* 0x0000e00001b47983 */ /* 0x000f680000300800 */
[----:B------:R-:W5:Y:S04]  /*3ced0*/  LDL.LU R181, [R1+0xe4] ;  /* 0x0000e40001b57983 */ /* 0x000f680000300800 */
[----:B------:R-:W5:Y:S04]  /*3cee0*/  LDL.LU R182, [R1+0xe8] ;  /* 0x0000e80001b67983 */ /* 0x000f680000300800 */
[----:B------:R-:W5:Y:S01]  /*3cef0*/  LDL.LU R183, [R1+0xec] ;  /* 0x0000ec0001b77983 */ /* 0x000f620000300800 */
[----:B------:R-:W-:Y:S01]  /*3cf00*/  IMAD.MOV.U32 R14, RZ, RZ, R169 ;  /* 0x000000ffff0e7224 */ /* 0x000fe200078e00a9 */
[----:B------:R-:W-:Y:S01]  /*3cf10*/  MOV R18, R171 ;  /* 0x000000ab00127202 */ /* 0x000fe20000000f00 */
[----:B------:R-:W-:-:S02]  /*3cf20*/  IMAD.MOV.U32 R15, RZ, RZ, R170 ;  /* 0x000000ffff0f7224 */ /* 0x000fc400078e00aa */
[C---:B-1----:R-:W-:Y:S02]  /*3cf30*/  HMMA.1688.F32.TF32 R168, R88.reuse, R4, R196 ;  /* 0x0000000458a8723c */ /* 0x042fe400000810c4 */
[----:B------:R-:W-:Y:S04]  /*3cf40*/  STL [R1+0x27d4], R18 ;  /* 0x0027d41201007387 */ /* 0x000fe80000100800 */
[----:B------:R-:W-:Y:S11]  /*3cf50*/  STL [R1+0x27d0], R15 ;  /* 0x0027d00f01007387 */ /* 0x000ff60000100800 */
[----:B------:R-:W-:Y:S07]  /*3cf60*/  @!UPT UIADD3 URZ, URZ, URZ, URZ ;  /* 0x0000003f3f3ff290 */ /* 0x000fee000fffe03f */
[----:B------:R-:W-:Y:S02]  /*3cf70*/  IMAD.MOV.U32 R19, RZ, RZ, R168 ;  /* 0x000000ffff137224 */ /* 0x000fe400078e00a8 */
[----:B------:R-:W-:Y:S02]  /*3cf80*/  IMAD.MOV.U32 R22, RZ, RZ, R169 ;  /* 0x000000ffff167224 */ /* 0x000fe400078e00a9 */
[----:B------:R-:W-:Y:S02]  /*3cf90*/  IMAD.MOV.U32 R23, RZ, RZ, R170 ;  /* 0x000000ffff177224 */ /* 0x000fe400078e00aa */
[----:B------:R-:W-:Y:S01]  /*3cfa0*/  IMAD.MOV.U32 R26, RZ, RZ, R171 ;  /* 0x000000ffff1a7224 */ /* 0x000fe200078e00ab */
[----:B------:R1:W-:Y:S04]  /*3cfb0*/  STL [R1+0x27cc], R14 ;  /* 0x0027cc0e01007387 */ /* 0x0003e80000100800 */
[----:B------:R-:W-:Y:S04]  /*3cfc0*/  STL [R1+0x27e4], R26 ;  /* 0x0027e41a01007387 */ /* 0x000fe80000100800 */
[----:B------:R-:W-:Y:S04]  /*3cfd0*/  STL [R1+0x27e0], R23 ;  /* 0x0027e01701007387 */ /* 0x000fe80000100800 */
[----:B------:R-:W-:Y:S04]  /*3cfe0*/  STL [R1+0x27dc], R22 ;  /* 0x0027dc1601007387 */ /* 0x000fe80000100800 */
[----:B------:R-:W-:Y:S01]  /*3cff0*/  STL [R1+0x27d8], R19 ;  /* 0x0027d81301007387 */ /* 0x000fe20000100800 */
[----:B---3--:R-:W-:Y:S11]  /*3d000*/  HMMA.1688.F32.TF32 R168, R88, R56, R188 ;  /* 0x0000003858a8723c */ /* 0x008ff600000810bc */
[----:B------:R-:W-:Y:S11]  /*3d010*/  @!UPT UIADD3 URZ, URZ, URZ, URZ ;  /* 0x0000003f3f3ff290 */ /* 0x000ff6000fffe03f */
[----:B------:R-:W-:Y:S01]  /*3d020*/  @!UPT UIADD3 URZ, URZ, URZ, URZ ;  /* 0x0000003f3f3ff290 */ /* 0x000fe2000fffe03f */
[----:B------:R5:W-:Y:S04]  /*3d030*/  STL [R1+0xf0], R168 ;  /* 0x0000f0a801007387 */ /* 0x000be80000100800 */
[----:B------:R-:W3:Y:S04]  /*3d040*/  LDL.LU R188, [R1+0x1e0] ;  /* 0x0001e00001bc7983 */ /* 0x000ee80000300800 */
[----:B------:R-:W3:Y:S04]  /*3d050*/  LDL.LU R189, [R1+0x1e4] ;  /* 0x0001e40001bd7983 */ /* 0x000ee80000300800 */
[----:B------:R-:W3:Y:S04]  /*3d060*/  LDL.LU R190, [R1+0x1e8] ;  /* 0x0001e80001be7983 */ /* 0x000ee80000300800 */
[----:B------:R-:W3:Y:S01]  /*3d070*/  LDL.LU R191, [R1+0x1ec] ;  /* 0x0001ec0001bf7983 */ /* 0x000ee20000300800 */
[----:B-1----:R-:W-:Y:S01]  /*3d080*/  IMAD.MOV.U32 R14, RZ, RZ, R171 ;  /* 0x000000ffff0e7224 */ /* 0x002fe200078e00ab */
[----:B------:R-:W-:Y:S01]  /*3d090*/  MOV R18, R169 ;  /* 0x000000a900127202 */ /* 0x000fe20000000f00 */
[----:B------:R-:W-:-:S03]  /*3d0a0*/  IMAD.MOV.U32 R15, RZ, RZ, R170 ;  /* 0x000000ffff0f7224 */ /* 0x000fc600078e00aa */
[----:B------:R1:W-:Y:S04]  /*3d0b0*/  STL [R1+0x27f0], R14 ;  /* 0x0027f00e01007387 */ /* 0x0003e80000100800 */
[----:B------:R1:W-:Y:S04]  /*3d0c0*/  STL [R1+0x27ec], R15 ;  /* 0x0027ec0f01007387 */ /* 0x0003e80000100800 */
[----:B------:R1:W-:Y:S04]  /*3d0d0*/  STL [R1+0x27e8], R18 ;  /* 0x0027e81201007387 */ /* 0x0003e80000100800 */
[----:B------:R-:W2:Y:S04]  /*3d0e0*/  LDL.LU R196, [R1+0x1d0] ;  /* 0x0001d00001c47983 */ /* 0x000ea80000300800 */
[----:B------:R-:W2:Y:S04]  /*3d0f0*/  LDL.LU R197, [R1+0x1d4] ;  /* 0x0001d40001c57983 */ /* 0x000ea80000300800 */
[----:B------:R-:W2:Y:S04]  /*3d100*/  LDL.LU R198, [R1+0x1d8] ;  /* 0x0001d80001c67983 */ /* 0x000ea80000300800 */
[----:B------:R-:W2:Y:S01]  /*3d110*/  LDL.LU R199, [R1+0x1dc] ;  /* 0x0001dc0001c77983 */ /* 0x000ea20000300800 */
[----:B-----5:R-:W-:Y:S03]  /*3d120*/  HMMA.1688.F32.TF32 R168, R88, R52, R180 ;  /* 0x0000003458a8723c */ /* 0x020fe600000810b4 */
[----:B------:R-:W5:Y:S04]  /*3d130*/  LDL.LU R180, [R1+0x1c0] ;  /* 0x0001c00001b47983 */ /* 0x000f680000300800 */
[----:B------:R-:W5:Y:S04]  /*3d140*/  LDL.LU R181, [R1+0x1c4] ;  /* 0x0001c40001b57983 */ /* 0x000f680000300800 */
[----:B------:R-:W5:Y:S04]  /*3d150*/  LDL.LU R182, [R1+0x1c8] ;  /* 0x0001c80001b67983 */ /* 0x000f680000300800 */
[----:B------:R-:W5:Y:S09]  /*3d160*/  LDL.LU R183, [R1+0x1cc] ;  /* 0x0001cc0001b77983 */ /* 0x000f720000300800 */
[----:B------:R-:W-:Y:S01]  /*3d170*/  IMAD.MOV.U32 R26, RZ, RZ, R168 ;  /* 0x000000ffff1a7224 */ /* 0x000fe200078e00a8 */
[----:B------:R-:W-:Y:S01]  /*3d180*/  MOV R22, R170 ;  /* 0x000000aa00167202 */ /* 0x000fe20000000f00 */
[----:B------:R-:W-:-:S02]  /*3d190*/  IMAD.MOV.U32 R23, RZ, RZ, R169 ;  /* 0x000000ffff177224 */ /* 0x000fc400078e00a9 */
[----:B------:R-:W-:-:S05]  /*3d1a0*/  IMAD.MOV.U32 R19, RZ, RZ, R171 ;  /* 0x000000ffff137224 */ /* 0x000fca00078e00ab */
        /* <DEDUP_REMOVED lines=12> */
[----:B-1----:R-:W-:-:S02]  /*3d270*/  IMAD.MOV.U32 R14, RZ, RZ, R169 ;  /* 0x000000ffff0e7224 */ /* 0x002fc400078e00a9 */
[----:B------:R-:W-:Y:S02]  /*3d280*/  IMAD.MOV.U32 R15, RZ, RZ, R170 ;  /* 0x000000ffff0f7224 */ /* 0x000fe400078e00aa */
[----:B------:R-:W-:Y:S02]  /*3d290*/  IMAD.MOV.U32 R18, RZ, RZ, R171 ;  /* 0x000000ffff127224 */ /* 0x000fe400078e00ab */
[C---:B--2---:R-:W-:Y:S03]  /*3d2a0*/  HMMA.1688.F32.TF32 R168, R88.reuse, R44, R196 ;  /* 0x0000002c58a8723c */ /* 0x044fe600000810c4 */
[----:B------:R-:W-:Y:S04]  /*3d2b0*/  STL [R1+0x280c], R18 ;  /* 0x00280c1201007387 */ /* 0x000fe80000100800 */
[----:B------:R-:W-:Y:S04]  /*3d2c0*/  STL [R1+0x2808], R15 ;  /* 0x0028080f01007387 */ /* 0x000fe80000100800 */
[----:B------:R-:W-:Y:S11]  /*3d2d0*/  STL [R1+0x2804], R14 ;  /* 0x0028040e01007387 */ /* 0x000ff60000100800 */
[----:B------:R-:W-:Y:S02]  /*3d2e0*/  @!UPT UIADD3 URZ, URZ, URZ, URZ ;  /* 0x0000003f3f3ff290 */ /* 0x000fe4000fffe03f */
[----:B------:R-:W-:Y:S02]  /*3d2f0*/  IMAD.MOV.U32 R34, RZ, RZ, R171 ;  /* 0x000000ffff227224 */ /* 0x000fe400078e00ab */
[----:B------:R-:W-:Y:S01]  /*3d300*/  IMAD.MOV.U32 R31, RZ, RZ, R170 ;  /* 0x000000ffff1f7224 */ /* 0x000fe200078e00aa */
[----:B------:R-:W-:Y:S01]  /*3d310*/  MOV R27, R168 ;  /* 0x000000a8001b7202 */ /* 0x000fe20000000f00 */
[----:B------:R-:W-:Y:S01]  /*3d320*/  IMAD.MOV.U32 R30, RZ, RZ, R169 ;  /* 0x000000ffff1e7224 */ /* 0x000fe200078e00a9 */
[----:B------:R-:W-:Y:S01]  /*3d330*/  STL [R1+0x281c], R34 ;  /* 0x00281c2201007387 */ /* 0x000fe20000100800 */
[----:B-----5:R-:W-:Y:S03]  /*3d340*/  HMMA.1688.F32.TF32 R168, R88, R40, R180 ;  /* 0x0000002858a8723c */ /* 0x020fe600000810b4 */
[----:B------:R-:W-:Y:S04]  /*3d350*/  STL [R1+0x2818], R31 ;  /* 0x0028181f01007387 */ /* 0x000fe80000100800 */
[----:B------:R-:W-:Y:S04]  /*3d360*/  STL [R1+0x2814], R30 ;  /* 0x0028141e01007387 */ /* 0x000fe80000100800 */
[----:B------:R1:W-:Y:S04]  /*3d370*/  STL [R1+0x2810], R27 ;  /* 0x0028101b01007387 */ /* 0x0003e80000100800 */
[----:B------:R-:W2:Y:S04]  /*3d380*/  LDL.LU R180, [R1+0x1b0] ;  /* 0x0001b00001b47983 */ /* 0x000ea80000300800 */
[----:B------:R-:W2:Y:S04]  /*3d390*/  LDL.LU R181, [R1+0x1b4] ;  /* 0x0001b40001b57983 */ /* 0x000ea80000300800 */
[----:B------:R-:W2:Y:S04]  /*3d3a0*/  LDL.LU R182, [R1+0x1b8] ;  /* 0x0001b80001b67983 */ /* 0x000ea80000300800 */
[----:B------:R-:W2:Y:S01]  /*3d3b0*/  LDL.LU R183, [R1+0x1bc] ;  /* 0x0001bc0001b77983 */ /* 0x000ea20000300800 */
[----:B------:R-:W-:Y:S01]  /*3d3c0*/  IMAD.MOV.U32 R19, RZ, RZ, R168 ;  /* 0x000000ffff137224 */ /* 0x000fe200078e00a8 */
[----:B------:R-:W-:Y:S01]  /*3d3d0*/  MOV R22, R169 ;  /* 0x000000a900167202 */ /* 0x000fe20000000f00 */
[----:B------:R-:W-:-:S02]  /*3d3e0*/  IMAD.MOV.U32 R26, RZ, RZ, R170 ;  /* 0x000000ffff1a7224 */ /* 0x000fc400078e00aa */
[----:B------:R-:W-:-:S05]  /*3d3f0*/  IMAD.MOV.U32 R23, RZ, RZ, R171 ;  /* 0x000000ffff177224 */ /* 0x000fca00078e00ab */
[----:B------:R-:W-:Y:S04]  /*3d400*/  STL [R1+0x282c], R23 ;  /* 0x00282c1701007387 */ /* 0x000fe80000100800 */
[----:B------:R-:W-:Y:S04]  /*3d410*/  STL [R1+0x2828], R26 ;  /* 0x0028281a01007387 */ /* 0x000fe80000100800 */
[----:B------:R-:W-:Y:S04]  /*3d420*/  STL [R1+0x2824], R22 ;  /* 0x0028241601007387 */ /* 0x000fe80000100800 */
[----:B------:R5:W-:Y:S04]  /*3d430*/  STL [R1+0x2820], R19 ;  /* 0x0028201301007387 */ /* 0x000be80000100800 */
[----:B------:R-:W4:Y:S04]  /*3d440*/  LDL.LU R196, [R1+0x190] ;  /* 0x0001900001c47983 */ /* 0x000f280000300800 */
[----:B------:R-:W4:Y:S04]  /*3d450*/  LDL.LU R197, [R1+0x194] ;  /* 0x0001940001c57983 */ /* 0x000f280000300800 */
[----:B------:R-:W4:Y:S04]  /*3d460*/  LDL.LU R198, [R1+0x198] ;  /* 0x0001980001c67983 */ /* 0x000f280000300800 */
[----:B------:R-:W4:Y:S01]  /*3d470*/  LDL.LU R199, [R1+0x19c] ;  /* 0x00019c0001c77983 */ /* 0x000f220000300800 */
[----:B---3--:R-:W-:Y:S11]  /*3d480*/  HMMA.1688.F32.TF32 R168, R88, R36, R188 ;  /* 0x0000002458a8723c */ /* 0x008ff600000810bc */
[----:B------:R-:W-:Y:S11]  /*3d490*/  @!UPT UIADD3 URZ, URZ, URZ, URZ ;  /* 0x0000003f3f3ff290 */ /* 0x000ff6000fffe03f */
[----:B------:R-:W-:Y:S02]  /*3d4a0*/  @!UPT UIADD3 URZ, URZ, URZ, URZ ;  /* 0x0000003f3f3ff290 */ /* 0x000fe4000fffe03f */
[----:B-1----:R-:W-:Y:S01]  /*3d4b0*/  IMAD.MOV.U32 R27, RZ, RZ, R168 ;  /* 0x000000ffff1b7224 */ /* 0x002fe200078e00a8 */
[----:B------:R-:W-:Y:S01]  /*3d4c0*/  MOV R15, R170 ;  /* 0x000000aa000f7202 */ /* 0x000fe20000000f00 */
[----:B------:R-:W-:Y:S01]  /*3d4d0*/  IMAD.MOV.U32 R18, RZ, RZ, R169 ;  /* 0x000000ffff127224 */ /* 0x000fe200078e00a9 */
[----:B------:R-:W3:Y:S01]  /*3d4e0*/  LDL.LU R168, [R1+0x1a0] ;  /* 0x0001a00001a87983 */ /* 0x000ee20000300800 */
[----:B------:R-:W-:-:S03]  /*3d4f0*/  IMAD.MOV.U32 R14, RZ, RZ, R171 ;  /* 0x000000ffff0e7224 */ /* 0x000fc600078e00ab */
[----:B------:R-:W3:Y:S04]  /*3d500*/  LDL.LU R169, [R1+0x1a4] ;  /* 0x0001a40001a97983 */ /* 0x000ee80000300800 */
[----:B------:R-:W3:Y:S04]  /*3d510*/  LDL.LU R170, [R1+0x1a8] ;  /* 0x0001a80001aa7983 */ /* 0x000ee80000300800 */
[----:B------:R-:W3:Y:S04]  /*3d520*/  LDL.LU R171, [R1+0x1ac] ;  /* 0x0001ac0001ab7983 */ /* 0x000ee80000300800 */
[----:B------:R-:W-:Y:S04]  /*3d530*/  STL [R1+0x283c], R14 ;  /* 0x00283c0e01007387 */ /* 0x000fe80000100800 */
[----:B------:R-:W-:Y:S04]  /*3d540*/  STL [R1+0x2838], R15 ;  /* 0x0028380f01007387 */ /* 0x000fe80000100800 */
[----:B------:R-:W-:Y:S04]  /*3d550*/  STL [R1+0x2834], R18 ;  /* 0x0028341201007387 */ /* 0x000fe80000100800 */
[----:B------:R1:W-:Y:S04]  /*3d560*/  STL [R1+0x2830], R27 ;  /* 0x0028301b01007387 */ /* 0x0003e80000100800 */
[----:B------:R-:W3:Y:S04]  /*3d570*/  LDL.LU R188, [R1+0x180] ;  /* 0x0001800001bc7983 */ /* 0x000ee80000300800 */
[----:B------:R-:W3:Y:S01]  /*3d580*/  LDL.LU R189, [R1+0x184] ;  /* 0x0001840001bd7983 */ /* 0x000ee20000300800 */
[----:B--2---:R-:W-:Y:S03]  /*3d590*/  HMMA.1688.F32.TF32 R180, R88, R32, R180 ;  /* 0x0000002058b4723c */ /* 0x004fe600000810b4 */
[----:B------:R-:W2:Y:S04]  /*3d5a0*/  LDL.LU R190, [R1+0x188] ;  /* 0x0001880001be7983 */ /* 0x000ea80000300800 */
[----:B------:R-:W2:Y:S11]  /*3d5b0*/  LDL.LU R191, [R1+0x18c] ;  /* 0x00018c0001bf7983 */ /* 0x000eb60000300800 */
[----:B------:R-:W-:Y:S06]  /*3d5c0*/  @!UPT UIADD3 URZ, URZ, URZ, URZ ;  /* 0x0000003f3f3ff290 */ /* 0x000fec000fffe03f */
[----:B-----5:R-:W-:Y:S02]  /*3d5d0*/  IMAD.MOV.U32 R19, RZ, RZ, R180 ;  /* 0x000000ffff137224 */ /* 0x020fe400078e00b4 */
[----:B------:R-:W-:Y:S01]  /*3d5e0*/  IMAD.MOV.U32 R34, RZ, RZ, R181 ;  /* 0x000000ffff227224 */ /* 0x000fe200078e00b5 */
[----:B------:R-:W5:Y:S01]  /*3d5f0*/  LDL.LU R180, [R1+0x170] ;  /* 0x0001700001b47983 */ /* 0x000f620000300800 */
[----:B------:R-:W-:Y:S01]  /*3d600*/  IMAD.MOV.U32 R31, RZ, RZ, R182 ;  /* 0x000000ffff1f7224 */ /* 0x000fe200078e00b6 */
[----:B------:R-:W-:Y:S02]  /*3d610*/  MOV R30, R183 ;  /* 0x000000b7001e7202 */ /* 0x000fe40000000f00 */
[----:B------:R-:W5:Y:S04]  /*3d620*/  LDL.LU R181, [R1+0x174] ;  /* 0x0001740001b57983 */ /* 0x000f680000300800 */
[----:B------:R-:W5:Y:S04]  /*3d630*/  LDL.LU R182, [R1+0x178] ;  /* 0x0001780001b67983 */ /* 0x000f680000300800 */
[----:B------:R-:W5:Y:S01]  /*3d640*/  LDL.LU R183, [R1+0x17c] ;  /* 0x00017c0001b77983 */ /* 0x000f620000300800 */
[----:B------:R-:W-:Y:S01]  /*3d650*/  IMAD.MOV.U32 R134, RZ, RZ, R244 ;  /* 0x000000ffff867224 */ /* 0x000fe200078e00f4 */
[----:B------:R-:W-:Y:S01]  /*3d660*/  MOV R139, R247 ;  /* 0x000000f7008b7202 */ /* 0x000fe20000000f00 */
[----:B------:R-:W-:-:S02]  /*3d670*/  IMAD.MOV.U32 R135, RZ, RZ, R245 ;  /* 0x000000ffff877224 */ /* 0x000fc400078e00f5 */
[----:B------:R-:W-:Y:S02]  /*3d680*/  IMAD.MOV.U32 R138, RZ, RZ, R246 ;  /* 0x000000ffff8a7224 */ /* 0x000fe400078e00f6 */
[----:B----4-:R-:W-:Y:S01]  /*3d690*/  HMMA.1688.F32.TF32 R244, R120, R64, R156 ;  /* 0x0000004078f4723c */ /* 0x010fe2000008109c */
[----:B------:R-:W-:Y:S04]  /*3d6a0*/  STL [R1+0x284c], R30 ;  /* 0x00284c1e01007387 */ /* 0x000fe80000100800 */
[----:B------:R-:W-:Y:S04]  /*3d6b0*/  STL [R1+0x2848], R31 ;  /* 0x0028481f01007387 */ /* 0x000fe80000100800 */
[----:B------:R-:W-:Y:S04]  /*3d6c0*/  STL [R1+0x2844], R34 ;  /* 0x0028442201007387 */ /* 0x000fe80000100800 */
[----:B------:R4:W-:Y:S01]  /*3d6d0*/  STL [R1+0x2840], R19 ;  /* 0x0028401301007387 */ /* 0x0009e20000100800 */
[C---:B---3--:R-:W-:Y:S11]  /*3d6e0*/  HMMA.1688.F32.TF32 R168, R88.reuse, R28, R168 ;  /* 0x0000001c58a8723c */ /* 0x048ff600000810a8 */
[----:B------:R-:W-:Y:S11]  /*3d6f0*/  @!UPT UIADD3 URZ, URZ, URZ, URZ ;  /* 0x0000003f3f3ff290 */ /* 0x000ff6000fffe03f */
[----:B------:R-:W-:Y:S02]  /*3d700*/  @!UPT UIADD3 URZ, URZ, URZ, URZ ;  /* 0x0000003f3f3ff290 */ /* 0x000fe4000fffe03f */
[----:B------:R-:W-:Y:S02]  /*3d710*/  IMAD.MOV.U32 R35, RZ, RZ, R168 ;  /* 0x000000ffff237224 */ /* 0x000fe400078e00a8 */
[----:B------:R-:W-:Y:S02]  /*3d720*/  IMAD.MOV.U32 R38, RZ, RZ, R169 ;  /* 0x000000ffff267224 */ /* 0x000fe400078e00a9 */
[----:B------:R-:W-:Y:S02]  /*3d730*/  IMAD.MOV.U32 R39, RZ, RZ, R170 ;  /* 0x000000ffff277224 */ /* 0x000fe400078e00aa */
[----:B------:R-:W-:Y:S02]  /*3d740*/  IMAD.MOV.U32 R42, RZ, RZ, R171 ;  /* 0x000000ffff2a7224 */ /* 0x000fe400078e00ab */
[C---:B------:R-:W-:Y:S01]  /*3d750*/  HMMA.1688.F32.TF32 R168, R88.reuse, R24, R196 ;  /* 0x0000001858a8723c */ /* 0x040fe200000810c4 */
[----:B------:R3:W-:Y:S11]  /*3d760*/  STL [R1+0x2850], R35 ;  /* 0x0028502301007387 */ /* 0x0007f60000100800 */
[----:B------:R-:W-:Y:S11]  /*3d770*/  @!UPT UIADD3 URZ, URZ, URZ, URZ ;  /* 0x0000003f3f3ff290 */ /* 0x000ff6000fffe03f */
[----:B------:R-:W-:Y:S01]  /*3d780*/  @!UPT UIADD3 URZ, URZ, URZ, URZ ;  /* 0x0000003f3f3ff290 */ /* 0x000fe2000fffe03f */
[----:B-1----:R-:W-:Y:S01]  /*3d790*/  MOV R27, R168 ;  /* 0x000000a8001b7202 */ /* 0x002fe20000000f00 */
[----:B------:R-:W-:Y:S02]  /*3d7a0*/  IMAD.MOV.U32 R23, RZ, RZ, R169 ;  /* 0x000000ffff177224 */ /* 0x000fe400078e00a9 */
[----:B------:R-:W-:Y:S02]  /*3d7b0*/  IMAD.MOV.U32 R26, RZ, RZ, R170 ;  /* 0x000000ffff1a7224 */ /* 0x000fe400078e00aa */
[----:B------:R-:W-:Y:S02]  /*3d7c0*/  IMAD.MOV.U32 R22, RZ, RZ, R171 ;  /* 0x000000ffff167224 */ /* 0x000fe400078e00ab */
[----:B--2---:R-:W-:Y:S01]  /*3d7d0*/  HMMA.1688.F32.TF32 R168, R88, R20, R188 ;  /* 0x0000001458a8723c */ /* 0x004fe200000810bc */
[----:B------:R1:W-:Y:S04]  /*3d7e0*/  STL.64 [R1+0x2668], R246 ;  /* 0x002668f601007387 */ /* 0x0003e80000100a00 */
[----:B------:R3:W-:Y:S04]  /*3d7f0*/  STL.64 [R1+0x2660], R244 ;  /* 0x002660f401007387 */ /* 0x0007e80000100a00 */
[----:B------:R-:W2:Y:S04]  /*3d800*/  LDL.LU R198, [R1+0x2f8] ;  /* 0x0002f80001c67983 */ /* 0x000ea80000300800 */
[----:B------:R-:W2:Y:S11]  /*3d810*/  LDL.LU R199, [R1+0x2fc] ;  /* 0x0002fc0001c77983 */ /* 0x000eb60000300800 */
[----:B----4-:R-:W-:Y:S01]  /*3d820*/  IMAD.MOV.U32 R19, RZ, RZ, R168 ;  /* 0x000000ffff137224 */ /* 0x010fe200078e00a8 */
[----:B------:R-:W-:Y:S01]  /*3d830*/  MOV R14, R169 ;  /* 0x000000a9000e7202 */ /* 0x000fe20000000f00 */
[----:B------:R-:W-:-:S02]  /*3d840*/  IMAD.MOV.U32 R15, RZ, RZ, R170 ;  /* 0x000000ffff0f7224 */ /* 0x000fc400078e00aa */
[----:B------:R-:W-:Y:S02]  /*3d850*/  IMAD.MOV.U32 R18, RZ, RZ, R171 ;  /* 0x000000ffff127224 */ /* 0x000fe400078e00ab */
[C---:B-----5:R-:W-:Y:S08]  /*3d860*/  HMMA.1688.F32.TF32 R168, R88.reuse, R16, R180 ;  /* 0x0000001058a8723c */ /* 0x060ff000000810b4 */
[----:B------:R-:W-:Y:S01]  /*3d870*/  HMMA.1688.F32.TF32 R88, R88, R12, R240 ;  /* 0x0000000c5858723c */ /* 0x000fe200000810f0 */
[----:B------:R-:W4:Y:S04]  /*3d880*/  LDL.LU R240, [R1+0x300] ;  /* 0x0003000001f07983 */ /* 0x000f280000300800 */
[----:B------:R-:W4:Y:S04]  /*3d890*/  LDL.LU R241, [R1+0x304] ;  /* 0x0003040001f17983 */ /* 0x000f280000300800 */
[----:B------:R-:W4:Y:S04]  /*3d8a0*/  LDL.LU R242, [R1+0x308] ;  /* 0x0003080001f27983 */ /* 0x000f280000300800 */
[----:B------:R-:W4:Y:S11]  /*3d8b0*/  LDL.LU R243, [R1+0x30c] ;  /* 0x00030c0001f37983 */ /* 0x000f360000300800 */
[----:B------:R-:W-:Y:S01]  /*3d8c0*/  IMAD.MOV.U32 R43, RZ, RZ, R88 ;  /* 0x000000ffff2b7224 */ /* 0x000fe200078e0058 */
[----:B------:R-:W-:Y:S01]  /*3d8d0*/  MOV R50, R91 ;  /* 0x0000005b00327202 */ /* 0x000fe20000000f00 */
[----:B------:R-:W-:-:S02]  /*3d8e0*/  IMAD.MOV.U32 R46, RZ, RZ, R89 ;  /* 0x000000ffff2e7224 */ /* 0x000fc400078e0059 */
        /* <DEDUP_REMOVED lines=8> */
[----:B------:R-:W-:Y:S01]  /*3d970*/  HMMA.1688.F32.TF32 R88, R120, R8, R164 ;  /* 0x000000087858723c */ /* 0x000fe200000810a4 */
[----:B---3--:R-:W-:Y:S01]  /*3d980*/  IMAD.MOV.U32 R35, RZ, RZ, R168 ;  /* 0x000000ffff237224 */ /* 0x008fe200078e00a8 */
[----:B------:R-:W-:Y:S01]  /*3d990*/  MOV R31, R170 ;  /* 0x000000aa001f7202 */ /* 0x000fe20000000f00 */
[----:B------:R-:W-:Y:S01]  /*3d9a0*/  IMAD.MOV.U32 R30, RZ, RZ, R169 ;  /* 0x000000ffff1e7224 */ /* 0x000fe200078e00a9 */
[----:B------:R-:W-:Y:S01]  /*3d9b0*/  LDS R168, [R252+0x42080] ;  /* 0x04208000fca87984 */ /* 0x000fe20000000800 */
[----:B------:R-:W-:-:S03]  /*3d9c0*/  IMAD.MOV.U32 R34, RZ, RZ, R171 ;  /* 0x000000ffff227224 */ /* 0x000fc600078e00ab */
[----:B------:R-:W-:Y:S01]  /*3d9d0*/  LDS R170, [R252+0x42480] ;  /* 0x04248000fcaa7984 */ /* 0x000fe20000000800 */
[----:B------:R-:W-:-:S03]  /*3d9e0*/  IMAD.MOV.U32 R131, RZ, RZ, R142 ;  /* 0x000000ffff837224 */ /* 0x000fc600078e008e */
[----:B------:R-:W-:Y:S11]  /*3d9f0*/  LDS R169, [R2+0x42080] ;  /* 0x0420800002a97984 */ /* 0x000ff60000000800 */
[----:B------:R-:W-:Y:S01]  /*3da00*/  @!UPT UIADD3 URZ, URZ, URZ, URZ ;  /* 0x0000003f3f3ff290 */ /* 0x000fe2000fffe03f */
[----:B------:R-:W-:Y:S01]  /*3da10*/  IMAD.MOV.U32 R51, RZ, RZ, R88 ;  /* 0x000000ffff337224 */ /* 0x000fe200078e0058 */
[----:B------:R-:W3:Y:S01]  /*3da20*/  LDS R171, [R2+0x42480] ;  /* 0x0424800002ab7984 */ /* 0x000ee20000000800 */
[----:B------:R-:W-:Y:S02]  /*3da30*/  IMAD.MOV.U32 R54, RZ, RZ, R89 ;  /* 0x000000ffff367224 */ /* 0x000fe400078e0059 */
[----:B------:R-:W-:Y:S02]  /*3da40*/  IMAD.MOV.U32 R55, RZ, RZ, R90 ;  /* 0x000000ffff377224 */ /* 0x000fe400078e005a */
[----:B------:R-:W-:Y:S02]  /*3da50*/  IMAD.MOV.U32 R58, RZ, RZ, R91 ;  /* 0x000000ffff3a7224 */ /* 0x000fe400078e005b */
[----:B------:R-:W-:Y:S01]  /*3da60*/  HMMA.1688.F32.TF32 R88, R120, R4, R116 ;  /* 0x000000047858723c */ /* 0x000fe20000081074 */
[----:B------:R-:W-:-:S07]  /*3da70*/  IMAD.MOV.U32 R142, RZ, RZ, R3 ;  /* 0x000000ffff8e7224 */ /* 0x000fce00078e0003 */
[C---:B------:R-:W-:Y:S11]  /*3da80*/  HMMA.1688.F32.TF32 R248, R120.reuse, R52, R248 ;  /* 0x0000003478f8723c */ /* 0x040ff600000810f8 */
[----:B------:R-:W-:Y:S05]  /*3da90*/  @!UPT UIADD3 URZ, URZ, URZ, URZ ;  /* 0x0000003f3f3ff290 */ /* 0x000fea000fffe03f */
[----:B------:R-:W-:Y:S01]  /*3daa0*/  MOV R10, R88 ;  /* 0x00000058000a7202 */ /* 0x000fe20000000f00 */
[----:B------:R-:W-:Y:S02]  /*3dab0*/  IMAD.MOV.U32 R11, RZ, RZ, R89 ;  /* 0x000000ffff0b7224 */ /* 0x000fe400078e0059 */
[----:B------:R-:W-:Y:S02]  /*3dac0*/  IMAD.MOV.U32 R7, RZ, RZ, R90 ;  /* 0x000000ffff077224 */ /* 0x000fe400078e005a */
[----:B------:R-:W-:Y:S02]  /*3dad0*/  IMAD.MOV.U32 R3, RZ, RZ, R91 ;  /* 0x000000ffff037224 */ /* 0x000fe400078e005b */
[C---:B------:R-:W-:Y:S08]  /*3dae0*/  HMMA.1688.F32.TF32 R88, R120.reuse, R56, R112 ;  /* 0x000000387858723c */ /* 0x040ff00000081070 */
[C---:B------:R-:W-:Y:S08]  /*3daf0*/  HMMA.1688.F32.TF32 R68, R120.reuse, R48, R68 ;  /* 0x000000307844723c */ /* 0x040ff00000081044 */
[C---:B------:R-:W-:Y:S08]  /*3db00*/  HMMA.1688.F32.TF32 R72, R120.reuse, R44, R72 ;  /* 0x0000002c7848723c */ /* 0x040ff00000081048 */
[----:B------:R-:W-:Y:S01]  /*3db10*/  HMMA.1688.F32.TF32 R76, R120, R40, R76 ;  /* 0x00000028784c723c */ /* 0x000fe2000008104c */
[----:B-1----:R-:W-:Y:S01]  /*3db20*/  IMAD.MOV.U32 R247, RZ, RZ, R88 ;  /* 0x000000fffff77224 */ /* 0x002fe200078e0058 */
[----:B------:R-:W-:Y:S01]  /*3db30*/  MOV R246, R89 ;  /* 0x0000005900f67202 */ /* 0x000fe20000000f00 */
[----:B------:R-:W-:-:S02]  /*3db40*/  IMAD.MOV.U32 R245, RZ, RZ, R90 ;  /* 0x000000fffff57224 */ /* 0x000fc400078e005a */
[----:B------:R-:W-:-:S03]  /*3db50*/  IMAD.MOV.U32 R244, RZ, RZ, R91 ;  /* 0x000000fffff47224 */ /* 0x000fc600078e005b */
[----:B------:R-:W-:Y:S01]  /*3db60*/  HMMA.1688.F32.TF32 R80, R120, R36, R80 ;  /* 0x000000247850723c */ /* 0x000fe20000081050 */
[----:B------:R-:W-:-:S07]  /*3db70*/  IMAD.MOV.U32 R196, RZ, RZ, R237 ;  /* 0x000000ffffc47224 */ /* 0x000fce00078e00ed */
[----:B------:R-:W-:Y:S01]  /*3db80*/  HMMA.1688.F32.TF32 R84, R120, R32, R84 ;  /* 0x000000207854723c */ /* 0x000fe20000081054 */
[----:B------:R-:W-:Y:S01]  /*3db90*/  IMAD.MOV.U32 R197, RZ, RZ, R238 ;  /* 0x000000ffffc57224 */ /* 0x000fe200078e00ee */
[----:B------:R-:W-:Y:S01]  /*3dba0*/  MOV R189, R146 ;  /* 0x0000009200bd7202 */ /* 0x000fe20000000f00 */
[----:B------:R-:W-:-:S05]  /*3dbb0*/  IMAD.MOV.U32 R188, RZ, RZ, R143 ;  /* 0x000000ffffbc7224 */ /* 0x000fca00078e008f */
[----:B------:R-:W-:Y:S01]  /*3dbc0*/  HMMA.1688.F32.TF32 R92, R120, R24, R92 ;  /* 0x00000018785c723c */ /* 0x000fe2000008105c */
[----:B------:R-:W-:Y:S02]  /*3dbd0*/  IMAD.MOV.U32 R190, RZ, RZ, R147 ;  /* 0x000000ffffbe7224 */ /* 0x000fe400078e0093 */
[----:B------:R-:W-:-:S05]  /*3dbe0*/  IMAD.MOV.U32 R191, RZ, RZ, R236 ;  /* 0x000000ffffbf7224 */ /* 0x000fca00078e00ec */
[----:B------:R-:W-:Y:S01]  /*3dbf0*/  HMMA.1688.F32.TF32 R96, R120, R20, R96 ;  /* 0x000000147860723c */ /* 0x000fe20000081060 */
[----:B------:R-:W-:Y:S01]  /*3dc00*/  MOV R180, R135 ;  /* 0x0000008700b47202 */ /* 0x000fe20000000f00 */
[----:B------:R-:W-:Y:S02]  /*3dc10*/  IMAD.MOV.U32 R181, RZ, RZ, R138 ;  /* 0x000000ffffb57224 */ /* 0x000fe400078e008a */
[----:B------:R-:W-:-:S04]  /*3dc20*/  IMAD.MOV.U32 R182, RZ, RZ, R139 ;  /* 0x000000ffffb67224 */ /* 0x000fc800078e008b */
[C---:B------:R-:W-:Y:S01]  /*3dc30*/  HMMA.1688.F32.TF32 R100, R120.reuse, R16, R100 ;  /* 0x000000107864723c */ /* 0x040fe20000081064 */
[----:B------:R-:W-:Y:S01]  /*3dc40*/  IMAD.MOV.U32 R183, RZ, RZ, R142 ;  /* 0x000000ffffb77224 */ /* 0x000fe200078e008e */
[----:B------:R-:W-:Y:S06]  /*3dc50*/  STL.64 [R1+0x2628], R250 ;  /* 0x002628fa01007387 */ /* 0x000fec0000100a00 */
[C---:B------:R-:W-:Y:S01]  /*3dc60*/  HMMA.1688.F32.TF32 R88, R120.reuse, R28, R108 ;  /* 0x0000001c7858723c */ /* 0x040fe2000008106c */
[----:B------:R1:W-:Y:S07]  /*3dc70*/  STL.64 [R1+0x2620], R248 ;  /* 0x002620f801007387 */ /* 0x0003ee0000100a00 */
[----:B------:R-:W-:Y:S01]  /*3dc80*/  HMMA.1688.F32.TF32 R104, R120, R12, R104 ;  /* 0x0000000c7868723c */ /* 0x000fe20000081068 */
[----:B------:R-:W-:Y:S04]  /*3dc90*/  STL.64 [R1+0x2638], R70 ;  /* 0x0026384601007387 */ /* 0x000fe80000100a00 */
[----:B------:R-:W-:Y:S03]  /*3dca0*/  STL.64 [R1+0x2630], R68 ;  /* 0x0026304401007387 */ /* 0x000fe60000100a00 */
[C---:B---3--:R-:W-:Y:S01]  /*3dcb0*/  HMMA.1688.F32.TF32 R116, R168.reuse, R8, R188 ;  /* 0x00000008a874723c */ /* 0x048fe200000810bc */
[----:B------:R-:W-:Y:S04]  /*3dcc0*/  STL.64 [R1+0x2648], R74 ;  /* 0x0026484a01007387 */ /* 0x000fe80000100a00 */
[----:B------:R-:W-:Y:S03]  /*3dcd0*/  STL.64 [R1+0x2640], R72 ;  /* 0x0026404801007387 */ /* 0x000fe60000100a00 */
[----:B------:R-:W-:Y:S01]  /*3dce0*/  HMMA.1688.F32.TF32 R120, R168, R4, R180 ;  /* 0x00000004a878723c */ /* 0x000fe200000810b4 */
[----:B------:R-:W-:Y:S04]  /*3dcf0*/  STL.64 [R1+0x2658], R78 ;  /* 0x0026584e01007387 */ /* 0x000fe80000100a00 */
[----:B------:R-:W-:Y:S04]  /*3dd00*/  STL.64 [R1+0x2650], R76 ;  /* 0x0026504c01007387 */ /* 0x000fe80000100a00 */
[----:B------:R-:W-:Y:S04]  /*3dd10*/  STL.64 [R1+0x2678], R82 ;  /* 0x0026785201007387 */ /* 0x000fe80000100a00 */
[----:B------:R3:W-:Y:S04]  /*3dd20*/  STL.64 [R1+0x2670], R80 ;  /* 0x0026705001007387 */ /* 0x0007e80000100a00 */
[----:B------:R-:W-:Y:S04]  /*3dd30*/  STL.64 [R1+0x2688], R86 ;  /* 0x0026885601007387 */ /* 0x000fe80000100a00 */
[----:B------:R5:W-:Y:S04]  /*3dd40*/  STL.64 [R1+0x2680], R84 ;  /* 0x0026805401007387 */ /* 0x000be80000100a00 */
[----:B------:R-:W-:Y:S04]  /*3dd50*/  STL.64 [R1+0x2698], R90 ;  /* 0x0026985a01007387 */ /* 0x000fe80000100a00 */
[----:B------:R1:W-:Y:S04]  /*3dd60*/  STL.64 [R1+0x2690], R88 ;  /* 0x0026905801007387 */ /* 0x0003e80000100a00 */
[----:B------:R-:W-:Y:S04]  /*3dd70*/  STL.64 [R1+0x26a8], R94 ;  /* 0x0026a85e01007387 */ /* 0x000fe80000100a00 */
        /* <DEDUP_REMOVED lines=8> */
[----:B------:R-:W-:Y:S01]  /*3de00*/  LDS R237, [R239+0x42080] ;  /* 0x04208000efed7984 */ /* 0x000fe20000000800 */
[----:B------:R-:W-:Y:S02]  /*3de10*/  IMAD.MOV.U32 R157, RZ, RZ, R136 ;  /* 0x000000ffff9d7224 */ /* 0x000fe400078e0088 */
[----:B------:R-:W-:Y:S01]  /*3de20*/  IMAD.MOV.U32 R159, RZ, RZ, R132 ;  /* 0x000000ffff9f7224 */ /* 0x000fe200078e0084 */
[----:B------:R-:W-:Y:S01]  /*3de30*/  LDS R238, [R0+0x42480] ;  /* 0x0424800000ee7984 */ /* 0x000fe20000000800 */
[----:B--2---:R-:W-:Y:S03]  /*3de40*/  HMMA.1688.F32.TF32 R112, R168, R60, R196 ;  /* 0x0000003ca870723c */ /* 0x004fe600000810c4 */
[----:B------:R-:W-:Y:S04]  /*3de50*/  STL.64 [R1+0x26b0], R96 ;  /* 0x0026b06001007387 */ /* 0x000fe80000100a00 */
[----:B------:R-:W-:Y:S04]  /*3de60*/  STL.64 [R1+0x26c8], R102 ;  /* 0x0026c86601007387 */ /* 0x000fe80000100a00 */
[----:B------:R-:W-:Y:S04]  /*3de70*/  STL.64 [R1+0x26c0], R100 ;  /* 0x0026c06401007387 */ /* 0x000fe80000100a00 */
[----:B------:R-:W-:Y:S01]  /*3de80*/  STL.64 [R1+0x26d8], R106 ;  /* 0x0026d86a01007387 */ /* 0x000fe20000100a00 */
[----:B------:R-:W-:-:S02]  /*3de90*/  IMAD.MOV.U32 R127, RZ, RZ, R134 ;  /* 0x000000ffff7f7224 */ /* 0x000fc400078e0086 */
[----:B------:R-:W-:Y:S01]  /*3dea0*/  IMAD.MOV.U32 R126, RZ, RZ, R131 ;  /* 0x000000ffff7e7224 */ /* 0x000fe200078e0083 */
[----:B------:R-:W-:Y:S01]  /*3deb0*/  LDS R236, [R0+0x42080] ;  /* 0x0420800000ec7984 */ /* 0x000fe20000000800 */
[----:B----4-:R-:W-:Y:S03]  /*3dec0*/  HMMA.1688.F32.TF32 R108, R168, R64, R240 ;  /* 0x00000040a86c723c */ /* 0x010fe600000810f0 */
[----:B------:R-:W-:Y:S01]  /*3ded0*/  STL.64 [R1+0x26d0], R104 ;  /* 0x0026d06801007387 */ /* 0x000fe20000100a00 */
[----:B------:R-:W-:Y:S01]  /*3dee0*/  IMAD.MOV.U32 R188, RZ, RZ, R178 ;  /* 0x000000ffffbc7224 */ /* 0x000fe200078e00b2 */
[----:B------:R-:W-:Y:S01]  /*3def0*/  MOV R190, R173 ;  /* 0x000000ad00be7202 */ /* 0x000fe20000000f00 */
[----:B------:R-:W-:Y:S01]  /*3df00*/  IMAD.MOV.U32 R189, RZ, RZ, R172 ;  /* 0x000000ffffbd7224 */ /* 0x000fe200078e00ac */
[----:B------:R-:W2:Y:S01]  /*3df10*/  LDS R239, [R239+0x42480] ;  /* 0x04248000efef7984 */ /* 0x000ea20000000800 */
[----:B------:R-:W-:Y:S01]  /*3df20*/  MOV R240, R128 ;  /* 0x0000008000f07202 */ /* 0x000fe20000000f00 */
[----:B------:R-:W-:Y:S11]  /*3df30*/  IMAD.MOV.U32 R241, RZ, RZ, R129 ;  /* 0x000000fffff17224 */ /* 0x000ff600078e0081 */
[----:B------:R-:W-:Y:S03]  /*3df40*/  @!UPT UIADD3 URZ, URZ, URZ, URZ ;  /* 0x0000003f3f3ff290 */ /* 0x000fe6000fffe03f */
[----:B------:R-:W-:Y:S04]  /*3df50*/  STL.64 [R1+0x26e8], R110 ;  /* 0x0026e86e01007387 */ /* 0x000fe80000100a00 */
[----:B------:R-:W-:Y:S04]  /*3df60*/  STL.64 [R1+0x26e0], R108 ;  /* 0x0026e06c01007387 */ /* 0x000fe80000100a00 */
[----:B------:R-:W-:Y:S04]  /*3df70*/  STL.64 [R1+0x26f8], R114 ;  /* 0x0026f87201007387 */ /* 0x000fe80000100a00 */
[----:B------:R4:W-:Y:S04]  /*3df80*/  STL.64 [R1+0x26f0], R112 ;  /* 0x0026f07001007387 */ /* 0x0009e80000100a00 */
[----:B------:R1:W-:Y:S04]  /*3df90*/  STL.64 [R1+0x2708], R118 ;  /* 0x0027087601007387 */ /* 0x0003e80000100a00 */
[----:B------:R1:W-:Y:S04]  /*3dfa0*/  STL.64 [R1+0x2700], R116 ;  /* 0x0027007401007387 */ /* 0x0003e80000100a00 */
[----:B------:R-:W-:Y:S04]  /*3dfb0*/  STL.64 [R1+0x2718], R122 ;  /* 0x0027187a01007387 */ /* 0x000fe80000100a00 */
[----:B------:R1:W-:Y:S04]  /*3dfc0*/  STL.64 [R1+0x2710], R120 ;  /* 0x0027107801007387 */ /* 0x0003e80000100a00 */
[----:B------:R-:W2:Y:S04]  /*3dfd0*/  LDL.LU R128, [R1+0x28b8] ;  /* 0x0028b80001807983 */ /* 0x000ea80000300800 */
[----:B------:R-:W3:Y:S01]  /*3dfe0*/  LDL.LU R129, [R1+0x28b4] ;  /* 0x0028b40001817983 */ /* 0x000ee20000300800 */
[----:B------:R-:W-:-:S02]  /*3dff0*/  IMAD.MOV.U32 R242, RZ, RZ, R149 ;  /* 0x000000fffff27224 */ /* 0x000fc400078e0095 */
[----:B------:R-:W-:Y:S01]  /*3e000*/  IMAD.MOV.U32 R243, RZ, RZ, R148 ;  /* 0x000000fffff37224 */ /* 0x000fe200078e0094 */
        /* <DEDUP_REMOVED lines=10> */
[----:B--2---:R-:W-:-:S02]  /*3e0b0*/  IMAD.MOV.U32 R151, RZ, RZ, R128 ;  /* 0x000000ffff977224 */ /* 0x004fc400078e0080 */
[----:B---3--:R-:W-:Y:S02]  /*3e0c0*/  IMAD.MOV.U32 R150, RZ, RZ, R129 ;  /* 0x000000ffff967224 */ /* 0x008fe400078e0081 */
[----:B------:R-:W2:Y:S04]  /*3e0d0*/  LDL.LU R129, [R1+0x2888] ;  /* 0x0028880001817983 */ /* 0x000ea80000300800 */
[----:B------:R-:W2:Y:S04]  /*3e0e0*/  LDL.LU R128, [R1+0x2884] ;  /* 0x0028840001807983 */ /* 0x000ea80000300800 */
[----:B------:R-:W3:Y:S04]  /*3e0f0*/  LDL.LU R142, [R1+0x288] ;  /* 0x00028800018e7983 */ /* 0x000ee80000300800 */
[----:B------:R-:W3:Y:S04]  /*3e100*/  LDL.LU R143, [R1+0x28c] ;  /* 0x00028c00018f7983 */ /* 0x000ee80000300800 */
[----:B------:R-:W4:Y:S04]  /*3e110*/  LDL.LU R134, [R1+0x2a8] ;  /* 0x0002a80001867983 */ /* 0x000f280000300800 */
[----:B------:R-:W4:Y:S04]  /*3e120*/  LDL.LU R135, [R1+0x2ac] ;  /* 0x0002ac0001877983 */ /* 0x000f280000300800 */
[----:B------:R-:W2:Y:S04]  /*3e130*/  LDL.LU R130, [R1+0x2b8] ;  /* 0x0002b80001827983 */ /* 0x000ea80000300800 */
[----:B------:R-:W2:Y:S01]  /*3e140*/  LDL.LU R131, [R1+0x2bc] ;  /* 0x0002bc0001837983 */ /* 0x000ea20000300800 */
[----:B------:R-:W-:Y:S03]  /*3e150*/  HMMA.1688.F32.TF32 R124, R168, R56, R124 ;  /* 0x00000038a87c723c */ /* 0x000fe6000008107c */
[----:B------:R-:W3:Y:S04]  /*3e160*/  LDL.LU R138, [R1+0x298] ;  /* 0x00029800018a7983 */ /* 0x000ee80000300800 */
[----:B------:R-:W3:Y:S04]  /*3e170*/  LDL.LU R139, [R1+0x29c] ;  /* 0x00029c00018b7983 */ /* 0x000ee80000300800 */
[----:B------:R-:W3:Y:S04]  /*3e180*/  LDL.LU R146, [R1+0x278] ;  /* 0x0002780001927983 */ /* 0x000ee80000300800 */
[----:B------:R-:W3:Y:S04]  /*3e190*/  LDL.LU R147, [R1+0x27c] ;  /* 0x00027c0001937983 */ /* 0x000ee80000300800 */
[----:B------:R-:W3:Y:S04]  /*3e1a0*/  LDL.LU R154, [R1+0x258] ;  /* 0x00025800019a7983 */ /* 0x000ee80000300800 */
[----:B------:R-:W3:Y:S01]  /*3e1b0*/  LDL.LU R155, [R1+0x25c] ;  /* 0x00025c00019b7983 */ /* 0x000ee20000300800 */
[----:B------:R-:W-:-:S03]  /*3e1c0*/  IMAD.MOV.U32 R196, RZ, RZ, R184 ;  /* 0x000000ffffc47224 */ /* 0x000fc600078e00b8 */
[----:B------:R-:W3:Y:S01]  /*3e1d0*/  LDL.LU R160, [R1+0x230] ;  /* 0x0002300001a07983 */ /* 0x000ee20000300800 */
[----:B------:R-:W-:-:S03]  /*3e1e0*/  MOV R197, R185 ;  /* 0x000000b900c57202 */ /* 0x000fc60000000f00 */
[----:B------:R-:W3:Y:S01]  /*3e1f0*/  LDL.LU R161, [R1+0x234] ;  /* 0x0002340001a17983 */ /* 0x000ee20000300800 */
[----:B------:R-:W-:-:S03]  /*3e200*/  IMAD.MOV.U32 R198, RZ, RZ, R176 ;  /* 0x000000ffffc67224 */ /* 0x000fc600078e00b0 */
[----:B------:R-:W3:Y:S01]  /*3e210*/  LDL.LU R162, [R1+0x238] ;  /* 0x0002380001a27983 */ /* 0x000ee20000300800 */
[----:B------:R-:W-:-:S03]  /*3e220*/  IMAD.MOV.U32 R199, RZ, RZ, R177 ;  /* 0x000000ffffc77224 */ /* 0x000fc600078e00b1 */
        /* <DEDUP_REMOVED lines=8> */
[----:B------:R-:W-:-:S03]  /*3e2b0*/  IMAD.MOV.U32 R191, RZ, RZ, R174 ;  /* 0x000000ffffbf7224 */ /* 0x000fc600078e00ae */
[----:B------:R-:W3:Y:S04]  /*3e2c0*/  LDL.LU R183, [R1+0x16c] ;  /* 0x00016c0001b77983 */ /* 0x000ee80000300800 */
[----:B------:R-:W3:Y:S04]  /*3e2d0*/  LDL.LU R178, [R1+0x2870] ;  /* 0x0028700001b27983 */ /* 0x000ee80000300800 */
[----:B------:R-:W3:Y:S04]  /*3e2e0*/  LDL.LU R172, [R1+0x286c] ;  /* 0x00286c0001ac7983 */ /* 0x000ee80000300800 */
[----:B------:R-:W3:Y:S04]  /*3e2f0*/  LDL.LU R173, [R1+0x2868] ;  /* 0x0028680001ad7983 */ /* 0x000ee80000300800 */
[----:B------:R-:W3:Y:S04]  /*3e300*/  LDL.LU R174, [R1+0x2864] ;  /* 0x0028640001ae7983 */ /* 0x000ee80000300800 */
[----:B------:R-:W-:Y:S04]  /*3e310*/  STL.64 [R1+0x2728], R126 ;  /* 0x0027287e01007387 */ /* 0x000fe80000100a00 */
[----:B------:R-:W-:Y:S01]  /*3e320*/  STL.64 [R1+0x2720], R124 ;  /* 0x0027207c01007387 */ /* 0x000fe20000100a00 */
[----:B-1----:R-:W-:-:S02]  /*3e330*/  IMAD.MOV.U32 R248, RZ, RZ, R175 ;  /* 0x000000fffff87224 */ /* 0x002fc400078e00af */
[----:B------:R-:W-:Y:S01]  /*3e340*/  IMAD.MOV.U32 R249, RZ, RZ, R179 ;  /* 0x000000fffff97224 */ /* 0x000fe200078e00b3 */
[C---:B----4-:R-:W-:Y:S08]  /*3e350*/  HMMA.1688.F32.TF32 R132, R168.reuse, R48, R132 ;  /* 0x00000030a884723c */ /* 0x050ff00000081084 */
[----:B--2---:R-:W-:Y:S11]  /*3e360*/  HMMA.1688.F32.TF32 R128, R168, R52, R128 ;  /* 0x00000034a880723c */ /* 0x004ff60000081080 */
[----:B------:R-:W-:Y:S11]  /*3e370*/  @!UPT UIADD3 URZ, URZ, URZ, URZ ;  /* 0x0000003f3f3ff290 */ /* 0x000ff6000fffe03f */
[----:B------:R-:W-:Y:S01]  /*3e380*/  @!UPT UIADD3 URZ, URZ, URZ, URZ ;  /* 0x0000003f3f3ff290 */ /* 0x000fe2000fffe03f */
[----:B------:R-:W-:Y:S04]  /*3e390*/  STL.64 [R1+0x2738], R130 ;  /* 0x0027388201007387 */ /* 0x000fe80000100a00 */
[----:B------:R-:W-:Y:S04]  /*3e3a0*/  STL.64 [R1+0x2730], R128 ;  /* 0x0027308001007387 */ /* 0x000fe80000100a00 */
[----:B------:R-:W-:Y:S04]  /*3e3b0*/  STL.64 [R1+0x2748], R134 ;  /* 0x0027488601007387 */ /* 0x000fe80000100a00 */
[----:B------:R1:W-:Y:S04]  /*3e3c0*/  STL.64 [R1+0x2740], R132 ;  /* 0x0027408401007387 */ /* 0x0003e80000100a00 */
[----:B------:R-:W2:Y:S04]  /*3e3d0*/  LDL.LU R175, [R1+0x2860] ;  /* 0x0028600001af7983 */ /* 0x000ea80000300800 */
[----:B------:R-:W3:Y:S01]  /*3e3e0*/  LDL.LU R179, [R1+0x285c] ;  /* 0x00285c0001b37983 */ /* 0x000ee20000300800 */
[----:B------:R-:W-:Y:S01]  /*3e3f0*/  IMAD.MOV.U32 R250, RZ, RZ, R186 ;  /* 0x000000fffffa7224 */ /* 0x000fe200078e00ba */
[----:B------:R-:W-:-:S02]  /*3e400*/  MOV R251, R187 ;  /* 0x000000bb00fb7202 */ /* 0x000fc40000000f00 */
[----:B------:R-:W4:Y:S01]  /*3e410*/  LDL.LU R186, [R1+0x2858] ;  /* 0x0028580001ba7983 */ /* 0x000f220000300800 */
[----:B------:R-:W-:Y:S01]  /*3e420*/  IMAD.MOV.U32 R80, RZ, RZ, R35 ;  /* 0x000000ffff507224 */ /* 0x000fe200078e0023 */
[----:B------:R-:W-:Y:S02]  /*3e430*/  MOV R81, R30 ;  /* 0x0000001e00517202 */ /* 0x000fe40000000f00 */
[----:B------:R-:W4:Y:S01]  /*3e440*/  LDL.LU R187, [R1+0x2854] ;  /* 0x0028540001bb7983 */ /* 0x000f220000300800 */
[----:B------:R-:W-:Y:S02]  /*3e450*/  IMAD.MOV.U32 R82, RZ, RZ, R31 ;  /* 0x000000ffff527224 */ /* 0x000fe400078e001f */
[----:B------:R-:W-:Y:S02]  /*3e460*/  IMAD.MOV.U32 R83, RZ, RZ, R34 ;  /* 0x000000ffff537224 */ /* 0x000fe400078e0022 */
[----:B-----5:R-:W-:Y:S01]  /*3e470*/  IMAD.MOV.U32 R84, RZ, RZ, R19 ;  /* 0x000000ffff547224 */ /* 0x020fe200078e0013 */
[----:B------:R-:W-:Y:S01]  /*3e480*/  MOV R86, R15 ;  /* 0x0000000f00567202 */ /* 0x000fe20000000f00 */
[----:B------:R-:W-:-:S02]  /*3e490*/  IMAD.MOV.U32 R85, RZ, RZ, R14 ;  /* 0x000000ffff557224 */ /* 0x000fc400078e000e */
[----:B------:R-:W-:Y:S02]  /*3e4a0*/  IMAD.MOV.U32 R87, RZ, RZ, R18 ;  /* 0x000000ffff577224 */ /* 0x000fe400078e0012 */
[----:B------:R-:W-:Y:S01]  /*3e4b0*/  IMAD.MOV.U32 R88, RZ, RZ, R27 ;  /* 0x000000ffff587224 */ /* 0x000fe200078e001b */
[----:B---3--:R-:W-:Y:S01]  /*3e4c0*/  HMMA.1688.F32.TF32 R176, R236, R60, R176 ;  /* 0x0000003cecb0723c */ /* 0x008fe200000810b0 */
[----:B------:R-:W3:Y:S04]  /*3e4d0*/  LDL R61, [R1+0x478] ;  /* 0x00047800013d7983 */ /* 0x000ee80000100800 */
[----:B------:R-:W5:Y:S04]  /*3e4e0*/  LDL.LU R35, [R1+0x2850] ;  /* 0x0028500001237983 */ /* 0x000f680000300800 */
[----:B------:R-:W2:Y:S04]  /*3e4f0*/  LDL.LU R30, [R1+0x284c] ;  /* 0x00284c00011e7983 */ /* 0x000ea80000300800 */
        /* <DEDUP_REMOVED lines=10> */
[----:B------:R-:W5:Y:S04]  /*3e5a0*/  LDL.LU R23, [R1+0x282c] ;  /* 0x00282c0001177983 */ /* 0x000f680000300800 */
[----:B------:R-:W5:Y:S04]  /*3e5b0*/  LDL.LU R26, [R1+0x2828] ;  /* 0x00282800011a7983 */ /* 0x000f680000300800 */
[----:B------:R-:W5:Y:S01]  /*3e5c0*/  LDL.LU R22, [R1+0x2824] ;  /* 0x0028240001167983 */ /* 0x000f620000300800 */
[----:B--2---:R-:W-:-:S02]  /*3e5d0*/  IMAD.MOV.U32 R99, RZ, RZ, R30 ;  /* 0x000000ffff637224 */ /* 0x004fc400078e001e */
[----:B---3--:R-:W-:Y:S02]  /*3e5e0*/  IMAD.MOV.U32 R98, RZ, RZ, R31 ;  /* 0x000000ffff627224 */ /* 0x008fe400078e001f */
[----:B----4-:R-:W-:Y:S02]  /*3e5f0*/  IMAD.MOV.U32 R97, RZ, RZ, R34 ;  /* 0x000000ffff617224 */ /* 0x010fe400078e0022 */
[----:B-----5:R-:W-:Y:S02]  /*3e600*/  IMAD.MOV.U32 R96, RZ, RZ, R19 ;  /* 0x000000ffff607224 */ /* 0x020fe400078e0013 */
[----:B------:R-:W2:Y:S04]  /*3e610*/  LDL.LU R19, [R1+0x2820] ;  /* 0x0028200001137983 */ /* 0x000ea80000300800 */
[----:B------:R-:W3:Y:S04]  /*3e620*/  LDL.LU R34, [R1+0x281c] ;  /* 0x00281c0001227983 */ /* 0x000ee80000300800 */
[----:B------:R-:W4:Y:S01]  /*3e630*/  LDL.LU R31, [R1+0x2818] ;  /* 0x00281800011f7983 */ /* 0x000f220000300800 */
[----:B------:R-:W-:-:S02]  /*3e640*/  IMAD.MOV.U32 R102, RZ, RZ, R15 ;  /* 0x000000ffff667224 */ /* 0x000fc400078e000f */
[----:B------:R-:W-:Y:S01]  /*3e650*/  IMAD.MOV.U32 R101, RZ, RZ, R18 ;  /* 0x000000ffff657224 */ /* 0x000fe200078e0012 */
[----:B------:R-:W5:Y:S01]  /*3e660*/  LDL.LU R30, [R1+0x2814] ;  /* 0x00281400011e7983 */ /* 0x000f620000300800 */
[----:B------:R-:W-:-:S03]  /*3e670*/  MOV R100, R27 ;  /* 0x0000001b00647202 */ /* 0x000fc60000000f00 */
[----:B------:R-:W3:Y:S01]  /*3e680*/  LDL.LU R27, [R1+0x2810] ;  /* 0x00281000011b7983 */ /* 0x000ee20000300800 */
[----:B------:R-:W-:-:S03]  /*3e690*/  IMAD.MOV.U32 R103, RZ, RZ, R14 ;  /* 0x000000ffff677224 */ /* 0x000fc600078e000e */
[----:B------:R-:W3:Y:S04]  /*3e6a0*/  LDL.LU R18, [R1+0x280c] ;  /* 0x00280c0001127983 */ /* 0x000ee80000300800 */
[----:B------:R-:W4:Y:S04]  /*3e6b0*/  LDL.LU R15, [R1+0x2808] ;  /* 0x00280800010f7983 */ /* 0x000f280000300800 */
[----:B------:R-:W5:Y:S01]  /*3e6c0*/  LDL.LU R14, [R1+0x2804] ;  /* 0x00280400010e7983 */ /* 0x000f620000300800 */
[----:B------:R-:W-:Y:S01]  /*3e6d0*/  MOV R105, R22 ;  /* 0x0000001600697202 */ /* 0x000fe20000000f00 */
[----:B------:R-:W-:-:S02]  /*3e6e0*/  IMAD.MOV.U32 R106, RZ, RZ, R26 ;  /* 0x000000ffff6a7224 */ /* 0x000fc400078e001a */
[----:B------:R-:W-:Y:S02]  /*3e6f0*/  IMAD.MOV.U32 R107, RZ, RZ, R23 ;  /* 0x000000ffff6b7224 */ /* 0x000fe400078e0017 */
[----:B--2---:R-:W-:Y:S02]  /*3e700*/  IMAD.MOV.U32 R104, RZ, RZ, R19 ;  /* 0x000000ffff687224 */ /* 0x004fe400078e0013 */
[----:B------:R-:W2:Y:S04]  /*3e710*/  LDL.LU R19, [R1+0x2800] ;  /* 0x0028000001137983 */ /* 0x000ea80000300800 */
[----:B------:R-:W2:Y:S04]  /*3e720*/  LDL.LU R22, [R1+0x27fc] ;  /* 0x0027fc0001167983 */ /* 0x000ea80000300800 */
[----:B------:R-:W2:Y:S04]  /*3e730*/  LDL.LU R26, [R1+0x27f8] ;  /* 0x0027f800011a7983 */ /* 0x000ea80000300800 */
[----:B------:R-:W2:Y:S04]  /*3e740*/  LDL.LU R23, [R1+0x27f4] ;  /* 0x0027f40001177983 */ /* 0x000ea80000300800 */
[----:B------:R-:W2:Y:S01]  /*3e750*/  LDL.LU R112, [R1+0xd0] ;  /* 0x0000d00001707983 */ /* 0x000ea20000300800 */
[----:B---3--:R-:W-:Y:S01]  /*3e760*/  MOV R115, R18 ;  /* 0x0000001200737202 */ /* 0x008fe20000000f00 */
[----:B----4-:R-:W-:-:S02]  /*3e770*/  IMAD.MOV.U32 R114, RZ, RZ, R15 ;  /* 0x000000ffff727224 */ /* 0x010fc400078e000f */
[----:B-----5:R-:W-:Y:S02]  /*3e780*/  IMAD.MOV.U32 R113, RZ, RZ, R14 ;  /* 0x000000ffff717224 */ /* 0x020fe400078e000e */
[----:B------:R-:W3:Y:S04]  /*3e790*/  LDL.LU R14, [R1+0x27f0] ;  /* 0x0027f000010e7983 */ /* 0x000ee80000300800 */
[----:B------:R-:W4:Y:S04]  /*3e7a0*/  LDL.LU R15, [R1+0x27ec] ;  /* 0x0027ec00010f7983 */ /* 0x000f280000300800 */
[----:B------:R-:W5:Y:S01]  /*3e7b0*/  LDL.LU R18, [R1+0x27e8] ;  /* 0x0027e80001127983 */ /* 0x000f620000300800 */
[----:B--2---:R-:W-:-:S02]  /*3e7c0*/  IMAD.MOV.U32 R119, RZ, RZ, R19 ;  /* 0x000000ffff777224 */ /* 0x004fc400078e0013 */
[----:B------:R-:W-:Y:S02]  /*3e7d0*/  IMAD.MOV.U32 R118, RZ, RZ, R22 ;  /* 0x000000ffff767224 */ /* 0x000fe400078e0016 */
[----:B------:R-:W-:Y:S02]  /*3e7e0*/  IMAD.MOV.U32 R116, RZ, RZ, R26 ;  /* 0x000000ffff747224 */ /* 0x000fe400078e001a */
[----:B------:R-:W2:Y:S01]  /*3e7f0*/  LDL.LU R26, [R1+0x27e4] ;  /* 0x0027e400011a7983 */ /* 0x000ea20000300800 */
[----:B------:R-:W-:-:S03]  /*3e800*/  IMAD.MOV.U32 R117, RZ, RZ, R23 ;  /* 0x000000ffff757224 */ /* 0x000fc600078e0017 */
[----:B------:R-:W2:Y:S04]  /*3e810*/  LDL.LU R23, [R1+0x27e0] ;  /* 0x0027e00001177983 */ /* 0x000ea80000300800 */
[----:B------:R-:W2:Y:S04]  /*3e820*/  LDL.LU R22, [R1+0x27dc] ;  /* 0x0027dc0001167983 */ /* 0x000ea80000300800 */
[----:B------:R-:W2:Y:S04]  /*3e830*/  LDL.LU R19, [R1+0x27d8] ;  /* 0x0027d80001137983 */ /* 0x000ea80000300800 */
[----:B------:R-:W2:Y:S01]  /*3e840*/  LDL.LU R120, [R1+0xf0] ;  /* 0x0000f00001787983 */ /* 0x000ea20000300800 */
[----:B---3--:R-:W-:-:S02]  /*3e850*/  IMAD.MOV.U32 R123, RZ, RZ, R14 ;  /* 0x000000ffff7b7224 */ /* 0x008fc400078e000e */
[----:B----4-:R-:W-:Y:S01]  /*3e860*/  IMAD.MOV.U32 R122, RZ, RZ, R15 ;  /* 0x000000ffff7a7224 */ /* 0x010fe200078e000f */
[----:B-----5:R-:W-:Y:S02]  /*3e870*/  MOV R121, R18 ;  /* 0x0000001200797202 */ /* 0x020fe40000000f00 */
[----:B------:R-:W3:Y:S04]  /*3e880*/  LDL.LU R18, [R1+0x27d4] ;  /* 0x0027d40001127983 */ /* 0x000ee80000300800 */
[----:B------:R-:W4:Y:S04]  /*3e890*/  LDL.LU R15, [R1+0x27d0] ;  /* 0x0027d000010f7983 */ /* 0x000f280000300800 */
[----:B------:R-:W5:Y:S01]  /*3e8a0*/  LDL.LU R14, [R1+0x27cc] ;  /* 0x0027cc00010e7983 */ /* 0x000f620000300800 */
[C---:B------:R-:W-:Y:S03]  /*3e8b0*/  HMMA.1688.F32.TF32 R136, R168.reuse, R44, R136 ;  /* 0x0000002ca888723c */ /* 0x040fe60000081088 */
[----:B-1----:R-:W5:Y:S04]  /*3e8c0*/  LDL.LU R132, [R1+0x120] ;  /* 0x0001200001847983 */ /* 0x002f680000300800 */
[----:B------:R-:W5:Y:S01]  /*3e8d0*/  LDL.LU R133, [R1+0x124] ;  /* 0x0001240001857983 */ /* 0x000f620000300800 */
[C---:B------:R-:W-:Y:S03]  /*3e8e0*/  HMMA.1688.F32.TF32 R140, R168.reuse, R40, R140 ;  /* 0x00000028a88c723c */ /* 0x040fe6000008108c */
[----:B------:R-:W5:Y:S04]  /*3e8f0*/  LDL.LU R134, [R1+0x128] ;  /* 0x0001280001867983 */ /* 0x000f680000300800 */
[----:B------:R-:W5:Y:S01]  /*3e900*/  LDL.LU R135, [R1+0x12c] ;  /* 0x00012c0001877983 */ /* 0x000f620000300800 */
[C---:B------:R-:W-:Y:S03]  /*3e910*/  HMMA.1688.F32.TF32 R144, R168.reuse, R36, R144 ;  /* 0x00000024a890723c */ /* 0x040fe60000081090 */
[----:B------:R-:W5:Y:S05]  /*3e920*/  LDL.LU R128, [R1+0x110] ;  /* 0x0001100001807983 */ /* 0x000f6a0000300800 */
        /* <DEDUP_REMOVED lines=8> */
[----:B------:R-:W-:Y:S04]  /*3e9b0*/  LDS R241, [R2+0x42800] ;  /* 0x0428000002f17984 */ /* 0x000fe80000000800 */
[----:B------:R-:W1:Y:S01]  /*3e9c0*/  LDS R243, [R2+0x42c00] ;  /* 0x042c000002f37984 */ /* 0x000e620000000800 */
[----:B------:R-:W-:Y:S01]  /*3e9d0*/  MOV R108, R27 ;  /* 0x0000001b006c7202 */ /* 0x000fe20000000f00 */
[----:B------:R-:W-:-:S02]  /*3e9e0*/  IMAD.MOV.U32 R109, RZ, RZ, R30 ;  /* 0x000000ffff6d7224 */ /* 0x000fc400078e001e */
[----:B------:R-:W-:Y:S02]  /*3e9f0*/  IMAD.MOV.U32 R110, RZ, RZ, R31 ;  /* 0x000000ffff6e7224 */ /* 0x000fe400078e001f */
[----:B------:R-:W-:Y:S01]  /*3ea00*/  IMAD.MOV.U32 R111, RZ, RZ, R34 ;  /* 0x000000ffff6f7224 */ /* 0x000fe200078e0022 */
[----:B------:R-:W-:Y:S01]  /*3ea10*/  MOV R93, R38 ;  /* 0x00000026005d7202 */ /* 0x000fe20000000f00 */
[----:B------:R-:W-:Y:S02]  /*3ea20*/  IMAD.MOV.U32 R92, RZ, RZ, R35 ;  /* 0x000000ffff5c7224 */ /* 0x000fe400078e0023 */
[----:B------:R-:W-:Y:S02]  /*3ea30*/  IMAD.MOV.U32 R94, RZ, RZ, R39 ;  /* 0x000000ffff5e7224 */ /* 0x000fe400078e0027 */
[----:B------:R-:W-:Y:S02]  /*3ea40*/  IMAD.MOV.U32 R95, RZ, RZ, R42 ;  /* 0x000000ffff5f7224 */ /* 0x000fe400078e002a */
[----:B------:R-:W-:-:S02]  /*3ea50*/  IMAD.MOV.U32 R72, RZ, RZ, R51 ;  /* 0x000000ffff487224 */ /* 0x000fc400078e0033 */
[----:B------:R-:W-:Y:S01]  /*3ea60*/  IMAD.MOV.U32 R73, RZ, RZ, R54 ;  /* 0x000000ffff497224 */ /* 0x000fe200078e0036 */
[----:B------:R-:W-:Y:S01]  /*3ea70*/  MOV R75, R58 ;  /* 0x0000003a004b7202 */ /* 0x000fe20000000f00 */
[----:B------:R-:W-:Y:S02]  /*3ea80*/  IMAD.MOV.U32 R74, RZ, RZ, R55 ;  /* 0x000000ffff4a7224 */ /* 0x000fe400078e0037 */
[----:B------:R-:W-:Y:S01]  /*3ea90*/  IMAD.MOV.U32 R76, RZ, RZ, R59 ;  /* 0x000000ffff4c7224 */ /* 0x000fe200078e003b */
[----:B-1----:R-:W-:Y:S07]  /*3eaa0*/  HMMA.1688.F32.TF32 R68, R240, R66, R248 ;  /* 0x00000042f044723c */ /* 0x002fee00000810f8 */
[----:B------:R-:W-:-:S02]  /*3eab0*/  IMAD.MOV.U32 R251, RZ, RZ, R244 ;  /* 0x000000fffffb7224 */ /* 0x000fc400078e00f4 */
[----:B------:R-:W-:Y:S02]  /*3eac0*/  IMAD.MOV.U32 R250, RZ, RZ, R245 ;  /* 0x000000fffffa7224 */ /* 0x000fe400078e00f5 */
[----:B------:R-:W-:Y:S01]  /*3ead0*/  IMAD.MOV.U32 R244, RZ, RZ, R43 ;  /* 0x000000fffff47224 */ /* 0x000fe200078e002b */
[----:B------:R-:W-:Y:S01]  /*3eae0*/  MOV R248, R247 ;  /* 0x000000f700f87202 */ /* 0x000fe20000000f00 */
[----:B------:R-:W-:Y:S01]  /*3eaf0*/  IMAD.MOV.U32 R249, RZ, RZ, R246 ;  /* 0x000000fffff97224 */ /* 0x000fe200078e00f6 */
[----:B------:R-:W-:Y:S01]  /*3eb00*/  MOV R246, R47 ;  /* 0x0000002f00f67202 */ /* 0x000fe20000000f00 */
[----:B------:R-:W-:Y:S02]  /*3eb10*/  IMAD.MOV.U32 R245, RZ, RZ, R46 ;  /* 0x000000fffff57224 */ /* 0x000fe400078e002e */
[----:B------:R-:W-:Y:S02]  /*3eb20*/  IMAD.MOV.U32 R247, RZ, RZ, R50 ;  /* 0x000000fffff77224 */ /* 0x000fe400078e0032 */
[----:B------:R-:W-:Y:S01]  /*3eb30*/  IMAD.MOV.U32 R77, RZ, RZ, R62 ;  /* 0x000000ffff4d7224 */ /* 0x000fe200078e003e */
[----:B------:R-:W-:Y:S01]  /*3eb40*/  HMMA.1688.F32.TF32 R180, R236, R8, R180 ;  /* 0x00000008ecb4723c */ /* 0x000fe200000810b4 */
[----:B------:R-:W-:-:S02]  /*3eb50*/  IMAD.MOV.U32 R78, RZ, RZ, R63 ;  /* 0x000000ffff4e7224 */ /* 0x000fc400078e003f */
[----:B------:R-:W-:-:S04]  /*3eb60*/  IMAD.MOV.U32 R79, RZ, RZ, R6 ;  /* 0x000000ffff4f7224 */ /* 0x000fc800078e0006 */
[----:B------:R-:W-:Y:S01]  /*3eb70*/  IMAD.MOV.U32 R9, RZ, RZ, R68 ;  /* 0x000000ffff097224 */ /* 0x000fe200078e0044 */
[----:B------:R-:W-:Y:S01]  /*3eb80*/  MOV R68, R10 ;  /* 0x0000000a00447202 */ /* 0x000fe20000000f00 */
[----:B------:R-:W-:Y:S02]  /*3eb90*/  IMAD.MOV.U32 R8, RZ, RZ, R69 ;  /* 0x000000ffff087224 */ /* 0x000fe400078e0045 */
[----:B------:R-:W-:Y:S01]  /*3eba0*/  IMAD.MOV.U32 R69, RZ, RZ, R11 ;  /* 0x000000ffff457224 */ /* 0x000fe200078e000b */
[----:B------:R-:W-:Y:S07]  /*3ebb0*/  HMMA.1688.F32.TF32 R184, R236, R4, R184 ;  /* 0x00000004ecb8723c */ /* 0x000fee00000810b8 */
[----:B------:R-:W-:-:S02]  /*3ebc0*/  IMAD.MOV.U32 R5, RZ, RZ, R70 ;  /* 0x000000ffff057224 */ /* 0x000fc400078e0046 */
[----:B------:R-:W-:Y:S02]  /*3ebd0*/  IMAD.MOV.U32 R70, RZ, RZ, R7 ;  /* 0x000000ffff467224 */ /* 0x000fe400078e0007 */
[----:B--2---:R-:W-:Y:S02]  /*3ebe0*/  IMAD.MOV.U32 R127, RZ, RZ, R26 ;  /* 0x000000ffff7f7224 */ /* 0x004fe400078e001a */
[----:B------:R-:W-:Y:S02]  /*3ebf0*/  IMAD.MOV.U32 R126, RZ, RZ, R23 ;  /* 0x000000ffff7e7224 */ /* 0x000fe400078e0017 */
[----:B------:R-:W-:Y:S02]  /*3ec00*/  IMAD.MOV.U32 R125, RZ, RZ, R22 ;  /* 0x000000ffff7d7224 */ /* 0x000fe400078e0016 */
[----:B------:R-:W-:Y:S01]  /*3ec10*/  IMAD.MOV.U32 R124, RZ, RZ, R19 ;  /* 0x000000ffff7c7224 */ /* 0x000fe200078e0013 */
[----:B---3--:R-:W-:Y:S01]  /*3ec20*/  MOV R131, R18 ;  /* 0x0000001200837202 */ /* 0x008fe20000000f00 */
[----:B----4-:R-:W-:-:S02]  /*3ec30*/  IMAD.MOV.U32 R130, RZ, RZ, R15 ;  /* 0x000000ffff827224 */ /* 0x010fc400078e000f */
[----:B-----5:R-:W-:Y:S02]  /*3ec40*/  IMAD.MOV.U32 R129, RZ, RZ, R14 ;  /* 0x000000ffff817224 */ /* 0x020fe400078e000e */
[----:B------:R-:W2:Y:S04]  /*3ec50*/  LDL.LU R14, [R1+0x27c8] ;  /* 0x0027c800010e7983 */ /* 0x000ea80000300800 */
[----:B------:R-:W2:Y:S04]  /*3ec60*/  LDL.LU R15, [R1+0x27c4] ;  /* 0x0027c400010f7983 */ /* 0x000ea80000300800 */
[----:B------:R-:W3:Y:S04]  /*3ec70*/  LDL.LU R18, [R1+0x27c0] ;  /* 0x0027c00001127983 */ /* 0x000ee80000300800 */
[----:B------:R-:W3:Y:S04]  /*3ec80*/  LDL.LU R19, [R1+0x27bc] ;  /* 0x0027bc0001137983 */ /* 0x000ee80000300800 */
[----:B------:R-:W4:Y:S04]  /*3ec90*/  LDL.LU R22, [R1+0x27b8] ;  /* 0x0027b80001167983 */ /* 0x000f280000300800 */
[----:B------:R-:W4:Y:S04]  /*3eca0*/  LDL.LU R23, [R1+0x27b4] ;  /* 0x0027b40001177983 */ /* 0x000f280000300800 */
[----:B------:R-:W5:Y:S04]  /*3ecb0*/  LDL.LU R26, [R1+0x27b0] ;  /* 0x0027b000011a7983 */ /* 0x000f680000300800 */
[----:B------:R-:W5:Y:S04]  /*3ecc0*/  LDL.LU R27, [R1+0x27ac] ;  /* 0x0027ac00011b7983 */ /* 0x000f680000300800 */
        /* <DEDUP_REMOVED lines=22> */
[----:B------:R-:W-:Y:S01]  /*3ee30*/  IMAD.MOV.U32 R4, RZ, RZ, R71 ;  /* 0x000000ffff047224 */ /* 0x000fe200078e0047 */
[----:B------:R-:W-:Y:S01]  /*3ee40*/  HMMA.1688.F32.TF32 R232, R236, R12, R232 ;  /* 0x0000000cece8723c */ /* 0x000fe200000810e8 */
[----:B------:R-:W-:-:S02]  /*3ee50*/  IMAD.MOV.U32 R71, RZ, RZ, R3 ;  /* 0x000000ffff477224 */ /* 0x000fc400078e0003 */
[----:B------:R-:W2:Y:S05]  /*3ee60*/  LDL.LU R3, [R1+0x2750] ;  /* 0x0027500001037983 */ /* 0x000eaa0000300800 */
[----:B------:R-:W-:Y:S08]  /*3ee70*/  HMMA.1688.F32.TF32 R228, R236, R16, R228 ;  /* 0x00000010ece4723c */ /* 0x000ff000000810e4 */
[C---:B---3--:R-:W-:Y:S08]  /*3ee80*/  HMMA.1688.F32.TF32 R80, R240.reuse, R18, R80 ;  /* 0x00000012f050723c */ /* 0x048ff00000081050 */
[C---:B----4-:R-:W-:Y:S08]  /*3ee90*/  HMMA.1688.F32.TF32 R84, R240.reuse, R22, R84 ;  /* 0x00000016f054723c */ /* 0x050ff00000081054 */
[C---:B-----5:R-:W-:Y:S08]  /*3eea0*/  HMMA.1688.F32.TF32 R88, R240.reuse, R26, R88 ;  /* 0x0000001af058723c */ /* 0x060ff00000081058 */
[C---:B--2---:R-:W-:Y:S08]  /*3eeb0*/  HMMA.1688.F32.TF32 R92, R240.reuse, R30, R92 ;  /* 0x0000001ef05c723c */ /* 0x044ff0000008105c */
        /* <DEDUP_REMOVED lines=10> */
[----:B------:R-:W-:Y:S01]  /*3ef60*/  IMAD.MOV.U32 R13, RZ, RZ, R134 ;  /* 0x000000ffff0d7224 */ /* 0x000fe200078e0086 */
[----:B------:R-:W-:Y:S01]  /*3ef70*/  MOV R16, R133 ;  /* 0x0000008500107202 */ /* 0x000fe20000000f00 */
[----:B------:R-:W-:-:S02]  /*3ef80*/  IMAD.MOV.U32 R12, RZ, RZ, R135 ;  /* 0x000000ffff0c7224 */ /* 0x000fc400078e0087 */
[----:B------:R-:W-:Y:S01]  /*3ef90*/  IMAD.MOV.U32 R17, RZ, RZ, R132 ;  /* 0x000000ffff117224 */ /* 0x000fe200078e0084 */
[----:B------:R-:W2:Y:S04]  /*3efa0*/  LDL.LU.64 R134, [R1+0x2748] ;  /* 0x0027480001867983 */ /* 0x000ea80000300a00 */
[----:B------:R-:W2:Y:S04]  /*3efb0*/  LDL.LU.64 R132, [R1+0x2740] ;  /* 0x0027400001847983 */ /* 0x000ea80000300a00 */
[----:B------:R-:W-:Y:S04]  /*3efc0*/  STL.64 [R1+0x350], R128 ;  /* 0x0003508001007387 */ /* 0x000fe80000100a00 */
[----:B------:R1:W-:Y:S04]  /*3efd0*/  STL.64 [R1+0x358], R130 ;  /* 0x0003588201007387 */ /* 0x0003e80000100a00 */
[----:B-1----:R-:W3:Y:S04]  /*3efe0*/  LDL.LU.64 R130, [R1+0x2738] ;  /* 0x0027380001827983 */ /* 0x002ee80000300a00 */
[----:B------:R-:W3:Y:S04]  /*3eff0*/  LDL.LU.64 R128, [R1+0x2730] ;  /* 0x0027300001807983 */ /* 0x000ee80000300a00 */
[----:B------:R-:W-:Y:S04]  /*3f000*/  STL.64 [R1+0x340], R124 ;  /* 0x0003407c01007387 */ /* 0x000fe80000100a00 */
[----:B------:R1:W-:Y:S04]  /*3f010*/  STL.64 [R1+0x348], R126 ;  /* 0x0003487e01007387 */ /* 0x0003e80000100a00 */
[----:B-1----:R-:W4:Y:S04]  /*3f020*/  LDL.LU.64 R126, [R1+0x2728] ;  /* 0x00272800017e7983 */ /* 0x002f280000300a00 */
[----:B------:R-:W4:Y:S04]  /*3f030*/  LDL.LU.64 R124, [R1+0x2720] ;  /* 0x00272000017c7983 */ /* 0x000f280000300a00 */
[----:B------:R-:W-:Y:S04]  /*3f040*/  STL.64 [R1+0x330], R120 ;  /* 0x0003307801007387 */ /* 0x000fe80000100a00 */
[----:B------:R1:W-:Y:S04]  /*3f050*/  STL.64 [R1+0x338], R122 ;  /* 0x0003387a01007387 */ /* 0x0003e80000100a00 */
[----:B-1----:R-:W5:Y:S04]  /*3f060*/  LDL.LU.64 R122, [R1+0x2718] ;  /* 0x00271800017a7983 */ /* 0x002f680000300a00 */
[----:B------:R-:W5:Y:S04]  /*3f070*/  LDL.LU.64 R120, [R1+0x2710] ;  /* 0x0027100001787983 */ /* 0x000f680000300a00 */
[----:B------:R-:W-:Y:S04]  /*3f080*/  STL.64 [R1+0x320], R116 ;  /* 0x0003207401007387 */ /* 0x000fe80000100a00 */
[----:B------:R1:W-:Y:S04]  /*3f090*/  STL.64 [R1+0x328], R118 ;  /* 0x0003287601007387 */ /* 0x0003e80000100a00 */
[----:B-1----:R-:W2:Y:S04]  /*3f0a0*/  LDL.LU.64 R118, [R1+0x2708] ;  /* 0x0027080001767983 */ /* 0x002ea80000300a00 */
[----:B------:R-:W2:Y:S04]  /*3f0b0*/  LDL.LU.64 R116, [R1+0x2700] ;  /* 0x0027000001747983 */ /* 0x000ea80000300a00 */
        /* <DEDUP_REMOVED lines=25> */
[----:B------:R1:W-:Y:S01]  /*3f250*/  STL.64 [R1+0x2b8], R90 ;  /* 0x0002b85a01007387 */ /* 0x0003e20000100a00 */
[----:B------:R-:W-:Y:S03]  /*3f260*/  HMMA.1688.F32.TF32 R240, R240, R14, R244 ;  /* 0x0000000ef0f0723c */ /* 0x000fe600000810f4 */
        /* <DEDUP_REMOVED lines=10> */
[----:B------:R-:W2:Y:S04]  /*3f310*/  LDL.LU.64 R246, [R1+0x2668] ;  /* 0x0026680001f67983 */ /* 0x000ea80000300a00 */
[----:B------:R-:W2:Y:S01]  /*3f320*/  LDL.LU.64 R244, [R1+0x2660] ;  /* 0x0026600001f47983 */ /* 0x000ea20000300a00 */
        /* <DEDUP_REMOVED lines=14> */
[----:B------:R-:W1:Y:S04]  /*3f410*/  LDS R239, [R61+0x42c00] ;  /* 0x042c00003def7984 */ /* 0x000e680000000800 */
[----:B------:R-:W-:Y:S04]  /*3f420*/  STL.64 [R1+0x1c0], R240 ;  /* 0x0001c0f001007387 */ /* 0x000fe80000100a00 */
[----:B------:R-:W-:Y:S04]  /*3f430*/  STL.64 [R1+0x1c8], R242 ;  /* 0x0001c8f201007387 */ /* 0x000fe80000100a00 */
[----:B------:R-:W-:Y:S04]  /*3f440*/  LDS R240, [R252+0x42880] ;  /* 0x04288000fcf07984 */ /* 0x000fe80000000800 */
[----:B------:R-:W-:Y:S04]  /*3f450*/  LDS R242, [R252+0x42c80] ;  /* 0x042c8000fcf27984 */ /* 0x000fe80000000800 */
[----:B------:R-:W-:Y:S04]  /*3f460*/  LDS R241, [R2+0x42880] ;  /* 0x0428800002f17984 */ /* 0x000fe80000000800 */
[----:B------:R-:W2:Y:S01]  /*3f470*/  LDS R243, [R2+0x42c80] ;  /* 0x042c800002f37984 */ /* 0x000ea20000000800 */
[C---:B-1----:R-:W-:Y:S08]  /*3f480*/  HMMA.1688.F32.TF32 R76, R236.reuse, R62, R76 ;  /* 0x0000003eec4c723c */ /* 0x042ff0000008104c */
[C---:B------:R-:W-:Y:S08]  /*3f490*/  HMMA.1688.F32.TF32 R72, R236.reuse, R10, R72 ;  /* 0x0000000aec48723c */ /* 0x040ff00000081048 */
[C---:B------:R-:W-:Y:S08]  /*3f4a0*/  HMMA.1688.F32.TF32 R68, R236.reuse, R6, R68 ;  /* 0x00000006ec44723c */ /* 0x040ff00000081044 */
[C---:B------:R-:W-:Y:S08]  /*3f4b0*/  HMMA.1688.F32.TF32 R248, R236.reuse, R58, R248 ;  /* 0x0000003aecf8723c */ /* 0x040ff000000810f8 */
[C---:B--2---:R-:W-:Y:S11]  /*3f4c0*/  HMMA.1688.F32.TF32 R244, R236.reuse, R66, R244 ;  /* 0x00000042ecf4723c */ /* 0x044ff600000810f4 */
[----:B------:R-:W-:Y:S11]  /*3f4d0*/  @!UPT UIADD3 URZ, URZ, URZ, URZ ;  /* 0x0000003f3f3ff290 */ /* 0x000ff6000fffe03f */
[----:B------:R-:W-:Y:S01]  /*3f4e0*/  @!UPT UIADD3 URZ, URZ, URZ, URZ ;  /* 0x0000003f3f3ff290 */ /* 0x000fe2000fffe03f */
[----:B------:R-:W-:Y:S04]  /*3f4f0*/  STL.64 [R1+0x1b0], R244 ;  /* 0x0001b0f401007387 */ /* 0x000fe80000100a00 */
[----:B------:R-:W-:Y:S04]  /*3f500*/  STL.64 [R1+0x1b8], R246 ;  /* 0x0001b8f601007387 */ /* 0x000fe80000100a00 */
[----:B------:R-:W-:Y:S04]  /*3f510*/  STL.64 [R1+0x130], R76 ;  /* 0x0001304c01007387 */ /* 0x000fe80000100a00 */
[----:B------:R1:W-:Y:S01]  /*3f520*/  STL.64 [R1+0x138], R78 ;  /* 0x0001384e01007387 */ /* 0x0003e20000100a00 */
[----:B------:R-:W-:Y:S03]  /*3f530*/  HMMA.1688.F32.TF32 R88, R236, R30, R88 ;  /* 0x0000001eec58723c */ /* 0x000fe60000081058 */
[----:B------:R-:W-:Y:S04]  /*3f540*/  LDS R244, [R0+0x42880] ;  /* 0x0428800000f47984 */ /* 0x000fe80000000800 */
[----:B------:R-:W-:Y:S04]  /*3f550*/  LDS R246, [R0+0x42c80] ;  /* 0x042c800000f67984 */ /* 0x000fe80000000800 */
[----:B-1----:R-:W2:Y:S04]  /*3f560*/  LDL.LU.64 R78, [R1+0x2658] ;  /* 0x00265800014e7983 */ /* 0x002ea80000300a00 */
[----:B------:R-:W2:Y:S04]  /*3f570*/  LDL.LU.64 R76, [R1+0x2650] ;  /* 0x00265000014c7983 */ /* 0x000ea80000300a00 */
[----:B------:R-:W-:Y:S04]  /*3f580*/  STL.64 [R1+0x120], R72 ;  /* 0x0001204801007387 */ /* 0x000fe80000100a00 */
[----:B------:R1:W-:Y:S04]  /*3f590*/  STL.64 [R1+0x128], R74 ;  /* 0x0001284a01007387 */ /* 0x0003e80000100a00 */
[----:B------:R-:W-:Y:S04]  /*3f5a0*/  LDS R245, [R61+0x42880] ;  /* 0x042880003df57984 */ /* 0x000fe80000000800 */
[----:B------:R-:W2:Y:S04]  /*3f5b0*/  LDS R247, [R61+0x42c80] ;  /* 0x042c80003df77984 */ /* 0x000ea80000000800 */
        /* <DEDUP_REMOVED lines=8> */
[----:B-1----:R-:W3:Y:S04]  /*3f640*/  LDL.LU.64 R250, [R1+0x2628] ;  /* 0x0026280001fa7983 */ /* 0x002ee80000300a00 */
[----:B------:R-:W3:Y:S01]  /*3f650*/  LDL.LU.64 R248, [R1+0x2620] ;  /* 0x0026200001f87983 */ /* 0x000ee20000300a00 */
[----:B------:R-:W-:Y:S08]  /*3f660*/  HMMA.1688.F32.TF32 R136, R240, R46, R136 ;  /* 0x0000002ef088723c */ /* 0x000ff00000081088 */
[C---:B--2---:R-:W-:Y:S08]  /*3f670*/  HMMA.1688.F32.TF32 R68, R236.reuse, R50, R68 ;  /* 0x00000032ec44723c */ /* 0x044ff00000081044 */
[C---:B---3--:R-:W-:Y:S11]  /*3f680*/  HMMA.1688.F32.TF32 R248, R236.reuse, R54, R248 ;  /* 0x00000036ecf8723c */ /* 0x048ff600000810f8 */
[----:B------:R-:W-:Y:S11]  /*3f690*/  @!UPT UIADD3 URZ, URZ, URZ, URZ ;  /* 0x0000003f3f3ff290 */ /* 0x000ff6000fffe03f */
[----:B------:R-:W-:Y:S01]  /*3f6a0*/  @!UPT UIADD3 URZ, URZ, URZ, URZ ;  /* 0x0000003f3f3ff290 */ /* 0x000fe2000fffe03f */
[----:B------:R-:W-:Y:S04]  /*3f6b0*/  STL.64 [R1+0xf0], R248 ;  /* 0x0000f0f801007387 */ /* 0x000fe80000100a00 */
[----:B------:R1:W-:Y:S04]  /*3f6c0*/  STL.64 [R1+0xf8], R250 ;  /* 0x0000f8fa01007387 */ /* 0x0003e80000100a00 */
[----:B------:R-:W-:Y:S04]  /*3f6d0*/  STL.64 [R1+0xe0], R68 ;  /* 0x0000e04401007387 */ /* 0x000fe80000100a00 */
[----:B------:R2:W-:Y:S01]  /*3f6e0*/  STL.64 [R1+0xe8], R70 ;  /* 0x0000e84601007387 */ /* 0x0005e20000100a00 */
[C---:B-1----:R-:W-:Y:S08]  /*3f6f0*/  HMMA.1688.F32.TF32 R248, R236.reuse, R46, R72 ;  /* 0x0000002eecf8723c */ /* 0x042ff00000081048 */
[C---:B--2---:R-:W-:Y:S08]  /*3f700*/  HMMA.1688.F32.TF32 R68, R236.reuse, R38, R80 ;  /* 0x00000026ec44723c */ /* 0x044ff00000081050 */
[C---:B------:R-:W-:Y:S07]  /*3f710*/  HMMA.1688.F32.TF32 R72, R236.reuse, R42, R76 ;  /* 0x0000002aec48723c */ /* 0x040fee000008104c */
[----:B------:R-:W-:Y:S01]  /*3f720*/  STL.64 [R1+0x1a0], R248 ;  /* 0x0001a0f801007387 */ /* 0x000fe20000100a00 */
[----:B------:R-:W-:Y:S03]  /*3f730*/  HMMA.1688.F32.TF32 R76, R236, R34, R84 ;  /* 0x00000022ec4c723c */ /* 0x000fe60000081054 */
[----:B------:R-:W-:Y:S04]  /*3f740*/  STL.64 [R1+0x1a8], R250 ;  /* 0x0001a8fa01007387 */ /* 0x000fe80000100a00 */
[----:B------:R-:W-:Y:S01]  /*3f750*/  STL.64 [R1+0x180], R68 ;  /* 0x0001804401007387 */ /* 0x000fe20000100a00 */
[----:B------:R-:W-:Y:S01]  /*3f760*/  IMAD.MOV.U32 R0, RZ, RZ, R71 ;  /* 0x000000ffff007224 */ /* 0x000fe200078e0047 */
[----:B------:R-:W-:Y:S02]  /*3f770*/  HMMA.1688.F32.TF32 R80, R240, R66, R108 ;  /* 0x00000042f050723c */ /* 0x000fe4000008106c */
[----:B------:R-:W-:Y:S04]  /*3f780*/  LDSM.16.M88.4 R248, [R3+0x1e080] ;  /* 0x01e0800003f8783b */ /* 0x000fe80000000200 */
[----:B------:R-:W-:Y:S04]  /*3f790*/  STL.64 [R1+0x190], R72 ;  /* 0x0001904801007387 */ /* 0x000fe80000100a00 */
[----:B------:R-:W-:Y:S04]  /*3f7a0*/  STL.64 [R1+0x198], R74 ;  /* 0x0001984a01007387 */ /* 0x000fe80000100a00 */
[----:B------:R1:W-:Y:S02]  /*3f7b0*/  STL [R1+0x188], R70 ;  /* 0x0001884601007387 */ /* 0x0003e40000100800 */
[----:B-1----:R-:W-:Y:S02]  /*3f7c0*/  HMMA.1688.F32.TF32 R68, R236, R22, R96 ;  /* 0x00000016ec44723c */ /* 0x002fe40000081060 */
[----:B------:R1:W-:Y:S04]  /*3f7d0*/  STL [R1+0x2610], R76 ;  /* 0x0026104c01007387 */ /* 0x0003e80000100800 */
[----:B------:R2:W-:Y:S04]  /*3f7e0*/  STL [R1+0x260c], R77 ;  /* 0x00260c4d01007387 */ /* 0x0005e80000100800 */
[----:B------:R-:W-:Y:S04]  /*3f7f0*/  STL [R1+0x2608], R78 ;  /* 0x0026084e01007387 */ /* 0x000fe80000100800 */
[----:B------:R-:W-:Y:S04]  /*3f800*/  STL [R1+0x2604], R79 ;  /* 0x0026044f01007387 */ /* 0x000fe80000100800 */
[----:B------:R3:W-:Y:S04]  /*3f810*/  STL [R1+0x2618], R90 ;  /* 0x0026185a01007387 */ /* 0x0007e80000100800 */
[----:B------:R4:W-:Y:S02]  /*3f820*/  STL [R1+0x2614], R91 ;  /* 0x0026145b01007387 */ /* 0x0009e40000100800 */
[----:B-1----:R-:W-:-:S02]  /*3f830*/  IMAD.MOV.U32 R76, RZ, RZ, R70 ;  /* 0x000000ffff4c7224 */ /* 0x002fc400078e0046 */
[----:B--2---:R-:W-:Y:S02]  /*3f840*/  IMAD.MOV.U32 R77, RZ, RZ, R71 ;  /* 0x000000ffff4d7224 */ /* 0x004fe400078e0047 */
[----:B---3--:R-:W-:Y:S01]  /*3f850*/  IMAD.MOV.U32 R90, RZ, RZ, R68 ;  /* 0x000000ffff5a7224 */ /* 0x008fe200078e0044 */
[----:B----4-:R-:W-:Y:S02]  /*3f860*/  MOV R91, R69 ;  /* 0x00000045005b7202 */ /* 0x010fe40000000f00 */
[C---:B------:R-:W-:Y:S08]  /*3f870*/  HMMA.1688.F32.TF32 R68, R236.reuse, R18, R100 ;  /* 0x00000012ec44723c */ /* 0x040ff00000081064 */
[----:B------:R-:W-:Y:S11]  /*3f880*/  HMMA.1688.F32.TF32 R72, R236, R26, R92 ;  /* 0x0000001aec48723c */ /* 0x000ff6000008105c */
[----:B------:R-:W-:Y:S05]  /*3f890*/  @!UPT UIADD3 URZ, URZ, URZ, URZ ;  /* 0x0000003f3f3ff290 */ /* 0x000fea000fffe03f */
[----:B------:R-:W-:Y:S01]  /*3f8a0*/  IMAD.MOV.U32 R78, RZ, RZ, R68 ;  /* 0x000000ffff4e7224 */ /* 0x000fe200078e0044 */
[----:B------:R-:W-:Y:S01]  /*3f8b0*/  MOV R65, R70 ;  /* 0x0000004600417202 */ /* 0x000fe20000000f00 */
[----:B------:R-:W-:Y:S02]  /*3f8c0*/  IMAD.MOV.U32 R79, RZ, RZ, R69 ;  /* 0x000000ffff4f7224 */ /* 0x000fe400078e0045 */
[----:B------:R-:W-:Y:S02]  /*3f8d0*/  IMAD.MOV.U32 R64, RZ, RZ, R71 ;  /* 0x000000ffff407224 */ /* 0x000fe400078e0047 */
[----:B------:R-:W-:Y:S01]  /*3f8e0*/  HMMA.1688.F32.TF32 R68, R240, R10, R116 ;  /* 0x0000000af044723c */ /* 0x000fe20000081074 */
[----:B------:R-:W-:Y:S07]  /*3f8f0*/  STL.64 [R1+0x280], R72 ;  /* 0x0002804801007387 */ /* 0x000fee0000100a00 */
[----:B------:R-:W-:Y:S01]  /*3f900*/  HMMA.1688.F32.TF32 R236, R236, R14, R104 ;  /* 0x0000000eecec723c */ /* 0x000fe20000081068 */
[----:B------:R1:W-:Y:S07]  /*3f910*/  STL.64 [R1+0x288], R74 ;  /* 0x0002884a01007387 */ /* 0x0003ee0000100a00 */
[----:B-1----:R-:W-:Y:S08]  /*3f920*/  HMMA.1688.F32.TF32 R72, R240, R62, R112 ;  /* 0x0000003ef048723c */ /* 0x002ff00000081070 */
[----:B------:R-:W-:Y:S01]  /*3f930*/  IMAD.MOV.U32 R119, RZ, RZ, R68 ;  /* 0x000000ffff777224 */ /* 0x000fe200078e0044 */
[----:B------:R-:W-:Y:S01]  /*3f940*/  MOV R116, R71 ;  /* 0x0000004700747202 */ /* 0x000fe20000000f00 */
[----:B------:R-:W-:-:S02]  /*3f950*/  IMAD.MOV.U32 R118, RZ, RZ, R69 ;  /* 0x000000ffff767224 */ /* 0x000fc400078e0045 */
[----:B------:R-:W-:Y:S02]  /*3f960*/  IMAD.MOV.U32 R117, RZ, RZ, R70 ;  /* 0x000000ffff757224 */ /* 0x000fe400078e0046 */
[----:B------:R-:W-:Y:S01]  /*3f970*/  HMMA.1688.F32.TF32 R68, R240, R58, R124 ;  /* 0x0000003af044723c */ /* 0x000fe2000008107c */
[----:B------:R-:W-:Y:S04]  /*3f980*/  STL [R1+0x25f8], R236 ;  /* 0x0025f8ec01007387 */ /* 0x000fe80000100800 */
[----:B------:R-:W-:Y:S04]  /*3f990*/  STL [R1+0x25f4], R237 ;  /* 0x0025f4ed01007387 */ /* 0x000fe80000100800 */
[----:B------:R-:W-:Y:S04]  /*3f9a0*/  STL [R1+0x25f0], R238 ;  /* 0x0025f0ee01007387 */ /* 0x000fe80000100800 */
[----:B------:R-:W-:Y:S04]  /*3f9b0*/  STL [R1+0x25ec], R239 ;  /* 0x0025ecef01007387 */ /* 0x000fe80000100800 */
[----:B------:R-:W-:Y:S04]  /*3f9c0*/  STL.64 [R1+0x250], R80 ;  /* 0x0002505001007387 */ /* 0x000fe80000100a00 */
[----:B------:R-:W-:Y:S04]  /*3f9d0*/  STL.64 [R1+0x258], R82 ;  /* 0x0002585201007387 */ /* 0x000fe80000100a00 */
[----:B------:R-:W-:Y:S01]  /*3f9e0*/  STL.64 [R1+0x240], R72 ;  /* 0x0002404801007387 */ /* 0x000fe20000100a00 */
[----:B------:R-:W-:-:S02]  /*3f9f0*/  IMAD.MOV.U32 R127, RZ, RZ, R68 ;  /* 0x000000ffff7f7224 */ /* 0x000fc400078e0044 */
[----:B------:R-:W-:Y:S01]  /*3fa00*/  IMAD.MOV.U32 R126, RZ, RZ, R69 ;  /* 0x000000ffff7e7224 */ /* 0x000fe200078e0045 */
[----:B------:R5:W-:Y:S01]  /*3fa10*/  STL.64 [R1+0x248], R74 ;  /* 0x0002484a01007387 */ /* 0x000be20000100a00 */
[----:B------:R-:W-:Y:S02]  /*3fa20*/  IMAD.MOV.U32 R125, RZ, RZ, R70 ;  /* 0x000000ffff7d7224 */ /* 0x000fe400078e0046 */
[----:B------:R-:W-:Y:S02]  /*3fa30*/  IMAD.MOV.U32 R124, RZ, RZ, R71 ;  /* 0x000000ffff7c7224 */ /* 0x000fe400078e0047 */
[C---:B------:R-:W-:Y:S08]  /*3fa40*/  HMMA.1688.F32.TF32 R68, R240.reuse, R54, R128 ;  /* 0x00000036f044723c */ /* 0x040ff00000081080 */
[C---:B-----5:R-:W-:Y:S01]  /*3fa50*/  HMMA.1688.F32.TF32 R72, R240.reuse, R6, R120 ;  /* 0x00000006f048723c */ /* 0x060fe20000081078 */
[----:B------:R1:W-:Y:S04]  /*3fa60*/  STL [R1+0x2600], R119 ;  /* 0x0026007701007387 */ /* 0x0003e80000100800 */
[----:B------:R2:W-:Y:S03]  /*3fa70*/  STL [R1+0x25fc], R117 ;  /* 0x0025fc7501007387 */ /* 0x0005e60000100800 */
[----:B------:R-:W-:Y:S01]  /*3fa80*/  HMMA.1688.F32.TF32 R92, R240, R42, R140 ;  /* 0x0000002af05c723c */ /* 0x000fe2000008108c */
[----:B------:R-:W-:Y:S04]  /*3fa90*/  LDS R129, [R61+0x43000] ;  /* 0x043000003d817984 */ /* 0x000fe80000000800 */
[----:B------:R-:W-:Y:S03]  /*3faa0*/  LDS R131, [R61+0x43400] ;  /* 0x043400003d837984 */ /* 0x000fe60000000800 */
[----:B-1----:R-:W-:Y:S01]  /*3fab0*/  MOV R119, R68 ;  /* 0x0000004400777202 */ /* 0x002fe20000000f00 */
[----:B--2---:R-:W-:-:S06]  /*3fac0*/  IMAD.MOV.U32 R117, RZ, RZ, R69 ;  /* 0x000000ffff757224 */ /* 0x004fcc00078e0045 */
[----:B------:R-:W-:Y:S04]  /*3fad0*/  STL.64 [R1+0x220], R72 ;  /* 0x0002204801007387 */ /* 0x000fe80000100a00 */
[----:B------:R-:W-:Y:S04]  /*3fae0*/  STL.64 [R1+0x228], R74 ;  /* 0x0002284a01007387 */ /* 0x000fe80000100a00 */
[----:B------:R1:W-:Y:S02]  /*3faf0*/  STL.64 [R1+0x208], R70 ;  /* 0x0002084601007387 */ /* 0x0003e40000100a00 */
[C---:B-1----:R-:W-:Y:S11]  /*3fb00*/  HMMA.1688.F32.TF32 R68, R240.reuse, R50, R132 ;  /* 0x00000032f044723c */ /* 0x042ff60000081084 */
[----:B------:R-:W-:Y:S11]  /*3fb10*/  @!UPT UIADD3 URZ, URZ, URZ, URZ ;  /* 0x0000003f3f3ff290 */ /* 0x000ff6000fffe03f */
[----:B------:R-:W-:Y:S02]  /*3fb20*/  @!UPT UIADD3 URZ, URZ, URZ, URZ ;  /* 0x0000003f3f3ff290 */ /* 0x000fe4000fffe03f */
[----:B------:R-:W-:Y:S01]  /*3fb30*/  IMAD.MOV.U32 R135, RZ, RZ, R68 ;  /* 0x000000ffff877224 */ /* 0x000fe200078e0044 */
[----:B------:R-:W-:Y:S01]  /*3fb40*/  MOV R132, R71 ;  /* 0x0000004700847202 */ /* 0x000fe20000000f00 */
[----:B------:R-:W-:Y:S02]  /*3fb50*/  IMAD.MOV.U32 R134, RZ, RZ, R69 ;  /* 0x000000ffff867224 */ /* 0x000fe400078e0045 */
[----:B------:R-:W-:Y:S02]  /*3fb60*/  IMAD.MOV.U32 R133, RZ, RZ, R70 ;  /* 0x000000ffff857224 */ /* 0x000fe400078e0046 */
[C---:B------:R-:W-:Y:S08]  /*3fb70*/  HMMA.1688.F32.TF32 R68, R240.reuse, R30, R152 ;  /* 0x0000001ef044723c */ /* 0x040ff00000081098 */
[C---:B------:R-:W-:Y:S01]  /*3fb80*/  HMMA.1688.F32.TF32 R140, R240.reuse, R38, R144 ;  /* 0x00000026f08c723c */ /* 0x040fe20000081090 */
[----:B------:R-:W-:Y:S11]  /*3fb90*/  STL [R1+0x25cc], R136 ;  /* 0x0025cc8801007387 */ /* 0x000ff60000100800 */
[----:B------:R-:W-:Y:S04]  /*3fba0*/  @!UPT UIADD3 URZ, URZ, URZ, URZ ;  /* 0x0000003f3f3ff290 */ /* 0x000fe8000fffe03f */
[----:B------:R-:W-:Y:S02]  /*3fbb0*/  IMAD.MOV.U32 R236, RZ, RZ, R68 ;  /* 0x000000ffffec7224 */ /* 0x000fe400078e0044 */
[----:B------:R-:W-:Y:S02]  /*3fbc0*/  IMAD.MOV.U32 R237, RZ, RZ, R69 ;  /* 0x000000ffffed7224 */ /* 0x000fe400078e0045 */
[----:B------:R-:W-:Y:S02]  /*3fbd0*/  IMAD.MOV.U32 R238, RZ, RZ, R70 ;  /* 0x000000ffffee7224 */ /* 0x000fe400078e0046 */
[----:B------:R-:W-:Y:S02]  /*3fbe0*/  IMAD.MOV.U32 R239, RZ, RZ, R71 ;  /* 0x000000ffffef7224 */ /* 0x000fe400078e0047 */
[C---:B------:R-:W-:Y:S01]  /*3fbf0*/  HMMA.1688.F32.TF32 R68, R240.reuse, R14, R168 ;  /* 0x0000000ef044723c */ /* 0x040fe200000810a8 */
[----:B------:R-:W-:Y:S04]  /*3fc00*/  STL [R1+0x25c8], R137 ;  /* 0x0025c88901007387 */ /* 0x000fe80000100800 */
[----:B------:R-:W-:Y:S04]  /*3fc10*/  STL [R1+0x25c4], R138 ;  /* 0x0025c48a01007387 */ /* 0x000fe80000100800 */
[----:B------:R-:W-:Y:S04]  /*3fc20*/  STL [R1+0x25c0], R139 ;  /* 0x0025c08b01007387 */ /* 0x000fe80000100800 */
[----:B------:R-:W-:Y:S04]  /*3fc30*/  STL [R1+0x25d8], R92 ;  /* 0x0025d85c01007387 */ /* 0x000fe80000100800 */
[----:B------:R-:W-:Y:S04]  /*3fc40*/  STL [R1+0x25d4], R93 ;  /* 0x0025d45d01007387 */ /* 0x000fe80000100800 */
[----:B------:R-:W-:Y:S01]  /*3fc50*/  STL [R1+0x25d0], R94 ;  /* 0x0025d05e01007387 */ /* 0x000fe20000100800 */
[----:B------:R-:W-:Y:S03]  /*3fc60*/  HMMA.1688.F32.TF32 R72, R240, R34, R148 ;  /* 0x00000022f048723c */ /* 0x000fe60000081094 */
[----:B------:R-:W-:Y:S04]  /*3fc70*/  STL [R1+0x25bc], R95 ;  /* 0x0025bc5f01007387 */ /* 0x000fe80000100800 */
[----:B------:R1:W-:Y:S01]  /*3fc80*/  STL [R1+0x25e8], R140 ;  /* 0x0025e88c01007387 */ /* 0x0003e20000100800 */
[C---:B------:R-:W-:Y:S03]  /*3fc90*/  HMMA.1688.F32.TF32 R168, R244.reuse, R66, R172 ;  /* 0x00000042f4a8723c */ /* 0x040fe600000810ac */
[----:B------:R2:W-:Y:S04]  /*3fca0*/  STL [R1+0x25e4], R141 ;  /* 0x0025e48d01007387 */ /* 0x0005e80000100800 */
[----:B------:R3:W-:Y:S01]  /*3fcb0*/  STL [R1+0x25e0], R142 ;  /* 0x0025e08e01007387 */ /* 0x0007e20000100800 */
[----:B------:R-:W-:Y:S01]  /*3fcc0*/  HMMA.1688.F32.TF32 R172, R244, R62, R176 ;  /* 0x0000003ef4ac723c */ /* 0x000fe200000810b0 */
[----:B-1----:R-:W-:-:S02]  /*3fcd0*/  MOV R140, R68 ;  /* 0x00000044008c7202 */ /* 0x002fc40000000f00 */
[----:B------:R1:W-:Y:S01]  /*3fce0*/  STL [R1+0x25dc], R143 ;  /* 0x0025dc8f01007387 */ /* 0x0003e20000100800 */
[----:B--2---:R-:W-:-:S03]  /*3fcf0*/  IMAD.MOV.U32 R141, RZ, RZ, R69 ;  /* 0x000000ffff8d7224 */ /* 0x004fc600078e0045 */
[----:B------:R-:W2:Y:S01]  /*3fd00*/  LDSM.16.M88.4 R60, [R3+0x80] ;  /* 0x00008000033c783b */ /* 0x000ea20000000200 */
[----:B------:R-:W-:Y:S01]  /*3fd10*/  HMMA.1688.F32.TF32 R176, R244, R10, R180 ;  /* 0x0000000af4b0723c */ /* 0x000fe200000810b4 */
[----:B---3--:R-:W-:Y:S02]  /*3fd20*/  IMAD.MOV.U32 R142, RZ, RZ, R70 ;  /* 0x000000ffff8e7224 */ /* 0x008fe400078e0046 */
[----:B-1----:R-:W-:-:S05]  /*3fd30*/  IMAD.MOV.U32 R143, RZ, RZ, R71 ;  /* 0x000000ffff8f7224 */ /* 0x002fca00078e0047 */
[C---:B------:R-:W-:Y:S08]  /*3fd40*/  HMMA.1688.F32.TF32 R68, R244.reuse, R6, R184 ;  /* 0x00000006f444723c */ /* 0x040ff000000810b8 */
[C---:B------:R-:W-:Y:S08]  /*3fd50*/  HMMA.1688.F32.TF32 R184, R244.reuse, R58, R188 ;  /* 0x0000003af4b8723c */ /* 0x040ff000000810bc */
[C---:B------:R-:W-:Y:S08]  /*3fd60*/  HMMA.1688.F32.TF32 R112, R244.reuse, R50, R196 ;  /* 0x00000032f470723c */ /* 0x040ff000000810c4 */
[C---:B------:R-:W-:Y:S01]  /*3fd70*/  HMMA.1688.F32.TF32 R144, R244.reuse, R42, R204 ;  /* 0x0000002af490723c */ /* 0x040fe200000810cc */
[----:B------:R-:W-:Y:S04]  /*3fd80*/  STL.64 [R1+0x1e0], R72 ;  /* 0x0001e04801007387 */ /* 0x000fe80000100a00 */
[----:B------:R-:W1:Y:S03]  /*3fd90*/  LDSM.16.M88.4 R56, [R3+0x2080] ;  /* 0x002080000338783b */ /* 0x000e660000000200 */
[C---:B------:R-:W-:Y:S08]  /*3fda0*/  HMMA.1688.F32.TF32 R188, R244.reuse, R46, R200 ;  /* 0x0000002ef4bc723c */ /* 0x040ff000000810c8 */
[----:B------:R-:W-:Y:S01]  /*3fdb0*/  HMMA.1688.F32.TF32 R36, R244, R38, R208 ;  /* 0x00000026f424723c */ /* 0x000fe200000810d0 */
[----:B------:R-:W-:Y:S04]  /*3fdc0*/  STL.64 [R1+0x1e8], R74 ;  /* 0x0001e84a01007387 */ /* 0x000fe80000100a00 */
[----:B------:R3:W-:Y:S04]  /*3fdd0*/  STL [R1+0x25b8], R178 ;  /* 0x0025b8b201007387 */ /* 0x0007e80000100800 */
[----:B------:R4:W-:Y:S04]  /*3fde0*/  STL [R1+0x25b4], R179 ;  /* 0x0025b4b301007387 */ /* 0x0009e80000100800 */
[----:B------:R5:W-:Y:S04]  /*3fdf0*/  STL [R1+0x25b0], R187 ;  /* 0x0025b0bb01007387 */ /* 0x000be80000100800 */
        /* <DEDUP_REMOVED lines=8> */
[----:B------:R-:W-:Y:S01]  /*3fe80*/  STL [R1+0x25ac], R144 ;  /* 0x0025ac9001007387 */ /* 0x000fe20000100800 */
[----:B---3--:R-:W-:-:S03]  /*3fe90*/  IMAD.MOV.U32 R178, RZ, RZ, R36 ;  /* 0x000000ffffb27224 */ /* 0x008fc600078e0024 */
[----:B------:R-:W-:Y:S01]  /*3fea0*/  STL [R1+0x25a8], R145 ;  /* 0x0025a89101007387 */ /* 0x000fe20000100800 */
[----:B----4-:R-:W-:-:S03]  /*3feb0*/  IMAD.MOV.U32 R179, RZ, RZ, R37 ;  /* 0x000000ffffb37224 */ /* 0x010fc600078e0025 */
[----:B------:R-:W-:Y:S01]  /*3fec0*/  STL [R1+0x25a4], R146 ;  /* 0x0025a49201007387 */ /* 0x000fe20000100800 */
[----:B-----5:R-:W-:-:S03]  /*3fed0*/  IMAD.MOV.U32 R187, RZ, RZ, R38 ;  /* 0x000000ffffbb7224 */ /* 0x020fc600078e0026 */
[----:B------:R-:W-:Y:S01]  /*3fee0*/  STL [R1+0x2580], R147 ;  /* 0x0025809301007387 */ /* 0x000fe20000100800 */
[----:B------:R-:W-:Y:S03]  /*3fef0*/  HMMA.1688.F32.TF32 R148, R244, R34, R212 ;  /* 0x00000022f494723c */ /* 0x000fe600000810d4 */
[----:B------:R-:W3:Y:S04]  /*3ff00*/  LDSM.16.M88.4 R40, [R3+0xa080] ;  /* 0x00a080000328783b */ /* 0x000ee80000000200 */
[----:B------:R-:W-:Y:S01]  /*3ff10*/  STL [R1+0x14c], R39 ;  /* 0x00014c2701007387 */ /* 0x000fe20000100800 */
[----:B------:R-:W-:-:S03]  /*3ff20*/  IMAD.MOV.U32 R137, RZ, RZ, R68 ;  /* 0x000000ffff897224 */ /* 0x000fc600078e0044 */
[----:B------:R-:W4:Y:S01]  /*3ff30*/  LDSM.16.M88.4 R36, [R3+0xc080] ;  /* 0x00c080000324783b */ /* 0x000f220000000200 */
[----:B------:R-:W-:Y:S01]  /*3ff40*/  MOV R138, R69 ;  /* 0x00000045008a7202 */ /* 0x000fe20000000f00 */
[----:B------:R-:W-:Y:S01]  /*3ff50*/  IMAD.MOV.U32 R139, RZ, RZ, R70 ;  /* 0x000000ffff8b7224 */ /* 0x000fe200078e0046 */
[----:B------:R-:W-:Y:S01]  /*3ff60*/  HMMA.1688.F32.TF32 R196, R244, R30, R216 ;  /* 0x0000001ef4c4723c */ /* 0x000fe200000810d8 */
[----:B------:R-:W-:Y:S01]  /*3ff70*/  LDSM.16.M88.4 R32, [R3+0xe080] ;  /* 0x00e080000320783b */ /* 0x000fe20000000200 */
[----:B------:R-:W-:-:S03]  /*3ff80*/  IMAD.MOV.U32 R95, RZ, RZ, R71 ;  /* 0x000000ffff5f7224 */ /* 0x000fc600078e0047 */
[----:B------:R-:W-:Y:S03]  /*3ff90*/  LDS R68, [R252+0x43000] ;  /* 0x04300000fc447984 */ /* 0x000fe60000000800 */
[-C--:B------:R-:W-:Y:S01]  /*3ffa0*/  HMMA.1688.F32.TF32 R152, R240, R26.reuse, R156 ;  /* 0x0000001af098723c */ /* 0x080fe2000008109c */
[----:B------:R-:W-:Y:S04]  /*3ffb0*/  LDS R70, [R252+0x43400] ;  /* 0x04340000fc467984 */ /* 0x000fe80000000800 */
[----:B------:R-:W-:Y:S03]  /*3ffc0*/  LDS R69, [R2+0x43000] ;  /* 0x0430000002457984 */ /* 0x000fe60000000800 */
[----:B------:R-:W-:Y:S01]  /*3ffd0*/  HMMA.1688.F32.TF32 R208, R244, R26, R220 ;  /* 0x0000001af4d0723c */ /* 0x000fe200000810dc */
[----:B------:R-:W2:Y:S04]  /*3ffe0*/  LDS R71, [R2+0x43400] ;  /* 0x0434000002477984 */ /* 0x000ea80000000800 */
[----:B------:R-:W1:Y:S01]  /*3fff0*/  LDSM.16.M88.4 R28, [R3+0x10080] ;  /* 0x01008000031c783b */ /* 0x000e620000000200 */
[----:B------:R-:W-:-:S02]  /*40000*/  MOV R80, R17 ;  /* 0x0000001100507202 */ /* 0x000fc40000000f00 */
[----:B------:R-:W-:Y:S01]  /*40010*/  HMMA.1688.F32.TF32 R156, R240, R22, R160 ;  /* 0x00000016f09c723c */ /* 0x000fe200000810a0 */
[----:B------:R-:W1:Y:S01]  /*40020*/  LDSM.16.M88.4 R24, [R3+0x12080] ;  /* 0x012080000318783b */ /* 0x000e620000000200 */
[----:B------:R-:W-:Y:S02]  /*40030*/  IMAD.MOV.U32 R81, RZ, RZ, R16 ;  /* 0x000000ffff517224 */ /* 0x000fe400078e0010 */
[----:B------:R-:W-:Y:S02]  /*40040*/  IMAD.MOV.U32 R82, RZ, RZ, R13 ;  /* 0x000000ffff527224 */ /* 0x000fe400078e000d */
[----:B------:R-:W-:Y:S02]  /*40050*/  IMAD.MOV.U32 R83, RZ, RZ, R12 ;  /* 0x000000ffff537224 */ /* 0x000fe400078e000c */
[C---:B------:R-:W-:Y:S01]  /*40060*/  HMMA.1688.F32.TF32 R52, R244.reuse, R54, R192 ;  /* 0x00000036f434723c */ /* 0x040fe200000810c0 */
[----:B------:R-:W-:Y:S01]  /*40070*/  IMAD.MOV.U32 R72, RZ, RZ, R9 ;  /* 0x000000ffff487224 */ /* 0x000fe200078e0009 */
[----:B------:R-:W-:Y:S01]  /*40080*/  MOV R73, R8 ;  /* 0x0000000800497202 */ /* 0x000fe20000000f00 */
[----:B------:R-:W-:Y:S01]  /*40090*/  IMAD.MOV.U32 R74, RZ, RZ, R5 ;  /* 0x000000ffff4a7224 */ /* 0x000fe200078e0005 */
[----:B------:R-:W-:Y:S04]  /*400a0*/  LDSM.16.M88.4 R8, [R3+0x1a080] ;  /* 0x01a080000308783b */ /* 0x000fe80000000200 */
[----:B------:R-:W-:Y:S01]  /*400b0*/  HMMA.1688.F32.TF32 R212, R244, R22, R224 ;  /* 0x00000016f4d4723c */ /* 0x000fe200000810e0 */
[----:B------:R-:W1:Y:S01]  /*400c0*/  LDSM.16.M88.4 R20, [R3+0x14080] ;  /* 0x014080000314783b */ /* 0x000e620000000200 */
[----:B------:R-:W-:-:S03]  /*400d0*/  IMAD.MOV.U32 R75, RZ, RZ, R4 ;  /* 0x000000ffff4b7224 */ /* 0x000fc600078e0004 */
[----:B------:R-:W-:Y:S03]  /*400e0*/  LDSM.16.M88.4 R4, [R3+0x1c080] ;  /* 0x01c080000304783b */ /* 0x000fe60000000200 */
[-C--:B------:R-:W-:Y:S01]  /*400f0*/  HMMA.1688.F32.TF32 R160, R240, R18.reuse, R164 ;  /* 0x00000012f0a0723c */ /* 0x080fe200000810a4 */
[----:B------:R-:W-:Y:S04]  /*40100*/  LDSM.16.M88.4 R48, [R3+0x6080] ;  /* 0x006080000330783b */ /* 0x000fe80000000200 */
[----:B------:R-:W-:Y:S03]  /*40110*/  LDSM.16.M88.4 R44, [R3+0x8080] ;  /* 0x00808000032c783b */ /* 0x000fe60000000200 */
[C---:B------:R-:W-:Y:S01]  /*40120*/  HMMA.1688.F32.TF32 R216, R244.reuse, R18, R228 ;  /* 0x00000012f4d8723c */ /* 0x040fe200000810e4 */
[----:B------:R-:W1:Y:S04]  /*40130*/  LDSM.16.M88.4 R16, [R3+0x16080] ;  /* 0x016080000310783b */ /* 0x000e680000000200 */
[----:B------:R-:W-:Y:S03]  /*40140*/  STL [R1+0x257c], R148 ;  /* 0x00257c9401007387 */ /* 0x000fe60000100800 */
[----:B------:R-:W-:Y:S01]  /*40150*/  HMMA.1688.F32.TF32 R244, R244, R14, R232 ;  /* 0x0000000ef4f4723c */ /* 0x000fe200000810e8 */
[----:B------:R-:W4:Y:S04]  /*40160*/  LDSM.16.M88.4 R12, [R3+0x18080] ;  /* 0x01808000030c783b */ /* 0x000f280000000200 */
[----:B------:R1:W-:Y:S04]  /*40170*/  STL [R1+0x2578], R149 ;  /* 0x0025789501007387 */ /* 0x0003e80000100800 */
[----:B------:R1:W-:Y:S04]  /*40180*/  STL [R1+0x2574], R150 ;  /* 0x0025749601007387 */ /* 0x0003e80000100800 */
[----:B------:R1:W-:Y:S04]  /*40190*/  STL [R1+0x2570], R151 ;  /* 0x0025709701007387 */ /* 0x0003e80000100800 */
[----:B------:R-:W5:Y:S04]  /*401a0*/  LDL R223, [R1+0x474] ;  /* 0x0004740001df7983 */ /* 0x000f680000100800 */
[----:B------:R-:W-:Y:S04]  /*401b0*/  STL [R1+0x256c], R219 ;  /* 0x00256cdb01007387 */ /* 0x000fe80000100800 */
[----:B--2---:R-:W-:Y:S04]  /*401c0*/  STL [R1+0x2564], R62 ;  /* 0x0025643e01007387 */ /* 0x004fe80000100800 */
[----:B------:R-:W-:Y:S04]  /*401d0*/  STL [R1+0x2560], R63 ;  /* 0x0025603f01007387 */ /* 0x000fe80000100800 */
[----:B-1----:R-:W-:Y:S04]  /*401e0*/  STL [R1+0x2568], R59 ;  /* 0x0025683b01007387 */ /* 0x002fe80000100800 */
[----:B---3--:R-:W-:Y:S04]  /*401f0*/  STL [R1+0x252c], R42 ;  /* 0x00252c2a01007387 */ /* 0x008fe80000100800 */
[----:B------:R-:W-:Y:S04]  /*40200*/  STL [R1+0x2528], R43 ;  /* 0x0025282b01007387 */ /* 0x000fe80000100800 */
[----:B----4-:R1:W-:Y:S01]  /*40210*/  STL [R1+0x2524], R38 ;  /* 0x0025242601007387 */ /* 0x0103e20000100800 */
        /* <DEDUP_REMOVED lines=21> */
[----:B------:R-:W2:Y:S04]  /*40370*/  LDL.LU R120, [R1+0x350] ;  /* 0x0003500001787983 */ /* 0x000ea80000300800 */
[----:B------:R-:W2:Y:S04]  /*40380*/  LDL.LU R121, [R1+0x354] ;  /* 0x0003540001797983 */ /* 0x000ea80000300800 */
[----:B------:R-:W2:Y:S04]  /*40390*/  LDL.LU R122, [R1+0x358] ;  /* 0x00035800017a7983 */ /* 0x000ea80000300800 */
[----:B------:R-:W2:Y:S01]  /*403a0*/  LDL.LU R123, [R1+0x35c] ;  /* 0x00035c00017b7983 */ /* 0x000ea20000300800 */
[----:B------:R-:W-:-:S03]  /*403b0*/  IMAD.MOV.U32 R144, RZ, RZ, R72 ;  /* 0x000000ffff907224 */ /* 0x000fc600078e0048 */
[----:B------:R-:W3:Y:S01]  /*403c0*/  LDL.LU R96, [R1+0x300] ;  /* 0x0003000001607983 */ /* 0x000ee20000300800 */
[----:B------:R-:W-:-:S03]  /*403d0*/  IMAD.MOV.U32 R145, RZ, RZ, R73 ;  /* 0x000000ffff917224 */ /* 0x000fc600078e0049 */
[----:B------:R-:W3:Y:S01]  /*403e0*/  LDL.LU R97, [R1+0x304] ;  /* 0x0003040001617983 */ /* 0x000ee20000300800 */
[----:B------:R-:W-:-:S03]  /*403f0*/  MOV R146, R74 ;  /* 0x0000004a00927202 */ /* 0x000fc60000000f00 */
[----:B------:R-:W3:Y:S01]  /*40400*/  LDL.LU R98, [R1+0x308] ;  /* 0x0003080001627983 */ /* 0x000ee20000300800 */
[----:B------:R-:W-:-:S03]  /*40410*/  IMAD.MOV.U32 R188, RZ, RZ, R75 ;  /* 0x000000ffffbc7224 */ /* 0x000fc600078e004b */
[----:B------:R-:W3:Y:S04]  /*40420*/  LDL.LU R99, [R1+0x30c] ;  /* 0x00030c0001637983 */ /* 0x000ee80000300800 */
[----:B------:R-:W4:Y:S04]  /*40430*/  LDL.LU R72, [R1+0x340] ;  /* 0x0003400001487983 */ /* 0x000f280000300800 */
[----:B------:R-:W4:Y:S04]  /*40440*/  LDL.LU R73, [R1+0x344] ;  /* 0x0003440001497983 */ /* 0x000f280000300800 */
[----:B------:R-:W4:Y:S04]  /*40450*/  LDL.LU R74, [R1+0x348] ;  /* 0x00034800014a7983 */ /* 0x000f280000300800 */
[----:B------:R-:W4:Y:S01]  /*40460*/  LDL.LU R75, [R1+0x34c] ;  /* 0x00034c00014b7983 */ /* 0x000f220000300800 */
[----:B------:R-:W-:Y:S03]  /*40470*/  HMMA.1688.F32.TF32 R80, R68, R56, R80 ;  /* 0x000000384450723c */ /* 0x000fe60000081050 */
        /* <DEDUP_REMOVED lines=12> */
[----:B------:R-:W-:-:S03]  /*40540*/  IMAD.MOV.U32 R189, RZ, RZ, R80 ;  /* 0x000000ffffbd7224 */ /* 0x000fc600078e0050 */
[----:B------:R-:W2:Y:S01]  /*40550*/  LDL.LU R84, [R1+0x2f0] ;  /* 0x0002f00001547983 */ /* 0x000ea20000300800 */
[----:B------:R-:W-:-:S03]  /*40560*/  IMAD.MOV.U32 R190, RZ, RZ, R81 ;  /* 0x000000ffffbe7224 */ /* 0x000fc600078e0051 */
[----:B------:R-:W2:Y:S01]  /*40570*/  LDL.LU R85, [R1+0x2f4] ;  /* 0x0002f40001557983 */ /* 0x000ea20000300800 */
[----:B------:R-:W-:-:S03]  /*40580*/  IMAD.MOV.U32 R191, RZ, RZ, R82 ;  /* 0x000000ffffbf7224 */ /* 0x000fc600078e0052 */
[----:B------:R-:W2:Y:S01]  /*40590*/  LDL.LU R86, [R1+0x2f8] ;  /* 0x0002f80001567983 */ /* 0x000ea20000300800 */
[----:B------:R-:W-:-:S03]  /*405a0*/  MOV R112, R83 ;  /* 0x0000005300707202 */ /* 0x000fc60000000f00 */
[----:B------:R-:W2:Y:S04]  /*405b0*/  LDL.LU R87, [R1+0x2fc] ;  /* 0x0002fc0001577983 */ /* 0x000ea80000300800 */
[----:B------:R-:W2:Y:S04]  /*405c0*/  LDL.LU R80, [R1+0x2e0] ;  /* 0x0002e00001507983 */ /* 0x000ea80000300800 */
[----:B------:R-:W2:Y:S04]  /*405d0*/  LDL.LU R81, [R1+0x2e4] ;  /* 0x0002e40001517983 */ /* 0x000ea80000300800 */
[----:B------:R-:W2:Y:S04]  /*405e0*/  LDL.LU R82, [R1+0x2e8] ;  /* 0x0002e80001527983 */ /* 0x000ea80000300800 */
[----:B------:R-:W2:Y:S01]  /*405f0*/  LDL.LU R83, [R1+0x2ec] ;  /* 0x0002ec0001537983 */ /* 0x000ea20000300800 */
[----:B------:R-:W-:Y:S01]  /*40600*/  IMAD.MOV.U32 R92, RZ, RZ, R52 ;  /* 0x000000ffff5c7224 */ /* 0x000fe200078e0034 */
[----:B------:R-:W-:Y:S01]  /*40610*/  MOV R94, R54 ;  /* 0x00000036005e7202 */ /* 0x000fe20000000f00 */
[----:B------:R-:W-:Y:S01]  /*40620*/  IMAD.MOV.U32 R93, RZ, RZ, R53 ;  /* 0x000000ffff5d7224 */ /* 0x000fe200078e0035 */
[----:B------:R-:W-:Y:S01]  /*40630*/  MOV R192, R119 ;  /* 0x0000007700c07202 */ /* 0x000fe20000000f00 */
[----:B------:R-:W-:Y:S01]  /*40640*/  IMAD.MOV.U32 R136, RZ, RZ, R55 ;  /* 0x000000ffff887224 */ /* 0x000fe200078e0037 */
[----:B------:R-:W-:Y:S04]  /*40650*/  LDS R164, [R252+0x43080] ;  /* 0x04308000fca47984 */ /* 0x000fe80000000800 */
[----:B------:R1:W1:Y:S01]  /*40660*/  LDSM.16.M88.4 R52, [R3+0x4080] ;  /* 0x004080000334783b */ /* 0x0002620000000200 */
[----:B------:R-:W-:-:S02]  /*40670*/  IMAD.MOV.U32 R193, RZ, RZ, R117 ;  /* 0x000000ffffc17224 */ /* 0x000fc400078e0075 */
[----:B------:R-:W-:Y:S01]  /*40680*/  IMAD.MOV.U32 R220, RZ, RZ, R137 ;  /* 0x000000ffffdc7224 */ /* 0x000fe200078e0089 */
[----:B------:R-:W-:Y:S01]  /*40690*/  LDS R166, [R252+0x43480] ;  /* 0x04348000fca67984 */ /* 0x000fe20000000800 */
[----:B------:R-:W-:Y:S02]  /*406a0*/  IMAD.MOV.U32 R221, RZ, RZ, R138 ;  /* 0x000000ffffdd7224 */ /* 0x000fe400078e008a */
[----:B------:R-:W-:Y:S01]  /*406b0*/  IMAD.MOV.U32 R222, RZ, RZ, R139 ;  /* 0x000000ffffde7224 */ /* 0x000fe200078e008b */
[----:B------:R-:W-:Y:S04]  /*406c0*/  LDS R165, [R2+0x43080] ;  /* 0x0430800002a57984 */ /* 0x000fe80000000800 */
[----:B------:R-:W-:Y:S04]  /*406d0*/  LDS R167, [R2+0x43480] ;  /* 0x0434800002a77984 */ /* 0x000fe80000000800 */
[----:B-----5:R-:W-:Y:S04]  /*406e0*/  LDS R128, [R223+0x43000] ;  /* 0x04300000df807984 */ /* 0x020fe80000000800 */
[----:B------:R-:W5:Y:S01]  /*406f0*/  LDS R130, [R223+0x43400] ;  /* 0x04340000df827984 */ /* 0x000f620000000800 */
[C---:B----4-:R-:W-:Y:S11]  /*40700*/  HMMA.1688.F32.TF32 R72, R68.reuse, R48, R72 ;  /* 0x000000304448723c */ /* 0x050ff60000081048 */
[----:B------:R-:W-:Y:S11]  /*40710*/  @!UPT UIADD3 URZ, URZ, URZ, URZ ;  /* 0x0000003f3f3ff290 */ /* 0x000ff6000fffe03f */
[----:B------:R-:W-:Y:S02]  /*40720*/  @!UPT UIADD3 URZ, URZ, URZ, URZ ;  /* 0x0000003f3f3ff290 */ /* 0x000fe4000fffe03f */
[----:B------:R-:W-:Y:S01]  /*40730*/  MOV R148, R72 ;  /* 0x0000004800947202 */ /* 0x000fe20000000f00 */
[----:B------:R-:W-:Y:S01]  /*40740*/  IMAD.MOV.U32 R149, RZ, RZ, R73 ;  /* 0x000000ffff957224 */ /* 0x000fe200078e0049 */
[----:B------:R-:W4:Y:S01]  /*40750*/  LDL.LU R72, [R1+0x2d0] ;  /* 0x0002d00001487983 */ /* 0x000f220000300800 */
[----:B------:R-:W-:Y:S02]  /*40760*/  IMAD.MOV.U32 R150, RZ, RZ, R74 ;  /* 0x000000ffff967224 */ /* 0x000fe400078e004a */
[----:B------:R-:W-:Y:S01]  /*40770*/  IMAD.MOV.U32 R151, RZ, RZ, R75 ;  /* 0x000000ffff977224 */ /* 0x000fe200078e004b */
[----:B------:R-:W4:Y:S04]  /*40780*/  LDL.LU R73, [R1+0x2d4] ;  /* 0x0002d40001497983 */ /* 0x000f280000300800 */
[----:B------:R-:W4:Y:S04]  /*40790*/  LDL.LU R74, [R1+0x2d8] ;  /* 0x0002d800014a7983 */ /* 0x000f280000300800 */
[----:B------:R-:W4:Y:S01]  /*407a0*/  LDL.LU R75, [R1+0x2dc] ;  /* 0x0002dc00014b7983 */ /* 0x000f220000300800 */
[C---:B---3--:R-:W-:Y:S08]  /*407b0*/  HMMA.1688.F32.TF32 R96, R68.reuse, R32, R96 ;  /* 0x000000204460723c */ /* 0x048ff00000081060 */
[C---:B--2---:R-:W-:Y:S08]  /*407c0*/  HMMA.1688.F32.TF32 R104, R68.reuse, R40, R104 ;  /* 0x000000284468723c */ /* 0x044ff00000081068 */
[C---:B------:R-:W-:Y:S08]  /*407d0*/  HMMA.1688.F32.TF32 R100, R68.reuse, R36, R100 ;  /* 0x000000244464723c */ /* 0x040ff00000081064 */
[----:B------:R-:W-:Y:S01]  /*407e0*/  HMMA.1688.F32.TF32 R84, R68, R28, R84 ;  /* 0x0000001c4454723c */ /* 0x000fe20000081054 */
[----:B-1----:R-:W-:Y:S01]  /*407f0*/  MOV R38, R99 ;  /* 0x0000006300267202 */ /* 0x002fe20000000f00 */
[----:B------:R-:W-:-:S06]  /*40800*/  IMAD.MOV.U32 R43, RZ, RZ, R98 ;  /* 0x000000ffff2b7224 */ /* 0x000fcc00078e0062 */
[----:B------:R-:W-:Y:S01]  /*40810*/  HMMA.1688.F32.TF32 R80, R68, R24, R80 ;  /* 0x000000184450723c */ /* 0x000fe20000081050 */
[----:B------:R-:W-:Y:S01]  /*40820*/  STL.64 [R1+0x80], R104 ;  /* 0x0000806801007387 */ /* 0x000fe20000100a00 */
[----:B------:R-:W-:-:S03]  /*40830*/  IMAD.MOV.U32 R42, RZ, RZ, R97 ;  /* 0x000000ffff2a7224 */ /* 0x000fc600078e0061 */
[----:B------:R-:W-:Y:S04]  /*40840*/  STL.64 [R1+0x88], R106 ;  /* 0x0000886a01007387 */ /* 0x000fe80000100a00 */
[----:B------:R-:W-:Y:S04]  /*40850*/  STL.64 [R1+0x70], R100 ;  /* 0x0000706401007387 */ /* 0x000fe80000100a00 */
[----:B------:R-:W-:Y:S04]  /*40860*/  STL.64 [R1+0x78], R102 ;  /* 0x0000786601007387 */ /* 0x000fe80000100a00 */
[----:B------:R-:W-:Y:S04]  /*40870*/  STL [R1+0x60], R96 ;  /* 0x0000606001007387 */ /* 0x000fe80000100800 */
[----:B------:R-:W-:Y:S04]  /*40880*/  STL [R1+0x2538], R38 ;  /* 0x0025382601007387 */ /* 0x000fe80000100800 */
[----:B------:R-:W-:Y:S04]  /*40890*/  STL [R1+0x2534], R43 ;  /* 0x0025342b01007387 */ /* 0x000fe80000100800 */
[----:B------:R-:W-:Y:S04]  /*408a0*/  STL [R1+0x2530], R42 ;  /* 0x0025302a01007387 */ /* 0x000fe80000100800 */
[----:B------:R-:W2:Y:S04]  /*408b0*/  LDL R3, [R1+0x478] ;  /* 0x0004780001037983 */ /* 0x000ea80000100800 */
[----:B------:R1:W-:Y:S04]  /*408c0*/  STL.64 [R1+0x50], R84 ;  /* 0x0000505401007387 */ /* 0x0003e80000100a00 */
[----:B------:R3:W-:Y:S04]  /*408d0*/  STL.64 [R1+0x58], R86 ;  /* 0x0000585601007387 */ /* 0x0007e80000100a00 */
[----:B------:R3:W-:Y:S04]  /*408e0*/  STL [R1+0x40], R80 ;  /* 0x0000405001007387 */ /* 0x0007e80000100800 */
[----:B-1----:R-:W2:Y:S04]  /*408f0*/  LDL.LU R84, [R1+0x2c0] ;  /* 0x0002c00001547983 */ /* 0x002ea80000300800 */
[----:B------:R-:W2:Y:S04]  /*40900*/  LDL.LU R85, [R1+0x2c4] ;  /* 0x0002c40001557983 */ /* 0x000ea80000300800 */
[----:B---3--:R-:W2:Y:S04]  /*40910*/  LDL.LU R86, [R1+0x2c8] ;  /* 0x0002c80001567983 */ /* 0x008ea80000300800 */
[----:B------:R-:W2:Y:S01]  /*40920*/  LDL.LU R87, [R1+0x2cc] ;  /* 0x0002cc0001577983 */ /* 0x000ea20000300800 */
[----:B------:R-:W-:Y:S01]  /*40930*/  HMMA.1688.F32.TF32 R108, R68, R44, R108 ;  /* 0x0000002c446c723c */ /* 0x000fe2000008106c */
[----:B------:R-:W-:-:S02]  /*40940*/  IMAD.MOV.U32 R38, RZ, RZ, R81 ;  /* 0x000000ffff267224 */ /* 0x000fc400078e0051 */
        /* <DEDUP_REMOVED lines=8> */
[----:B------:R1:W-:Y:S01]  /*409d0*/  STL [R1+0x253c], R42 ;  /* 0x00253c2a01007387 */ /* 0x0003e20000100800 */
[----:B------:R-:W-:Y:S01]  /*409e0*/  IMAD.MOV.U32 R219, RZ, RZ, R108 ;  /* 0x000000ffffdb7224 */ /* 0x000fe200078e006c */
[----:B------:R-:W-:Y:S01]  /*409f0*/  MOV R59, R109 ;  /* 0x0000006d003b7202 */ /* 0x000fe20000000f00 */
[----:B------:R-:W-:-:S02]  /*40a00*/  IMAD.MOV.U32 R62, RZ, RZ, R110 ;  /* 0x000000ffff3e7224 */ /* 0x000fc400078e006e */
[----:B------:R-:W-:Y:S01]  /*40a10*/  IMAD.MOV.U32 R63, RZ, RZ, R111 ;  /* 0x000000ffff3f7224 */ /* 0x000fe200078e006f */
[C---:B----4-:R-:W-:Y:S11]  /*40a20*/  HMMA.1688.F32.TF32 R72, R68.reuse, R20, R72 ;  /* 0x000000144448723c */ /* 0x050ff60000081048 */
[----:B------:R-:W-:Y:S11]  /*40a30*/  @!UPT UIADD3 URZ, URZ, URZ, URZ ;  /* 0x0000003f3f3ff290 */ /* 0x000ff6000fffe03f */
[----:B------:R-:W-:Y:S02]  /*40a40*/  @!UPT UIADD3 URZ, URZ, URZ, URZ ;  /* 0x0000003f3f3ff290 */ /* 0x000fe4000fffe03f */
[----:B------:R-:W-:Y:S01]  /*40a50*/  IMAD.MOV.U32 R39, RZ, RZ, R72 ;  /* 0x000000ffff277224 */ /* 0x000fe200078e0048 */
[----:B------:R-:W-:Y:S01]  /*40a60*/  MOV R250, R73 ;  /* 0x0000004900fa7202 */ /* 0x000fe20000000f00 */
[----:B------:R-:W5:Y:S01]  /*40a70*/  LDL.LU R72, [R1+0x1b0] ;  /* 0x0001b00001487983 */ /* 0x000f620000300800 */
[----:B------:R-:W-:Y:S02]  /*40a80*/  IMAD.MOV.U32 R251, RZ, RZ, R74 ;  /* 0x000000fffffb7224 */ /* 0x000fe400078e004a */
[----:B------:R-:W-:Y:S01]  /*40a90*/  IMAD.MOV.U32 R6, RZ, RZ, R75 ;  /* 0x000000ffff067224 */ /* 0x000fe200078e004b */
[----:B------:R-:W5:Y:S04]  /*40aa0*/  LDL.LU R73, [R1+0x1b4] ;  /* 0x0001b40001497983 */ /* 0x000f680000300800 */
[----:B------:R-:W5:Y:S04]  /*40ab0*/  LDL.LU R74, [R1+0x1b8] ;  /* 0x0001b800014a7983 */ /* 0x000f680000300800 */
[----:B------:R-:W5:Y:S04]  /*40ac0*/  LDL.LU R75, [R1+0x1bc] ;  /* 0x0001bc00014b7983 */ /* 0x000f680000300800 */
        /* <DEDUP_REMOVED lines=12> */
[----:B--2---:R-:W-:Y:S03]  /*40b90*/  HMMA.1688.F32.TF32 R84, R68, R16, R84 ;  /* 0x000000104454723c */ /* 0x004fe60000081054 */
[----:B------:R-:W-:Y:S04]  /*40ba0*/  STL [R1+0x2554], R6 ;  /* 0x0025540601007387 */ /* 0x000fe80000100800 */
[----:B------:R-:W-:Y:S04]  /*40bb0*/  STL [R1+0x2550], R251 ;  /* 0x002550fb01007387 */ /* 0x000fe80000100800 */
[----:B------:R-:W-:Y:S04]  /*40bc0*/  STL [R1+0x254c], R250 ;  /* 0x00254cfa01007387 */ /* 0x000fe80000100800 */
[----:B------:R-:W-:Y:S08]  /*40bd0*/  STL [R1+0x2548], R39 ;  /* 0x0025482701007387 */ /* 0x000ff00000100800 */
[----:B------:R2:W-:Y:S04]  /*40be0*/  STL.64 [R1+0x28], R86 ;  /* 0x0000285601007387 */ /* 0x0005e80000100a00 */
[----:B------:R-:W4:Y:S04]  /*40bf0*/  LDL.LU R96, [R1+0x130] ;  /* 0x0001300001607983 */ /* 0x000f280000300800 */
[----:B------:R-:W4:Y:S04]  /*40c00*/  LDL.LU R97, [R1+0x134] ;  /* 0x0001340001617983 */ /* 0x000f280000300800 */
[----:B------:R-:W4:Y:S04]  /*40c10*/  LDL.LU R98, [R1+0x138] ;  /* 0x0001380001627983 */ /* 0x000f280000300800 */
[----:B------:R-:W4:Y:S01]  /*40c20*/  LDL.LU R99, [R1+0x13c] ;  /* 0x00013c0001637983 */ /* 0x000f220000300800 */
[----:B-1----:R-:W-:-:S02]  /*40c30*/  IMAD.MOV.U32 R42, RZ, RZ, R85 ;  /* 0x000000ffff2a7224 */ /* 0x002fc400078e0055 */
[----:B------:R-:W-:Y:S01]  /*40c40*/  IMAD.MOV.U32 R43, RZ, RZ, R84 ;  /* 0x000000ffff2b7224 */ /* 0x000fe200078e0054 */
[C---:B---3--:R-:W-:Y:S02]  /*40c50*/  HMMA.1688.F32.TF32 R80, R68.reuse, R12, R80 ;  /* 0x0000000c4450723c */ /* 0x048fe40000081050 */
[----:B------:R1:W-:Y:S04]  /*40c60*/  STL [R1+0x255c], R42 ;  /* 0x00255c2a01007387 */ /* 0x0003e80000100800 */
[----:B------:R3:W-:Y:S04]  /*40c70*/  STL [R1+0x2558], R43 ;  /* 0x0025582b01007387 */ /* 0x0007e80000100800 */
[----:B------:R-:W4:Y:S04]  /*40c80*/  LDL.LU R84, [R1+0x120] ;  /* 0x0001200001547983 */ /* 0x000f280000300800 */
[----:B------:R-:W4:Y:S04]  /*40c90*/  LDL.LU R85, [R1+0x124] ;  /* 0x0001240001557983 */ /* 0x000f280000300800 */
[----:B--2---:R-:W2:Y:S04]  /*40ca0*/  LDL.LU R86, [R1+0x128] ;  /* 0x0001280001567983 */ /* 0x004ea80000300800 */
[----:B------:R-:W2:Y:S01]  /*40cb0*/  LDL.LU R87, [R1+0x12c] ;  /* 0x00012c0001577983 */ /* 0x000ea20000300800 */
[----:B------:R-:W-:Y:S01]  /*40cc0*/  HMMA.1688.F32.TF32 R120, R68, R52, R120 ;  /* 0x000000344478723c */ /* 0x000fe20000081078 */
[----:B------:R-:W-:Y:S01]  /*40cd0*/  MOV R251, R80 ;  /* 0x0000005000fb7202 */ /* 0x000fe20000000f00 */
[----:B------:R-:W-:Y:S01]  /*40ce0*/  IMAD.MOV.U32 R250, RZ, RZ, R81 ;  /* 0x000000fffffa7224 */ /* 0x000fe200078e0051 */
[----:B------:R-:W2:Y:S01]  /*40cf0*/  LDL.LU R80, [R1+0x110] ;  /* 0x0001100001507983 */ /* 0x000ea20000300800 */
[----:B------:R-:W-:-:S02]  /*40d00*/  IMAD.MOV.U32 R39, RZ, RZ, R82 ;  /* 0x000000ffff277224 */ /* 0x000fc400078e0052 */
[----:B------:R-:W-:Y:S01]  /*40d10*/  IMAD.MOV.U32 R38, RZ, RZ, R83 ;  /* 0x000000ffff267224 */ /* 0x000fe200078e0053 */
[----:B------:R-:W2:Y:S04]  /*40d20*/  LDL.LU R81, [R1+0x114] ;  /* 0x0001140001517983 */ /* 0x000ea80000300800 */
[----:B------:R-:W2:Y:S04]  /*40d30*/  LDL.LU R82, [R1+0x118] ;  /* 0x0001180001527983 */ /* 0x000ea80000300800 */
[----:B------:R-:W2:Y:S01]  /*40d40*/  LDL.LU R83, [R1+0x11c] ;  /* 0x00011c0001537983 */ /* 0x000ea20000300800 */
[----:B-----5:R-:W-:Y:S08]  /*40d50*/  HMMA.1688.F32.TF32 R72, R128, R60, R72 ;  /* 0x0000003c8048723c */ /* 0x020ff00000081048 */
[C---:B----4-:R-:W-:Y:S08]  /*40d60*/  HMMA.1688.F32.TF32 R108, R68.reuse, R8, R108 ;  /* 0x00000008446c723c */ /* 0x050ff0000008106c */
[C---:B------:R-:W-:Y:S08]  /*40d70*/  HMMA.1688.F32.TF32 R240, R68.reuse, R4, R104 ;  /* 0x0000000444f0723c */ /* 0x040ff00000081068 */
[----:B------:R-:W-:Y:S07]  /*40d80*/  HMMA.1688.F32.TF32 R68, R68, R248, R100 ;  /* 0x000000f84444723c */ /* 0x000fee0000081064 */
[----:B------:R4:W-:Y:S01]  /*40d90*/  STL [R1], R108 ;  /* 0x0000006c01007387 */ /* 0x0009e20000100800 */
[----:B-1----:R-:W-:Y:S01]  /*40da0*/  IMAD.MOV.U32 R42, RZ, RZ, R109 ;  /* 0x000000ffff2a7224 */ /* 0x002fe200078e006d */
[----:B---3--:R-:W-:Y:S01]  /*40db0*/  MOV R43, R110 ;  /* 0x0000006e002b7202 */ /* 0x008fe20000000f00 */
[----:B------:R-:W-:-:S05]  /*40dc0*/  IMAD.MOV.U32 R6, RZ, RZ, R111 ;  /* 0x000000ffff067224 */ /* 0x000fca00078e006f */
[----:B------:R-:W-:Y:S04]  /*40dd0*/  STL.64 [R1+0x2470], R242 ;  /* 0x002470f201007387 */ /* 0x000fe80000100a00 */
[----:B------:R-:W-:Y:S04]  /*40de0*/  STL.64 [R1+0x2468], R240 ;  /* 0x002468f001007387 */ /* 0x000fe80000100a00 */
[----:B------:R-:W-:Y:S04]  /*40df0*/  STL.64 [R1+0x2480], R70 ;  /* 0x0024804601007387 */ /* 0x000fe80000100a00 */
[----:B------:R1:W-:Y:S04]  /*40e00*/  STL.64 [R1+0x2478], R68 ;  /* 0x0024784401007387 */ /* 0x0003e80000100a00 */
[----:B------:R3:W-:Y:S04]  /*40e10*/  STL [R1+0x2464], R72 ;  /* 0x0024644801007387 */ /* 0x0007e80000100800 */
[----:B------:R-:W-:Y:S04]  /*40e20*/  STL [R1+0x2460], R73 ;  /* 0x0024604901007387 */ /* 0x000fe80000100800 */
[----:B------:R5:W-:Y:S04]  /*40e30*/  STL [R1+0x245c], R74 ;  /* 0x00245c4a01007387 */ /* 0x000be80000100800 */
[----:B------:R-:W-:Y:S04]  /*40e40*/  STL [R1+0x2458], R75 ;  /* 0x0024584b01007387 */ /* 0x000fe80000100800 */
[----:B----4-:R-:W4:Y:S04]  /*40e50*/  LDL.LU R108, [R1+0x100] ;  /* 0x00010000016c7983 */ /* 0x010f280000300800 */
[----:B------:R-:W4:Y:S04]  /*40e60*/  LDL.LU R109, [R1+0x104] ;  /* 0x00010400016d7983 */ /* 0x000f280000300800 */
[----:B------:R-:W4:Y:S04]  /*40e70*/  LDL.LU R110, [R1+0x108] ;  /* 0x00010800016e7983 */ /* 0x000f280000300800 */
[----:B------:R-:W4:Y:S04]  /*40e80*/  LDL.LU R111, [R1+0x10c] ;  /* 0x00010c00016f7983 */ /* 0x000f280000300800 */
[----:B------:R-:W3:Y:S04]  /*40e90*/  LDL.LU R104, [R1+0xf0] ;  /* 0x0000f00001687983 */ /* 0x000ee80000300800 */
[----:B------:R-:W3:Y:S04]  /*40ea0*/  LDL.LU R105, [R1+0xf4] ;  /* 0x0000f40001697983 */ /* 0x000ee80000300800 */
[----:B------:R-:W3:Y:S04]  /*40eb0*/  LDL.LU R106, [R1+0xf8] ;  /* 0x0000f800016a7983 */ /* 0x000ee80000300800 */
[----:B------:R-:W3:Y:S01]  /*40ec0*/  LDL.LU R107, [R1+0xfc] ;  /* 0x0000fc00016b7983 */ /* 0x000ee20000300800 */
[----:B-1----:R-:W-:Y:S03]  /*40ed0*/  HMMA.1688.F32.TF32 R68, R128, R56, R96 ;  /* 0x000000388044723c */ /* 0x002fe60000081060 */
[----:B------:R-:W3:Y:S04]  /*40ee0*/  LDL.LU R100, [R1+0xe0] ;  /* 0x0000e00001647983 */ /* 0x000ee80000300800 */
[----:B------:R-:W3:Y:S04]  /*40ef0*/  LDL.LU R101, [R1+0xe4] ;  /* 0x0000e40001657983 */ /* 0x000ee80000300800 */
[----:B------:R-:W3:Y:S04]  /*40f00*/  LDL.LU R102, [R1+0xe8] ;  /* 0x0000e80001667983 */ /* 0x000ee80000300800 */
[----:B------:R-:W5:Y:S09]  /*40f10*/  LDL.LU R103, [R1+0xec] ;  /* 0x0000ec0001677983 */ /* 0x000f720000300800 */
[----:B------:R-:W-:Y:S01]  /*40f20*/  IMAD.MOV.U32 R34, RZ, RZ, R68 ;  /* 0x000000ffff227224 */ /* 0x000fe200078e0044 */
[----:B------:R-:W-:Y:S01]  /*40f30*/  MOV R30, R71 ;  /* 0x00000047001e7202 */ /* 0x000fe20000000f00 */
[----:B------:R-:W-:-:S02]  /*40f40*/  IMAD.MOV.U32 R35, RZ, RZ, R69 ;  /* 0x000000ffff237224 */ /* 0x000fc400078e0045 */
[----:B------:R-:W-:Y:S02]  /*40f50*/  IMAD.MOV.U32 R23, RZ, RZ, R70 ;  /* 0x000000ffff177224 */ /* 0x000fe400078e0046 */
[C---:B--2---:R-:W-:Y:S11]  /*40f60*/  HMMA.1688.F32.TF32 R68, R128.reuse, R52, R84 ;  /* 0x000000348044723c */ /* 0x044ff60000081054 */
[----:B------:R-:W-:Y:S11]  /*40f70*/  @!UPT UIADD3 URZ, URZ, URZ, URZ ;  /* 0x0000003f3f3ff290 */ /* 0x000ff6000fffe03f */
[----:B------:R-:W-:Y:S02]  /*40f80*/  @!UPT UIADD3 URZ, URZ, URZ, URZ ;  /* 0x0000003f3f3ff290 */ /* 0x000fe4000fffe03f */
[----:B------:R-:W-:Y:S02]  /*40f90*/  IMAD.MOV.U32 R15, RZ, RZ, R68 ;  /* 0x000000ffff0f7224 */ /* 0x000fe400078e0044 */
[----:B------:R-:W-:Y:S02]  /*40fa0*/  IMAD.MOV.U32 R18, RZ, RZ, R69 ;  /* 0x000000ffff127224 */ /* 0x000fe400078e0045 */
[----:B------:R-:W-:Y:S02]  /*40fb0*/  IMAD.MOV.U32 R19, RZ, RZ, R70 ;  /* 0x000000ffff137224 */ /* 0x000fe400078e0046 */
[----:B------:R-:W-:Y:S02]  /*40fc0*/  IMAD.MOV.U32 R22, RZ, RZ, R71 ;  /* 0x000000ffff167224 */ /* 0x000fe400078e0047 */
[----:B------:R-:W-:Y:S01]  /*40fd0*/  HMMA.1688.F32.TF32 R68, R128, R48, R80 ;  /* 0x000000308044723c */ /* 0x000fe20000081050 */
[----:B------:R-:W-:Y:S01]  /*40fe0*/  IMAD.MOV.U32 R87, RZ, RZ, R0 ;  /* 0x000000ffff577224 */ /* 0x000fe200078e0000 */
[----:B------:R-:W2:Y:S04]  /*40ff0*/  LDL.LU R80, [R1+0x1a0] ;  /* 0x0001a00001507983 */ /* 0x000ea80000300800 */
[----:B------:R-:W2:Y:S04]  /*41000*/  LDL.LU R81, [R1+0x1a4] ;  /* 0x0001a40001517983 */ /* 0x000ea80000300800 */
[----:B------:R-:W2:Y:S04]  /*41010*/  LDL.LU R82, [R1+0x1a8] ;  /* 0x0001a80001527983 */ /* 0x000ea80000300800 */
[----:B------:R-:W2:Y:S04]  /*41020*/  LDL.LU R83, [R1+0x1ac] ;  /* 0x0001ac0001537983 */ /* 0x000ea80000300800 */
[----:B------:R-:W2:Y:S04]  /*41030*/  LDL.LU R96, [R1+0x190] ;  /* 0x0001900001607983 */ /* 0x000ea80000300800 */
[----:B------:R-:W2:Y:S02]  /*41040*/  LDL.LU R97, [R1+0x194] ;  /* 0x0001940001617983 */ /* 0x000ea40000300800 */
[----:B------:R-:W-:Y:S01]  /*41050*/  MOV R7, R68 ;  /* 0x0000004400077202 */ /* 0x000fe20000000f00 */
[----:B------:R-:W-:Y:S01]  /*41060*/  IMAD.MOV.U32 R10, RZ, RZ, R69 ;  /* 0x000000ffff0a7224 */ /* 0x000fe200078e0045 */
[----:B------:R-:W2:Y:S01]  /*41070*/  LDL.LU R98, [R1+0x198] ;  /* 0x0001980001627983 */ /* 0x000ea20000300800 */
[----:B------:R-:W-:-:S02]  /*41080*/  IMAD.MOV.U32 R11, RZ, RZ, R70 ;  /* 0x000000ffff0b7224 */ /* 0x000fc400078e0046 */
[----:B------:R-:W-:Y:S01]  /*41090*/  IMAD.MOV.U32 R14, RZ, RZ, R71 ;  /* 0x000000ffff0e7224 */ /* 0x000fe200078e0047 */
[----:B------:R-:W2:Y:S04]  /*410a0*/  LDL.LU R99, [R1+0x19c] ;  /* 0x00019c0001637983 */ /* 0x000ea80000300800 */
[----:B------:R-:W2:Y:S04]  /*410b0*/  LDL.LU R84, [R1+0x180] ;  /* 0x0001800001547983 */ /* 0x000ea80000300800 */
[----:B------:R-:W2:Y:S04]  /*410c0*/  LDL.LU R85, [R1+0x184] ;  /* 0x0001840001557983 */ /* 0x000ea80000300800 */
[----:B------:R-:W2:Y:S01]  /*410d0*/  LDL.LU R86, [R1+0x188] ;  /* 0x0001880001567983 */ /* 0x000ea20000300800 */
[----:B------:R-:W-:Y:S01]  /*410e0*/  IMAD.MOV.U32 R113, RZ, RZ, R120 ;  /* 0x000000ffff717224 */ /* 0x000fe200078e0078 */
[----:B------:R-:W-:Y:S01]  /*410f0*/  MOV R120, R90 ;  /* 0x0000005a00787202 */ /* 0x000fe20000000f00 */
[----:B------:R-:W-:-:S02]  /*41100*/  IMAD.MOV.U32 R114, RZ, RZ, R121 ;  /* 0x000000ffff727224 */ /* 0x000fc400078e0079 */
[----:B------:R-:W-:Y:S02]  /*41110*/  IMAD.MOV.U32 R115, RZ, RZ, R122 ;  /* 0x000000ffff737224 */ /* 0x000fe400078e007a */
[----:B------:R-:W-:Y:S02]  /*41120*/  IMAD.MOV.U32 R121, RZ, RZ, R91 ;  /* 0x000000ffff797224 */ /* 0x000fe400078e005b */
[----:B------:R-:W-:Y:S02]  /*41130*/  IMAD.MOV.U32 R147, RZ, RZ, R123 ;  /* 0x000000ffff937224 */ /* 0x000fe400078e007b */
[----:B------:R-:W-:Y:S02]  /*41140*/  IMAD.MOV.U32 R122, RZ, RZ, R76 ;  /* 0x000000ffff7a7224 */ /* 0x000fe400078e004c */
[----:B------:R-:W-:Y:S01]  /*41150*/  IMAD.MOV.U32 R123, RZ, RZ, R77 ;  /* 0x000000ffff7b7224 */ /* 0x000fe200078e004d */
[C---:B----4-:R-:W-:Y:S11]  /*41160*/  HMMA.1688.F32.TF32 R68, R128.reuse, R44, R108 ;  /* 0x0000002c8044723c */ /* 0x050ff6000008106c */
[----:B------:R-:W-:Y:S11]  /*41170*/  @!UPT UIADD3 URZ, URZ, URZ, URZ ;  /* 0x0000003f3f3ff290 */ /* 0x000ff6000fffe03f */
[----:B------:R-:W-:Y:S02]  /*41180*/  @!UPT UIADD3 URZ, URZ, URZ, URZ ;  /* 0x0000003f3f3ff290 */ /* 0x000fe4000fffe03f */
[----:B------:R-:W-:Y:S01]  /*41190*/  MOV R31, R68 ;  /* 0x00000044001f7202 */ /* 0x000fe20000000f00 */
[----:B------:R-:W-:Y:S02]  /*411a0*/  IMAD.MOV.U32 R26, RZ, RZ, R69 ;  /* 0x000000ffff1a7224 */ /* 0x000fe400078e0045 */
[----:B------:R-:W-:Y:S02]  /*411b0*/  IMAD.MOV.U32 R27, RZ, RZ, R70 ;  /* 0x000000ffff1b7224 */ /* 0x000fe400078e0046 */
[----:B------:R-:W-:Y:S02]  /*411c0*/  IMAD.MOV.U32 R0, RZ, RZ, R71 ;  /* 0x000000ffff007224 */ /* 0x000fe400078e0047 */
[----:B---3--:R-:W-:Y:S01]  /*411d0*/  HMMA.1688.F32.TF32 R68, R128, R40, R104 ;  /* 0x000000288044723c */ /* 0x008fe20000081068 */
[----:B------:R-:W-:Y:S01]  /*411e0*/  IMAD.MOV.U32 R108, RZ, RZ, R78 ;  /* 0x000000ffff6c7224 */ /* 0x000fe200078e004e */
[----:B------:R-:W-:Y:S11]  /*411f0*/  MOV R109, R79 ;  /* 0x0000004f006d7202 */ /* 0x000ff60000000f00 */
[----:B------:R-:W-:Y:S10]  /*41200*/  @!UPT UIADD3 URZ, URZ, URZ, URZ ;  /* 0x0000003f3f3ff290 */ /* 0x000ff4000fffe03f */
[----:B------:R-:W-:Y:S04]  /*41210*/  STL [R1+0xf4], R69 ;  /* 0x0000f44501007387 */ /* 0x000fe80000100800 */
[----:B------:R-:W-:Y:S04]  /*41220*/  STL.64 [R1+0xf8], R70 ;  /* 0x0000f84601007387 */ /* 0x000fe80000100a00 */
        /* <DEDUP_REMOVED lines=8> */
[----:B------:R-:W4:Y:S04]  /*412b0*/  LDL.LU R78, [R1+0x2608] ;  /* 0x00260800014e7983 */ /* 0x000f280000300800 */
[----:B------:R-:W4:Y:S01]  /*412c0*/  LDL.LU R79, [R1+0x2604] ;  /* 0x00260400014f7983 */ /* 0x000f220000300800 */
[----:B------:R-:W-:-:S02]  /*412d0*/  IMAD.MOV.U32 R110, RZ, RZ, R65 ;  /* 0x000000ffff6e7224 */ /* 0x000fc400078e0041 */
[----:B------:R-:W-:Y:S02]  /*412e0*/  IMAD.MOV.U32 R111, RZ, RZ, R64 ;  /* 0x000000ffff6f7224 */ /* 0x000fe400078e0040 */
[C---:B-----5:R-:W-:Y:S08]  /*412f0*/  HMMA.1688.F32.TF32 R64, R128.reuse, R36, R100 ;  /* 0x000000248040723c */ /* 0x060ff00000081064 */
[C---:B--2---:R-:W-:Y:S08]  /*41300*/  HMMA.1688.F32.TF32 R80, R128.reuse, R32, R80 ;  /* 0x000000208050723c */ /* 0x044ff00000081050 */
[----:B------:R-:W-:Y:S07]  /*41310*/  HMMA.1688.F32.TF32 R84, R128, R24, R84 ;  /* 0x000000188054723c */ /* 0x000fee0000081054 */
[----:B------:R1:W-:Y:S01]  /*41320*/  STL [R1+0xe0], R64 ;  /* 0x0000e04001007387 */ /* 0x0003e20000100800 */
[----:B------:R-:W-:Y:S01]  /*41330*/  IMAD.MOV.U32 R72, RZ, RZ, R65 ;  /* 0x000000ffff487224 */ /* 0x000fe200078e0041 */
[----:B------:R-:W-:Y:S01]  /*41340*/  MOV R74, R67 ;  /* 0x00000043004a7202 */ /* 0x000fe20000000f00 */
[----:B------:R-:W-:-:S02]  /*41350*/  IMAD.MOV.U32 R73, RZ, RZ, R66 ;  /* 0x000000ffff497224 */ /* 0x000fc400078e0042 */
[----:B-1----:R-:W-:Y:S01]  /*41360*/  HMMA.1688.F32.TF32 R64, R128, R28, R96 ;  /* 0x0000001c8040723c */ /* 0x002fe20000081060 */
[----:B------:R-:W-:-:S07]  /*41370*/  IMAD.MOV.U32 R75, RZ, RZ, R68 ;  /* 0x000000ffff4b7224 */ /* 0x000fce00078e0044 */
[C---:B------:R-:W-:Y:S01]  /*41380*/  HMMA.1688.F32.TF32 R120, R128.reuse, R8, R120 ;  /* 0x000000088078723c */ /* 0x040fe20000081078 */
[----:B------:R-:W-:Y:S04]  /*41390*/  STL.64 [R1+0x2490], R74 ;  /* 0x0024904a01007387 */ /* 0x000fe80000100a00 */
[----:B------:R-:W-:Y:S04]  /*413a0*/  STL.64 [R1+0x2488], R72 ;  /* 0x0024884801007387 */ /* 0x000fe80000100a00 */
[----:B------:R-:W-:Y:S04]  /*413b0*/  STL.64 [R1+0x2420], R82 ;  /* 0x0024205201007387 */ /* 0x000fe80000100a00 */
[----:B------:R-:W-:Y:S04]  /*413c0*/  STL.64 [R1+0x2418], R80 ;  /* 0x0024185001007387 */ /* 0x000fe80000100a00 */
[----:B------:R-:W-:Y:S04]  /*413d0*/  STL.64 [R1+0x2430], R66 ;  /* 0x0024304201007387 */ /* 0x000fe80000100a00 */
[----:B------:R-:W-:Y:S04]  /*413e0*/  STL.64 [R1+0x2428], R64 ;  /* 0x0024284001007387 */ /* 0x000fe80000100a00 */
[----:B------:R-:W-:Y:S04]  /*413f0*/  STL.64 [R1+0x2440], R86 ;  /* 0x0024405601007387 */ /* 0x000fe80000100a00 */
[----:B------:R-:W-:Y:S01]  /*41400*/  STL.64 [R1+0x2438], R84 ;  /* 0x0024385401007387 */ /* 0x000fe20000100a00 */
[C---:B---3--:R-:W-:Y:S08]  /*41410*/  HMMA.1688.F32.TF32 R104, R128.reuse, R12, R104 ;  /* 0x0000000c8068723c */ /* 0x048ff00000081068 */
[C---:B----4-:R-:W-:Y:S08]  /*41420*/  HMMA.1688.F32.TF32 R100, R128.reuse, R16, R88 ;  /* 0x000000108064723c */ /* 0x050ff00000081058 */
[----:B------:R-:W-:Y:S11]  /*41430*/  HMMA.1688.F32.TF32 R96, R128, R20, R76 ;  /* 0x000000148060723c */ /* 0x000ff6000008104c */
        /* <DEDUP_REMOVED lines=9> */
[----:B------:R-:W-:Y:S04]  /*414d0*/  STL.64 [R1+0x24b8], R120 ;  /* 0x0024b87801007387 */ /* 0x000fe80000100a00 */
[----:B------:R-:W2:Y:S04]  /*414e0*/  LDL.LU R119, [R1+0x2600] ;  /* 0x0026000001777983 */ /* 0x000ea80000300800 */
[----:B------:R-:W3:Y:S01]  /*414f0*/  LDL.LU R117, [R1+0x25fc] ;  /* 0x0025fc0001757983 */ /* 0x000ee20000300800 */
[----:B------:R-:W-:-:S03]  /*41500*/  IMAD.MOV.U32 R243, RZ, RZ, R132 ;  /* 0x000000fffff37224 */ /* 0x000fc600078e0084 */
[----:B------:R-:W4:Y:S01]  /*41510*/  LDL.LU R194, [R1+0x208] ;  /* 0x0002080001c27983 */ /* 0x000f220000300800 */
[----:B------:R-:W-:-:S03]  /*41520*/  IMAD.MOV.U32 R242, RZ, RZ, R133 ;  /* 0x000000fffff27224 */ /* 0x000fc600078e0085 */
[----:B------:R-:W4:Y:S01]  /*41530*/  LDL.LU R195, [R1+0x20c] ;  /* 0x00020c0001c37983 */ /* 0x000f220000300800 */
[----:B------:R-:W-:-:S03]  /*41540*/  IMAD.MOV.U32 R132, RZ, RZ, R127 ;  /* 0x000000ffff847224 */ /* 0x000fc600078e007f */
[----:B------:R-:W5:Y:S01]  /*41550*/  LDL.LU R180, [R1+0x240] ;  /* 0x0002400001b47983 */ /* 0x000f620000300800 */
[----:B------:R-:W-:-:S03]  /*41560*/  IMAD.MOV.U32 R241, RZ, RZ, R134 ;  /* 0x000000fffff17224 */ /* 0x000fc600078e0086 */
[----:B------:R-:W5:Y:S01]  /*41570*/  LDL.LU R181, [R1+0x244] ;  /* 0x0002440001b57983 */ /* 0x000f620000300800 */
[----:B------:R-:W-:Y:S02]  /*41580*/  IMAD.MOV.U32 R133, RZ, RZ, R126 ;  /* 0x000000ffff857224 */ /* 0x000fe400078e007e */
[----:B------:R-:W-:Y:S01]  /*41590*/  IMAD.MOV.U32 R127, RZ, RZ, R116 ;  /* 0x000000ffff7f7224 */ /* 0x000fe200078e0074 */
[----:B------:R-:W5:Y:S01]  /*415a0*/  LDL.LU R182, [R1+0x248] ;  /* 0x0002480001b67983 */ /* 0x000f620000300800 */
[----:B------:R-:W-:Y:S01]  /*415b0*/  IMAD.MOV.U32 R240, RZ, RZ, R135 ;  /* 0x000000fffff07224 */ /* 0x000fe200078e0087 */
[----:B------:R-:W-:Y:S01]  /*415c0*/  MOV R135, R124 ;  /* 0x0000007c00877202 */ /* 0x000fe20000000f00 */
[----:B------:R-:W-:Y:S01]  /*415d0*/  IMAD.MOV.U32 R134, RZ, RZ, R125 ;  /* 0x000000ffff867224 */ /* 0x000fe200078e007d */
[----:B------:R-:W5:Y:S01]  /*415e0*/  LDL.LU R183, [R1+0x24c] ;  /* 0x00024c0001b77983 */ /* 0x000f620000300800 */
[----:B------:R-:W-:-:S03]  /*415f0*/  IMAD.MOV.U32 R125, RZ, RZ, R118 ;  /* 0x000000ffff7d7224 */ /* 0x000fc600078e0076 */
[----:B------:R-:W4:Y:S01]  /*41600*/  LDL.LU R116, [R1+0x250] ;  /* 0x0002500001747983 */ /* 0x000f220000300800 */
[----:B------:R-:W-:Y:S01]  /*41610*/  MOV R232, R236 ;  /* 0x000000ec00e87202 */ /* 0x000fe20000000f00 */
[----:B------:R-:W-:Y:S02]  /*41620*/  IMAD.MOV.U32 R233, RZ, RZ, R237 ;  /* 0x000000ffffe97224 */ /* 0x000fe400078e00ed */
[----:B------:R-:W-:Y:S02]  /*41630*/  IMAD.MOV.U32 R234, RZ, RZ, R238 ;  /* 0x000000ffffea7224 */ /* 0x000fe400078e00ee */
[----:B------:R-:W-:Y:S02]  /*41640*/  IMAD.MOV.U32 R235, RZ, RZ, R239 ;  /* 0x000000ffffeb7224 */ /* 0x000fe400078e00ef */
[----:B--2---:R-:W-:Y:S02]  /*41650*/  IMAD.MOV.U32 R124, RZ, RZ, R119 ;  /* 0x000000ffff7c7224 */ /* 0x004fe400078e0077 */
[----:B---3--:R-:W-:-:S02]  /*41660*/  IMAD.MOV.U32 R126, RZ, RZ, R117 ;  /* 0x000000ffff7e7224 */ /* 0x008fc400078e0075 */
[----:B------:R-:W4:Y:S04]  /*41670*/  LDL.LU R117, [R1+0x254] ;  /* 0x0002540001757983 */ /* 0x000f280000300800 */
[----:B------:R-:W4:Y:S04]  /*41680*/  LDL.LU R118, [R1+0x258] ;  /* 0x0002580001767983 */ /* 0x000f280000300800 */
[----:B------:R-:W4:Y:S04]  /*41690*/  LDL.LU R119, [R1+0x25c] ;  /* 0x00025c0001777983 */ /* 0x000f280000300800 */
        /* <DEDUP_REMOVED lines=8> */
[----:B------:R-:W2:Y:S04]  /*41720*/  LDL.LU R236, [R1+0x25f8] ;  /* 0x0025f80001ec7983 */ /* 0x000ea80000300800 */
[----:B------:R-:W2:Y:S04]  /*41730*/  LDL.LU R237, [R1+0x25f4] ;  /* 0x0025f40001ed7983 */ /* 0x000ea80000300800 */
[----:B------:R-:W2:Y:S04]  /*41740*/  LDL.LU R238, [R1+0x25f0] ;  /* 0x0025f00001ee7983 */ /* 0x000ea80000300800 */
[----:B------:R-:W2:Y:S01]  /*41750*/  LDL.LU R239, [R1+0x25ec] ;  /* 0x0025ec0001ef7983 */ /* 0x000ea20000300800 */
[----:B------:R-:W-:Y:S01]  /*41760*/  HMMA.1688.F32.TF32 R108, R128, R4, R108 ;  /* 0x00000004806c723c */ /* 0x000fe2000008106c */
[----:B------:R-:W-:Y:S01]  /*41770*/  IMAD.MOV.U32 R228, RZ, RZ, R140 ;  /* 0x000000ffffe47224 */ /* 0x000fe200078e008c */
[----:B------:R-:W-:Y:S01]  /*41780*/  MOV R229, R141 ;  /* 0x0000008d00e57202 */ /* 0x000fe20000000f00 */
[----:B------:R-:W3:Y:S01]  /*41790*/  LDL.LU R140, [R1+0x25e8] ;  /* 0x0025e800018c7983 */ /* 0x000ee20000300800 */
[----:B------:R-:W-:-:S02]  /*417a0*/  IMAD.MOV.U32 R230, RZ, RZ, R142 ;  /* 0x000000ffffe67224 */ /* 0x000fc400078e008e */
[----:B------:R-:W-:Y:S01]  /*417b0*/  IMAD.MOV.U32 R231, RZ, RZ, R143 ;  /* 0x000000ffffe77224 */ /* 0x000fe200078e008f */
[----:B------:R-:W3:Y:S01]  /*417c0*/  LDL.LU R141, [R1+0x25e4] ;  /* 0x0025e400018d7983 */ /* 0x000ee20000300800 */
[----:B------:R-:W-:-:S03]  /*417d0*/  IMAD.MOV.U32 R224, RZ, RZ, R92 ;  /* 0x000000ffffe07224 */ /* 0x000fc600078e005c */
[----:B------:R-:W3:Y:S01]  /*417e0*/  LDL.LU R142, [R1+0x25e0] ;  /* 0x0025e000018e7983 */ /* 0x000ee20000300800 */
[----:B------:R-:W-:-:S03]  /*417f0*/  IMAD.MOV.U32 R225, RZ, RZ, R93 ;  /* 0x000000ffffe17224 */ /* 0x000fc600078e005d */
[----:B------:R-:W3:Y:S01]  /*41800*/  LDL.LU R143, [R1+0x25dc] ;  /* 0x0025dc00018f7983 */ /* 0x000ee20000300800 */
[----:B------:R-:W-:Y:S01]  /*41810*/  MOV R226, R94 ;  /* 0x0000005e00e27202 */ /* 0x000fe20000000f00 */
[----:B------:R-:W-:-:S06]  /*41820*/  IMAD.MOV.U32 R227, RZ, RZ, R136 ;  /* 0x000000ffffe37224 */ /* 0x000fcc00078e0088 */
[----:B------:R-:W-:Y:S04]  /*41830*/  STL.64 [R1+0x24d0], R110 ;  /* 0x0024d06e01007387 */ /* 0x000fe80000100a00 */
[----:B------:R-:W-:Y:S04]  /*41840*/  STL.64 [R1+0x24c8], R108 ;  /* 0x0024c86c01007387 */ /* 0x000fe80000100a00 */
[----:B------:R-:W3:Y:S04]  /*41850*/  LDL.LU R92, [R1+0x25d8] ;  /* 0x0025d800015c7983 */ /* 0x000ee80000300800 */
[----:B------:R-:W3:Y:S04]  /*41860*/  LDL.LU R93, [R1+0x25d4] ;  /* 0x0025d400015d7983 */ /* 0x000ee80000300800 */
[----:B------:R-:W3:Y:S04]  /*41870*/  LDL.LU R94, [R1+0x25d0] ;  /* 0x0025d000015e7983 */ /* 0x000ee80000300800 */
[----:B------:R-:W3:Y:S04]  /*41880*/  LDL.LU R136, [R1+0x25cc] ;  /* 0x0025cc0001887983 */ /* 0x000ee80000300800 */
[----:B------:R-:W3:Y:S04]  /*41890*/  LDL.LU R137, [R1+0x25c8] ;  /* 0x0025c80001897983 */ /* 0x000ee80000300800 */
[----:B------:R-:W3:Y:S04]  /*418a0*/  LDL.LU R138, [R1+0x25c4] ;  /* 0x0025c400018a7983 */ /* 0x000ee80000300800 */
[----:B------:R-:W3:Y:S01]  /*418b0*/  LDL.LU R139, [R1+0x25c0] ;  /* 0x0025c000018b7983 */ /* 0x000ee20000300800 */
[----:B--2---:R-:W-:Y:S03]  /*418c0*/  HMMA.1688.F32.TF32 R128, R128, R248, R236 ;  /* 0x000000f88080723c */ /* 0x004fe600000810ec */
[----:B------:R-:W-:Y:S04]  /*418d0*/  LDS R236, [R223+0x43080] ;  /* 0x04308000dfec7984 */ /* 0x000fe80000000800 */
[----:B------:R1:W-:Y:S04]  /*418e0*/  LDS R238, [R223+0x43480] ;  /* 0x04348000dfee7984 */ /* 0x0003e80000000800 */
[----:B------:R-:W-:Y:S01]  /*418f0*/  LDS R237, [R3+0x43080] ;  /* 0x0430800003ed7984 */ /* 0x000fe20000000800 */
[----:B-1----:R-:W-:-:S03]  /*41900*/  MOV R223, R95 ;  /* 0x0000005f00df7202 */ /* 0x002fc60000000f00 */
[----:B------:R-:W1:Y:S04]  /*41910*/  LDS R239, [R3+0x43480] ;  /* 0x0434800003ef7984 */ /* 0x000e680000000800 */
[----:B------:R-:W2:Y:S01]  /*41920*/  LDL.LU R95, [R1+0x25bc] ;  /* 0x0025bc00015f7983 */ /* 0x000ea20000300800 */
[----:B----4-:R-:W-:Y:S01]  /*41930*/  HMMA.1688.F32.TF32 R116, R164, R60, R116 ;  /* 0x0000003ca474723c */ /* 0x010fe20000081074 */
[----:B------:R-:W-:-:S07]  /*41940*/  IMAD.MOV.U32 R64, RZ, RZ, R144 ;  /* 0x000000ffff407224 */ /* 0x000fce00078e0090 */
[C---:B-----5:R-:W-:Y:S08]  /*41950*/  HMMA.1688.F32.TF32 R180, R164.reuse, R56, R180 ;  /* 0x00000038a4b4723c */ /* 0x060ff000000810b4 */
[C---:B------:R-:W-:Y:S08]  /*41960*/  HMMA.1688.F32.TF32 R124, R164.reuse, R52, R124 ;  /* 0x00000034a47c723c */ /* 0x040ff0000008107c */
[C---:B------:R-:W-:Y:S08]  /*41970*/  HMMA.1688.F32.TF32 R200, R164.reuse, R48, R200 ;  /* 0x00000030a4c8723c */ /* 0x040ff000000810c8 */
[C---:B------:R-:W-:Y:S08]  /*41980*/  HMMA.1688.F32.TF32 R132, R164.reuse, R44, R132 ;  /* 0x0000002ca484723c */ /* 0x040ff00000081084 */
[C---:B------:R-:W-:Y:S08]  /*41990*/  HMMA.1688.F32.TF32 R192, R164.reuse, R40, R192 ;  /* 0x00000028a4c0723c */ /* 0x040ff000000810c0 */
[C---:B------:R-:W-:Y:S08]  /*419a0*/  HMMA.1688.F32.TF32 R88, R164.reuse, R36, R240 ;  /* 0x00000024a458723c */ /* 0x040ff000000810f0 */
[C---:B---3--:R-:W-:Y:S08]  /*419b0*/  HMMA.1688.F32.TF32 R136, R164.reuse, R32, R136 ;  /* 0x00000020a488723c */ /* 0x048ff00000081088 */
[C---:B------:R-:W-:Y:S08]  /*419c0*/  HMMA.1688.F32.TF32 R140, R164.reuse, R24, R140 ;  /* 0x00000018a48c723c */ /* 0x040ff0000008108c */
[C---:B------:R-:W-:Y:S08]  /*419d0*/  HMMA.1688.F32.TF32 R204, R164.reuse, R20, R204 ;  /* 0x00000014a4cc723c */ /* 0x040ff000000810cc */
[C---:B------:R-:W-:Y:S08]  /*419e0*/  HMMA.1688.F32.TF32 R76, R164.reuse, R16, R232 ;  /* 0x00000010a44c723c */ /* 0x040ff000000810e8 */
[C---:B------:R-:W-:Y:S08]  /*419f0*/  HMMA.1688.F32.TF32 R152, R164.reuse, R12, R152 ;  /* 0x0000000ca498723c */ /* 0x040ff00000081098 */
[C---:B------:R-:W-:Y:S08]  /*41a00*/  HMMA.1688.F32.TF32 R156, R164.reuse, R8, R156 ;  /* 0x00000008a49c723c */ /* 0x040ff0000008109c */
[----:B------:R-:W-:Y:S01]  /*41a10*/  HMMA.1688.F32.TF32 R160, R164, R4, R160 ;  /* 0x00000004a4a0723c */ /* 0x000fe200000810a0 */
[----:B------:R-:W-:Y:S01]  /*41a20*/  MOV R65, R145 ;  /* 0x0000009100417202 */ /* 0x000fe20000000f00 */
[----:B------:R-:W-:-:S02]  /*41a30*/  IMAD.MOV.U32 R66, RZ, RZ, R146 ;  /* 0x000000ffff427224 */ /* 0x000fc400078e0092 */
[----:B------:R-:W-:-:S04]  /*41a40*/  IMAD.MOV.U32 R67, RZ, RZ, R188 ;  /* 0x000000ffff437224 */ /* 0x000fc800078e00bc */
[----:B-1----:R-:W-:Y:S01]  /*41a50*/  HMMA.1688.F32.TF32 R168, R236, R60, R168 ;  /* 0x0000003ceca8723c */ /* 0x002fe200000810a8 */
[----:B------:R-:W-:Y:S01]  /*41a60*/  IMAD.MOV.U32 R80, RZ, RZ, R189 ;  /* 0x000000ffff507224 */ /* 0x000fe200078e00bd */
[----:B------:R-:W-:Y:S01]  /*41a70*/  MOV R82, R191 ;  /* 0x000000bf00527202 */ /* 0x000fe20000000f00 */
[----:B------:R-:W-:Y:S02]  /*41a80*/  IMAD.MOV.U32 R81, RZ, RZ, R190 ;  /* 0x000000ffff517224 */ /* 0x000fe400078e00be */
[----:B------:R-:W-:Y:S02]  /*41a90*/  IMAD.MOV.U32 R83, RZ, RZ, R112 ;  /* 0x000000ffff537224 */ /* 0x000fe400078e0070 */
[----:B------:R-:W-:Y:S02]  /*41aa0*/  IMAD.MOV.U32 R72, RZ, RZ, R113 ;  /* 0x000000ffff487224 */ /* 0x000fe400078e0071 */
[----:B------:R-:W-:Y:S01]  /*41ab0*/  IMAD.MOV.U32 R73, RZ, RZ, R114 ;  /* 0x000000ffff497224 */ /* 0x000fe200078e0072 */
[----:B------:R-:W-:Y:S01]  /*41ac0*/  MOV R75, R147 ;  /* 0x00000093004b7202 */ /* 0x000fe20000000f00 */
[----:B------:R-:W-:-:S02]  /*41ad0*/  IMAD.MOV.U32 R74, RZ, RZ, R115 ;  /* 0x000000ffff4a7224 */ /* 0x000fc400078e0073 */
[----:B------:R-:W-:Y:S02]  /*41ae0*/  IMAD.MOV.U32 R68, RZ, RZ, R148 ;  /* 0x000000ffff447224 */ /* 0x000fe400078e0094 */
[----:B------:R-:W-:Y:S02]  /*41af0*/  IMAD.MOV.U32 R69, RZ, RZ, R149 ;  /* 0x000000ffff457224 */ /* 0x000fe400078e0095 */
[----:B------:R-:W-:Y:S01]  /*41b00*/  IMAD.MOV.U32 R70, RZ, RZ, R150 ;  /* 0x000000ffff467224 */ /* 0x000fe200078e0096 */
[----:B------:R-:W-:Y:S01]  /*41b10*/  MOV R240, R219 ;  /* 0x000000db00f07202 */ /* 0x000fe20000000f00 */
[----:B------:R-:W-:Y:S01]  /*41b20*/  IMAD.MOV.U32 R71, RZ, RZ, R151 ;  /* 0x000000ffff477224 */ /* 0x000fe200078e0097 */
[----:B------:R-:W-:Y:S01]  /*41b30*/  LDS R232, [R252+0x43800] ;  /* 0x04380000fce87984 */ /* 0x000fe20000000800 */
[----:B------:R-:W-:Y:S02]  /*41b40*/  IMAD.MOV.U32 R241, RZ, RZ, R59 ;  /* 0x000000fffff17224 */ /* 0x000fe400078e003b */
[----:B------:R-:W-:Y:S01]  /*41b50*/  IMAD.MOV.U32 R242, RZ, RZ, R62 ;  /* 0x000000fffff27224 */ /* 0x000fe200078e003e */
[----:B------:R-:W-:Y:S01]  /*41b60*/  LDS R234, [R252+0x43c00] ;  /* 0x043c0000fcea7984 */ /* 0x000fe20000000800 */
[----:B------:R-:W-:-:S03]  /*41b70*/  IMAD.MOV.U32 R243, RZ, RZ, R63 ;  /* 0x000000fffff37224 */ /* 0x000fc600078e003f */
[----:B------:R-:W-:Y:S04]  /*41b80*/  LDS R233, [R2+0x43800] ;  /* 0x0438000002e97984 */ /* 0x000fe80000000800 */
[----:B------:R-:W1:Y:S01]  /*41b90*/  LDS R235, [R2+0x43c00] ;  /* 0x043c000002eb7984 */ /* 0x000e620000000800 */
[C---:B--2---:R-:W-:Y:S08]  /*41ba0*/  HMMA.1688.F32.TF32 R92, R164.reuse, R28, R92 ;  /* 0x0000001ca45c723c */ /* 0x044ff0000008105c */
[----:B------:R-:W-:Y:S07]  /*41bb0*/  HMMA.1688.F32.TF32 R164, R164, R248, R228 ;  /* 0x000000f8a4a4723c */ /* 0x000fee00000810e4 */
[----:B------:R-:W-:-:S02]  /*41bc0*/  IMAD.MOV.U32 R228, RZ, RZ, R178 ;  /* 0x000000ffffe47224 */ /* 0x000fc400078e00b2 */
[----:B------:R-:W2:Y:S01]  /*41bd0*/  LDL.LU R178, [R1+0x25b8] ;  /* 0x0025b80001b27983 */ /* 0x000ea20000300800 */
[----:B------:R-:W-:Y:S02]  /*41be0*/  IMAD.MOV.U32 R229, RZ, RZ, R179 ;  /* 0x000000ffffe57224 */ /* 0x000fe400078e00b3 */
[----:B------:R-:W-:Y:S01]  /*41bf0*/  IMAD.MOV.U32 R230, RZ, RZ, R187 ;  /* 0x000000ffffe67224 */ /* 0x000fe200078e00bb */
[----:B------:R-:W2:Y:S04]  /*41c00*/  LDL.LU R179, [R1+0x25b4] ;  /* 0x0025b40001b37983 */ /* 0x000ea80000300800 */
[----:B------:R-:W3:Y:S04]  /*41c10*/  LDL.LU R187, [R1+0x25b0] ;  /* 0x0025b00001bb7983 */ /* 0x000ee80000300800 */
[----:B------:R-:W4:Y:S04]  /*41c20*/  LDL.LU R231, [R1+0x14c] ;  /* 0x00014c0001e77983 */ /* 0x000f280000300800 */
[----:B------:R-:W5:Y:S04]  /*41c30*/  LDL R61, [R1+0x474] ;  /* 0x00047400013d7983 */ /* 0x000f680000100800 */
        /* <DEDUP_REMOVED lines=18> */
[----:B------:R-:W1:Y:S04]  /*41d60*/  LDL.LU R62, [R1+0x2564] ;  /* 0x00256400013e7983 */ /* 0x000e680000300800 */
[----:B------:R-:W1:Y:S01]  /*41d70*/  LDL.LU R63, [R1+0x2560] ;  /* 0x00256000013f7983 */ /* 0x000e620000300800 */
[C---:B------:R-:W-:Y:S08]  /*41d80*/  HMMA.1688.F32.TF32 R212, R236.reuse, R8, R212 ;  /* 0x00000008ecd4723c */ /* 0x040ff000000810d4 */
[C---:B------:R-:W-:Y:S08]  /*41d90*/  HMMA.1688.F32.TF32 R196, R236.reuse, R16, R196 ;  /* 0x00000010ecc4723c */ /* 0x040ff000000810c4 */
[C---:B------:R-:W-:Y:S08]  /*41da0*/  HMMA.1688.F32.TF32 R208, R236.reuse, R12, R208 ;  /* 0x0000000cecd0723c */ /* 0x040ff000000810d0 */
[C---:B------:R-:W-:Y:S08]  /*41db0*/  HMMA.1688.F32.TF32 R224, R236.reuse, R40, R224 ;  /* 0x00000028ece0723c */ /* 0x040ff000000810e0 */
[----:B----4-:R-:W-:Y:S08]  /*41dc0*/  HMMA.1688.F32.TF32 R228, R236, R24, R228 ;  /* 0x00000018ece4723c */ /* 0x010ff000000810e4 */
[----:B-1----:R-:W-:Y:S08]  /*41dd0*/  HMMA.1688.F32.TF32 R64, R232, R62, R64 ;  /* 0x0000003ee840723c */ /* 0x002ff00000081040 */
[----:B--2---:R-:W-:Y:S11]  /*41de0*/  HMMA.1688.F32.TF32 R216, R236, R4, R216 ;  /* 0x00000004ecd8723c */ /* 0x004ff600000810d8 */
[----:B------:R-:W-:Y:S05]  /*41df0*/  @!UPT UIADD3 URZ, URZ, URZ, URZ ;  /* 0x0000003f3f3ff290 */ /* 0x000fea000fffe03f */
[----:B------:R-:W-:Y:S01]  /*41e00*/  IMAD.MOV.U32 R9, RZ, RZ, R64 ;  /* 0x000000ffff097224 */ /* 0x000fe200078e0040 */
[----:B------:R-:W-:Y:S01]  /*41e10*/  MOV R8, R65 ;  /* 0x0000004100087202 */ /* 0x000fe20000000f00 */
        /* <DEDUP_REMOVED lines=13> */
[----:B------:R-:W-:Y:S01]  /*41ef0*/  MOV R20, R67 ;  /* 0x0000004300147202 */ /* 0x000fe20000000f00 */
[----:B------:R-:W-:Y:S02]  /*41f00*/  IMAD.MOV.U32 R24, RZ, RZ, R65 ;  /* 0x000000ffff187224 */ /* 0x000fe400078e0041 */
[----:B------:R-:W-:Y:S02]  /*41f10*/  IMAD.MOV.U32 R21, RZ, RZ, R66 ;  /* 0x000000ffff157224 */ /* 0x000fe400078e0042 */
[----:B------:R-:W-:Y:S08]  /*41f20*/  HMMA.1688.F32.TF32 R64, R232, R50, R68 ;  /* 0x00000032e840723c */ /* 0x000ff00000081044 */
[C---:B------:R-:W-:Y:S08]  /*41f30*/  HMMA.1688.F32.TF32 R188, R236.reuse, R32, R188 ;  /* 0x00000020ecbc723c */ /* 0x040ff000000810bc */
[----:B------:R-:W-:Y:S08]  /*41f40*/  HMMA.1688.F32.TF32 R144, R236, R28, R144 ;  /* 0x0000001cec90723c */ /* 0x000ff00000081090 */
[----:B------:R-:W-:-:S02]  /*41f50*/  IMAD.MOV.U32 R33, RZ, RZ, R64 ;  /* 0x000000ffff217224 */ /* 0x000fc400078e0040 */
[----:B------:R-:W-:Y:S02]  /*41f60*/  IMAD.MOV.U32 R32, RZ, RZ, R65 ;  /* 0x000000ffff207224 */ /* 0x000fe400078e0041 */
[----:B------:R-:W-:Y:S02]  /*41f70*/  IMAD.MOV.U32 R29, RZ, RZ, R66 ;  /* 0x000000ffff1d7224 */ /* 0x000fe400078e0042 */
[----:B------:R-:W-:Y:S02]  /*41f80*/  IMAD.MOV.U32 R28, RZ, RZ, R67 ;  /* 0x000000ffff1c7224 */ /* 0x000fe400078e0043 */
[----:B------:R-:W-:Y:S08]  /*41f90*/  HMMA.1688.F32.TF32 R64, R232, R46, R240 ;  /* 0x0000002ee840723c */ /* 0x000ff000000810f0 */
[----:B------:R-:W-:Y:S01]  /*41fa0*/  HMMA.1688.F32.TF32 R112, R236, R36, R112 ;  /* 0x00000024ec70723c */ /* 0x000fe20000081070 */
[----:B------:R-:W-:Y:S01]  /*41fb0*/  IMAD.MOV.U32 R241, RZ, RZ, R42 ;  /* 0x000000fffff17224 */ /* 0x000fe200078e002a */
[----:B------:R-:W-:Y:S11]  /*41fc0*/  MOV R242, R43 ;  /* 0x0000002b00f27202 */ /* 0x000ff60000000f00 */
[----:B------:R-:W-:Y:S03]  /*41fd0*/  @!UPT UIADD3 URZ, URZ, URZ, URZ ;  /* 0x0000003f3f3ff290 */ /* 0x000fe6000fffe03f */
[----:B------:R-:W-:Y:S01]  /*41fe0*/  MOV R41, R64 ;  /* 0x0000004000297202 */ /* 0x000fe20000000f00 */
[----:B------:R-:W-:Y:S01]  /*41ff0*/  IMAD.MOV.U32 R40, RZ, RZ, R65 ;  /* 0x000000ffff287224 */ /* 0x000fe200078e0041 */
[----:B------:R-:W2:Y:S01]  /*42000*/  LDL.LU R64, [R1+0x80] ;  /* 0x0000800001407983 */ /* 0x000ea20000300800 */
[----:B------:R-:W-:Y:S02]  /*42010*/  IMAD.MOV.U32 R37, RZ, RZ, R66 ;  /* 0x000000ffff257224 */ /* 0x000fe400078e0042 */
[----:B------:R-:W-:Y:S01]  /*42020*/  IMAD.MOV.U32 R36, RZ, RZ, R67 ;  /* 0x000000ffff247224 */ /* 0x000fe200078e0043 */
[----:B------:R-:W2:Y:S04]  /*42030*/  LDL.LU R65, [R1+0x84] ;  /* 0x0000840001417983 */ /* 0x000ea80000300800 */
[----:B------:R-:W2:Y:S04]  /*42040*/  LDL.LU R66, [R1+0x88] ;  /* 0x0000880001427983 */ /* 0x000ea80000300800 */
[----:B------:R-:W2:Y:S04]  /*42050*/  LDL.LU R67, [R1+0x8c] ;  /* 0x00008c0001437983 */ /* 0x000ea80000300800 */
[----:B------:R-:W4:Y:S04]  /*42060*/  LDL.LU R80, [R1+0x70] ;  /* 0x0000700001507983 */ /* 0x000f280000300800 */
[----:B------:R-:W4:Y:S04]  /*42070*/  LDL.LU R81, [R1+0x74] ;  /* 0x0000740001517983 */ /* 0x000f280000300800 */
[----:B------:R-:W4:Y:S04]  /*42080*/  LDL.LU R82, [R1+0x78] ;  /* 0x0000780001527983 */ /* 0x000f280000300800 */
[----:B------:R-:W4:Y:S04]  /*42090*/  LDL.LU R83, [R1+0x7c] ;  /* 0x00007c0001537983 */ /* 0x000f280000300800 */
[----:B------:R-:W2:Y:S04]  /*420a0*/  LDL.LU R240, [R1] ;  /* 0x0000000001f07983 */ /* 0x000ea80000300800 */
[----:B------:R-:W2:Y:S04]  /*420b0*/  LDL.LU R42, [R1+0x255c] ;  /* 0x00255c00012a7983 */ /* 0x000ea80000300800 */
[----:B------:R-:W3:Y:S01]  /*420c0*/  LDL.LU R43, [R1+0x2558] ;  /* 0x00255800012b7983 */ /* 0x000ee20000300800 */
[----:B------:R-:W-:-:S02]  /*420d0*/  IMAD.MOV.U32 R243, RZ, RZ, R6 ;  /* 0x000000fffff37224 */ /* 0x000fc400078e0006 */
[----:B------:R-:W-:Y:S01]  /*420e0*/  IMAD.MOV.U32 R68, RZ, RZ, R251 ;  /* 0x000000ffff447224 */ /* 0x000fe200078e00fb */
[----:B------:R-:W4:Y:S01]  /*420f0*/  LDL.LU R6, [R1+0x2554] ;  /* 0x0025540001067983 */ /* 0x000f220000300800 */
[----:B------:R-:W-:Y:S01]  /*42100*/  IMAD.MOV.U32 R69, RZ, RZ, R250 ;  /* 0x000000ffff457224 */ /* 0x000fe200078e00fa */
[----:B------:R-:W-:Y:S01]  /*42110*/  MOV R71, R38 ;  /* 0x0000002600477202 */ /* 0x000fe20000000f00 */
[----:B------:R-:W-:Y:S01]  /*42120*/  IMAD.MOV.U32 R70, RZ, RZ, R39 ;  /* 0x000000ffff467224 */ /* 0x000fe200078e0027 */
[----:B------:R-:W4:Y:S04]  /*42130*/  LDL.LU R251, [R1+0x2550] ;  /* 0x0025500001fb7983 */ /* 0x000f280000300800 */
[----:B------:R-:W4:Y:S04]  /*42140*/  LDL.LU R250, [R1+0x254c] ;  /* 0x00254c0001fa7983 */ /* 0x000f280000300800 */
[----:B------:R-:W4:Y:S04]  /*42150*/  LDL.LU R39, [R1+0x2548] ;  /* 0x0025480001277983 */ /* 0x000f280000300800 */
[----:B------:R-:W4:Y:S01]  /*42160*/  LDL.LU R38, [R1+0x2544] ;  /* 0x0025440001267983 */ /* 0x000f220000300800 */
[----:B--2---:R-:W-:-:S02]  /*42170*/  IMAD.MOV.U32 R73, RZ, RZ, R42 ;  /* 0x000000ffff497224 */ /* 0x004fc400078e002a */
[----:B---3--:R-:W-:Y:S02]  /*42180*/  IMAD.MOV.U32 R72, RZ, RZ, R43 ;  /* 0x000000ffff487224 */ /* 0x008fe400078e002b */
[----:B------:R-:W2:Y:S04]  /*42190*/  LDL.LU R43, [R1+0x2540] ;  /* 0x00254000012b7983 */ /* 0x000ea80000300800 */
[----:B------:R-:W3:Y:S04]  /*421a0*/  LDL.LU R42, [R1+0x253c] ;  /* 0x00253c00012a7983 */ /* 0x000ee80000300800 */
[----:B------:R-:W5:Y:S04]  /*421b0*/  LDL.LU R74, [R1+0x28] ;  /* 0x00002800014a7983 */ /* 0x000f680000300800 */
[----:B------:R-:W5:Y:S04]  /*421c0*/  LDL.LU R75, [R1+0x2c] ;  /* 0x00002c00014b7983 */ /* 0x000f680000300800 */
[----:B------:R-:W5:Y:S01]  /*421d0*/  LDL.LU R104, [R1+0x40] ;  /* 0x0000400001687983 */ /* 0x000f620000300800 */
[----:B----4-:R-:W-:-:S03]  /*421e0*/  IMAD.MOV.U32 R105, RZ, RZ, R38 ;  /* 0x000000ffff697224 */ /* 0x010fc600078e0026 */
[----:B------:R-:W4:Y:S01]  /*421f0*/  LDL.LU R38, [R1+0x2538] ;  /* 0x0025380001267983 */ /* 0x000f220000300800 */
[----:B--2---:R-:W-:-:S03]  /*42200*/  IMAD.MOV.U32 R106, RZ, RZ, R43 ;  /* 0x000000ffff6a7224 */ /* 0x004fc600078e002b */
[----:B------:R-:W2:Y:S01]  /*42210*/  LDL.LU R43, [R1+0x2534] ;  /* 0x00253400012b7983 */ /* 0x000ea20000300800 */
[----:B---3--:R-:W-:-:S03]  /*42220*/  MOV R107, R42 ;  /* 0x0000002a006b7202 */ /* 0x008fc60000000f00 */
[----:B------:R-:W3:Y:S04]  /*42230*/  LDL.LU R42, [R1+0x2530] ;  /* 0x00253000012a7983 */ /* 0x000ee80000300800 */
[----:B------:R-:W5:Y:S04]  /*42240*/  LDL.LU R120, [R1+0x50] ;  /* 0x0000500001787983 */ /* 0x000f680000300800 */
[----:B------:R-:W5:Y:S04]  /*42250*/  LDL.LU R121, [R1+0x54] ;  /* 0x0000540001797983 */ /* 0x000f680000300800 */
[----:B------:R-:W5:Y:S04]  /*42260*/  LDL.LU R122, [R1+0x58] ;  /* 0x00005800017a7983 */ /* 0x000f680000300800 */
[----:B------:R-:W5:Y:S04]  /*42270*/  LDL.LU R123, [R1+0x5c] ;  /* 0x00005c00017b7983 */ /* 0x000f680000300800 */
[----:B------:R-:W5:Y:S01]  /*42280*/  LDL.LU R108, [R1+0x60] ;  /* 0x00006000016c7983 */ /* 0x000f620000300800 */
[----:B----4-:R-:W-:-:S02]  /*42290*/  IMAD.MOV.U32 R111, RZ, RZ, R38 ;  /* 0x000000ffff6f7224 */ /* 0x010fc400078e0026 */
[----:B------:R-:W-:Y:S02]  /*422a0*/  IMAD.MOV.U32 R100, RZ, RZ, R39 ;  /* 0x000000ffff647224 */ /* 0x000fe400078e0027 */
[----:B--2---:R-:W-:Y:S02]  /*422b0*/  IMAD.MOV.U32 R110, RZ, RZ, R43 ;  /* 0x000000ffff6e7224 */ /* 0x004fe400078e002b */
[----:B---3--:R-:W-:Y:S02]  /*422c0*/  IMAD.MOV.U32 R109, RZ, RZ, R42 ;  /* 0x000000ffff6d7224 */ /* 0x008fe400078e002a */
[----:B------:R-:W2:Y:S04]  /*422d0*/  LDL.LU R42, [R1+0x252c] ;  /* 0x00252c00012a7983 */ /* 0x000ea80000300800 */
[----:B------:R-:W2:Y:S04]  /*422e0*/  LDL.LU R43, [R1+0x2528] ;  /* 0x00252800012b7983 */ /* 0x000ea80000300800 */
[----:B------:R-:W3:Y:S04]  /*422f0*/  LDL.LU R38, [R1+0x2524] ;  /* 0x0025240001267983 */ /* 0x000ee80000300800 */
[----:B------:R-:W3:Y:S01]  /*42300*/  LDL.LU R39, [R1+0x2520] ;  /* 0x0025200001277983 */ /* 0x000ee20000300800 */
[C---:B------:R-:W-:Y:S08]  /*42310*/  HMMA.1688.F32.TF32 R220, R236.reuse, R48, R220 ;  /* 0x00000030ecdc723c */ /* 0x040ff000000810dc */
[----:B------:R-:W-:Y:S01]  /*42320*/  HMMA.1688.F32.TF32 R184, R236, R44, R184 ;  /* 0x0000002cecb8723c */ /* 0x000fe200000810b8 */
[----:B------:R-:W-:Y:S01]  /*42330*/  MOV R101, R250 ;  /* 0x000000fa00657202 */ /* 0x000fe20000000f00 */
[----:B------:R-:W-:Y:S01]  /*42340*/  IMAD.MOV.U32 R102, RZ, RZ, R251 ;  /* 0x000000ffff667224 */ /* 0x000fe200078e00fb */
[----:B------:R-:W4:Y:S01]  /*42350*/  LDL.LU R250, [R1+0x251c] ;  /* 0x00251c0001fa7983 */ /* 0x000f220000300800 */
[----:B------:R-:W-:-:S03]  /*42360*/  IMAD.MOV.U32 R103, RZ, RZ, R6 ;  /* 0x000000ffff677224 */ /* 0x000fc600078e0006 */
[----:B------:R-:W4:Y:S01]  /*42370*/  LDL.LU R251, [R1+0x2518] ;  /* 0x0025180001fb7983 */ /* 0x000f220000300800 */
[----:B------:R-:W-:Y:S03]  /*42380*/  HMMA.1688.F32.TF32 R172, R236, R56, R172 ;  /* 0x00000038ecac723c */ /* 0x000fe600000810ac */
[----:B------:R-:W3:Y:S01]  /*42390*/  LDL.LU R6, [R1+0x2514] ;  /* 0x0025140001067983 */ /* 0x000ee20000300800 */
[----:B------:R-:W-:-:S04]  /*423a0*/  MOV R84, R15 ;  /* 0x0000000f00547202 */ /* 0x000fc80000000f00 */
[----:B------:R-:W-:Y:S01]  /*423b0*/  HMMA.1688.F32.TF32 R176, R236, R52, R176 ;  /* 0x00000034ecb0723c */ /* 0x000fe200000810b0 */
[----:B------:R-:W-:Y:S02]  /*423c0*/  IMAD.MOV.U32 R85, RZ, RZ, R18 ;  /* 0x000000ffff557224 */ /* 0x000fe400078e0012 */
[----:B------:R-:W-:Y:S02]  /*423d0*/  IMAD.MOV.U32 R86, RZ, RZ, R19 ;  /* 0x000000ffff567224 */ /* 0x000fe400078e0013 */
[----:B------:R-:W-:Y:S01]  /*423e0*/  IMAD.MOV.U32 R87, RZ, RZ, R22 ;  /* 0x000000ffff577224 */ /* 0x000fe200078e0016 */
[----:B------:R-:W-:Y:S01]  /*423f0*/  MOV R97, R35 ;  /* 0x0000002300617202 */ /* 0x000fe20000000f00 */
[----:B------:R-:W-:Y:S02]  /*42400*/  IMAD.MOV.U32 R96, RZ, RZ, R34 ;  /* 0x000000ffff607224 */ /* 0x000fe400078e0022 */
[----:B------:R-:W-:Y:S02]  /*42410*/  IMAD.MOV.U32 R98, RZ, RZ, R23 ;  /* 0x000000ffff627224 */ /* 0x000fe400078e0017 */
[----:B------:R-:W-:Y:S01]  /*42420*/  IMAD.MOV.U32 R99, RZ, RZ, R30 ;  /* 0x000000ffff637224 */ /* 0x000fe200078e001e */
[C---:B--2---:R-:W-:Y:S11]  /*42430*/  HMMA.1688.F32.TF32 R64, R232.reuse, R42, R64 ;  /* 0x0000002ae840723c */ /* 0x044ff60000081040 */
[----:B------:R-:W-:Y:S11]  /*42440*/  @!UPT UIADD3 URZ, URZ, URZ, URZ ;  /* 0x0000003f3f3ff290 */ /* 0x000ff6000fffe03f */
[----:B------:R-:W-:Y:S02]  /*42450*/  @!UPT UIADD3 URZ, URZ, URZ, URZ ;  /* 0x0000003f3f3ff290 */ /* 0x000fe4000fffe03f */
[----:B------:R-:W-:Y:S01]  /*42460*/  IMAD.MOV.U32 R49, RZ, RZ, R64 ;  /* 0x000000ffff317224 */ /* 0x000fe200078e0040 */
[----:B------:R-:W-:Y:S01]  /*42470*/  MOV R45, R66 ;  /* 0x00000042002d7202 */ /* 0x000fe20000000f00 */
[----:B------:R-:W-:Y:S02]  /*42480*/  IMAD.MOV.U32 R48, RZ, RZ, R65 ;  /* 0x000000ffff307224 */ /* 0x000fe400078e0041 */
[----:B------:R-:W-:Y:S02]  /*42490*/  IMAD.MOV.U32 R44, RZ, RZ, R67 ;  /* 0x000000ffff2c7224 */ /* 0x000fe400078e0043 */
[----:B---3--:R-:W-:Y:S07]  /*424a0*/  HMMA.1688.F32.TF32 R64, R232, R38, R80 ;  /* 0x00000026e840723c */ /* 0x008fee0000081050 */
[----:B------:R-:W-:Y:S11]  /*424b0*/  IMAD.MOV.U32 R80, RZ, RZ, R31 ;  /* 0x000000ffff507224 */ /* 0x000ff600078e001f */
[----:B------:R-:W-:Y:S06]  /*424c0*/  @!UPT UIADD3 URZ, URZ, URZ, URZ ;  /* 0x0000003f3f3ff290 */ /* 0x000fec000fffe03f */
[----:B------:R-:W-:Y:S02]  /*424d0*/  IMAD.MOV.U32 R57, RZ, RZ, R64 ;  /* 0x000000ffff397224 */ /* 0x000fe400078e0040 */
[----:B------:R-:W-:Y:S02]  /*424e0*/  IMAD.MOV.U32 R56, RZ, RZ, R65 ;  /* 0x000000ffff387224 */ /* 0x000fe400078e0041 */
[----:B------:R-:W-:Y:S01]  /*424f0*/  IMAD.MOV.U32 R64, RZ, RZ, R7 ;  /* 0x000000ffff407224 */ /* 0x000fe200078e0007 */
[----:B------:R-:W-:Y:S01]  /*42500*/  MOV R52, R67 ;  /* 0x0000004300347202 */ /* 0x000fe20000000f00 */
[----:B------:R-:W-:Y:S01]  /*42510*/  IMAD.MOV.U32 R53, RZ, RZ, R66 ;  /* 0x000000ffff357224 */ /* 0x000fe200078e0042 */
[----:B------:R-:W2:Y:S01]  /*42520*/  LDL.LU R7, [R1+0x2510] ;  /* 0x0025100001077983 */ /* 0x000ea20000300800 */
[----:B------:R-:W-:Y:S02]  /*42530*/  IMAD.MOV.U32 R65, RZ, RZ, R10 ;  /* 0x000000ffff417224 */ /* 0x000fe400078e000a */
[----:B------:R-:W-:Y:S01]  /*42540*/  IMAD.MOV.U32 R66, RZ, RZ, R11 ;  /* 0x000000ffff427224 */ /* 0x000fe200078e000b */
[----:B------:R-:W3:Y:S01]  /*42550*/  LDL.LU R10, [R1+0x250c] ;  /* 0x00250c00010a7983 */ /* 0x000ee20000300800 */
[----:B------:R-:W-:-:S03]  /*42560*/  IMAD.MOV.U32 R67, RZ, RZ, R14 ;  /* 0x000000ffff437224 */ /* 0x000fc600078e000e */
[----:B------:R-:W3:Y:S04]  /*42570*/  LDL.LU R11, [R1+0x2508] ;  /* 0x00250800010b7983 */ /* 0x000ee80000300800 */
[----:B------:R-:W2:Y:S04]  /*42580*/  LDL.LU R14, [R1+0x2504] ;  /* 0x00250400010e7983 */ /* 0x000ea80000300800 */
[----:B------:R-:W2:Y:S04]  /*42590*/  LDL.LU R15, [R1+0x2500] ;  /* 0x00250000010f7983 */ /* 0x000ea80000300800 */
[----:B------:R-:W4:Y:S04]  /*425a0*/  LDL.LU R18, [R1+0x24fc] ;  /* 0x0024fc0001127983 */ /* 0x000f280000300800 */
[----:B------:R-:W4:Y:S04]  /*425b0*/  LDL.LU R19, [R1+0x24f8] ;  /* 0x0024f80001137983 */ /* 0x000f280000300800 */
[----:B------:R-:W4:Y:S04]  /*425c0*/  LDL.LU R22, [R1+0x24f4] ;  /* 0x0024f40001167983 */ /* 0x000f280000300800 */
[----:B------:R-:W5:Y:S04]  /*425d0*/  LDL.LU R34, [R1+0x24f0] ;  /* 0x0024f00001227983 */ /* 0x000f680000300800 */
[----:B------:R-:W5:Y:S04]  /*425e0*/  LDL.LU R35, [R1+0x24ec] ;  /* 0x0024ec0001237983 */ /* 0x000f680000300800 */
[----:B------:R-:W4:Y:S01]  /*425f0*/  LDL.LU R23, [R1+0x24e8] ;  /* 0x0024e80001177983 */ /* 0x000f220000300800 */
[----:B------:R-:W-:-:S03]  /*42600*/  IMAD.MOV.U32 R81, RZ, RZ, R26 ;  /* 0x000000ffff517224 */ /* 0x000fc600078e001a */
[----:B------:R-:W4:Y:S01]  /*42610*/  LDL.LU R30, [R1+0x24e4] ;  /* 0x0024e400011e7983 */ /* 0x000f220000300800 */
[----:B------:R-:W-:-:S03]  /*42620*/  MOV R82, R27 ;  /* 0x0000001b00527202 */ /* 0x000fc60000000f00 */
[----:B------:R-:W4:Y:S04]  /*42630*/  LDL.LU R31, [R1+0x24e0] ;  /* 0x0024e000011f7983 */ /* 0x000f280000300800 */
[----:B------:R-:W4:Y:S04]  /*42640*/  LDL.LU R26, [R1+0x24dc] ;  /* 0x0024dc00011a7983 */ /* 0x000f280000300800 */
[----:B------:R-:W4:Y:S01]  /*42650*/  LDL.LU R27, [R1+0x24d8] ;  /* 0x0024d800011b7983 */ /* 0x000f220000300800 */
[----:B------:R-:W-:Y:S01]  /*42660*/  IMAD.MOV.U32 R83, RZ, RZ, R0 ;  /* 0x000000ffff537224 */ /* 0x000fe200078e0000 */
[C---:B---3--:R-:W-:Y:S08]  /*42670*/  HMMA.1688.F32.TF32 R240, R232.reuse, R10, R240 ;  /* 0x0000000ae8f0723c */ /* 0x048ff000000810f0 */
[C---:B--2---:R-:W-:Y:S08]  /*42680*/  HMMA.1688.F32.TF32 R68, R232.reuse, R14, R68 ;  /* 0x0000000ee844723c */ /* 0x044ff00000081044 */
[C---:B-----5:R-:W-:Y:S08]  /*42690*/  HMMA.1688.F32.TF32 R108, R232.reuse, R34, R108 ;  /* 0x00000022e86c723c */ /* 0x060ff0000008106c */
[C---:B----4-:R-:W-:Y:S08]  /*426a0*/  HMMA.1688.F32.TF32 R120, R232.reuse, R30, R120 ;  /* 0x0000001ee878723c */ /* 0x050ff00000081078 */
[C---:B------:R-:W-:Y:S08]  /*426b0*/  HMMA.1688.F32.TF32 R104, R232.reuse, R26, R104 ;  /* 0x0000001ae868723c */ /* 0x040ff00000081068 */
[C---:B------:R-:W-:Y:S01]  /*426c0*/  HMMA.1688.F32.TF32 R100, R232.reuse, R22, R100 ;  /* 0x00000016e864723c */ /* 0x040fe20000081064 */
[----:B------:R-:W-:Y:S07]  /*426d0*/  STL.64 [R1+0x3c0], R108 ;  /* 0x0003c06c01007387 */ /* 0x000fee0000100a00 */
[----:B------:R-:W-:Y:S01]  /*426e0*/  HMMA.1688.F32.TF32 R72, R232, R18, R72 ;  /* 0x00000012e848723c */ /* 0x000fe20000081048 */
[----:B------:R1:W-:Y:S01]  /*426f0*/  STL [R1+0x3c8], R110 ;  /* 0x0003c86e01007387 */ /* 0x0003e20000100800 */
[----:B------:R-:W-:-:S03]  /*42700*/  IMAD.MOV.U32 R0, RZ, RZ, R111 ;  /* 0x000000ffff007224 */ /* 0x000fc600078e006f */
[----:B-1----:R-:W2:Y:S04]  /*42710*/  LDL.LU.64 R110, [R1+0x24d0] ;  /* 0x0024d000016e7983 */ /* 0x002ea80000300a00 */
        /* <DEDUP_REMOVED lines=24> */
[----:B------:R-:W2:Y:S01]  /*428a0*/  LDL.LU.64 R240, [R1+0x2468] ;  /* 0x0024680001f07983 */ /* 0x000ea20000300a00 */
[----:B------:R-:W-:Y:S03]  /*428b0*/  HMMA.1688.F32.TF32 R244, R236, R248, R244 ;  /* 0x000000f8ecf4723c */ /* 0x000fe600000810f4 */
[----:B------:R-:W-:Y:S04]  /*428c0*/  LDS R236, [R61+0x43800] ;  /* 0x043800003dec7984 */ /* 0x000fe80000000800 */
[----:B------:R-:W-:Y:S04]  /*428d0*/  LDS R238, [R61+0x43c00] ;  /* 0x043c00003dee7984 */ /* 0x000fe80000000800 */
[----:B------:R-:W-:Y:S04]  /*428e0*/  LDS R237, [R3+0x43800] ;  /* 0x0438000003ed7984 */ /* 0x000fe80000000800 */
[----:B------:R-:W1:Y:S01]  /*428f0*/  LDS R239, [R3+0x43c00] ;  /* 0x043c000003ef7984 */ /* 0x000e620000000800 */
[C---:B--2---:R-:W-:Y:S08]  /*42900*/  HMMA.1688.F32.TF32 R240, R232.reuse, R6, R240 ;  /* 0x00000006e8f0723c */ /* 0x044ff000000810f0 */
[----:B------:R-:W-:Y:S07]  /*42910*/  HMMA.1688.F32.TF32 R68, R232, R250, R68 ;  /* 0x000000fae844723c */ /* 0x000fee0000081044 */
[----:B------:R-:W-:-:S08]  /*42920*/  IMAD.MOV.U32 R232, RZ, RZ, R75 ;  /* 0x000000ffffe87224 */ /* 0x000fd000078e004b */
[----:B------:R2:W-:Y:S04]  /*42930*/  STL.64 [R1+0x350], R240 ;  /* 0x000350f001007387 */ /* 0x0005e80000100a00 */
[----:B------:R1:W-:Y:S04]  /*42940*/  STL.64 [R1+0x358], R242 ;  /* 0x000358f201007387 */ /* 0x0003e80000100a00 */
[----:B--2---:R-:W2:Y:S01]  /*42950*/  LDL.LU R240, [R1+0xe0] ;  /* 0x0000e00001f07983 */ /* 0x004ea20000300800 */
[----:B------:R-:W-:-:S03]  /*42960*/  IMAD.MOV.U32 R241, RZ, RZ, R72 ;  /* 0x000000fffff17224 */ /* 0x000fc600078e0048 */
[----:B------:R-:W2:Y:S01]  /*42970*/  LDL.LU R72, [R1+0x2464] ;  /* 0x0024640001487983 */ /* 0x000ea20000300800 */
[----:B-1----:R-:W-:Y:S01]  /*42980*/  IMAD.MOV.U32 R242, RZ, RZ, R73 ;  /* 0x000000fffff27224 */ /* 0x002fe200078e0049 */
[----:B------:R-:W-:Y:S02]  /*42990*/  MOV R243, R74 ;  /* 0x0000004a00f37202 */ /* 0x000fe40000000f00 */
[----:B------:R-:W2:Y:S04]  /*429a0*/  LDL.LU R73, [R1+0x2460] ;  /* 0x0024600001497983 */ /* 0x000ea80000300800 */
[----:B------:R-:W2:Y:S04]  /*429b0*/  LDL.LU R74, [R1+0x245c] ;  /* 0x00245c00014a7983 */ /* 0x000ea80000300800 */
[----:B------:R-:W2:Y:S01]  /*429c0*/  LDL.LU R75, [R1+0x2458] ;  /* 0x00245800014b7983 */ /* 0x000ea20000300800 */
[C---:B------:R-:W-:Y:S03]  /*429d0*/  HMMA.1688.F32.TF32 R96, R236.reuse, R58, R96 ;  /* 0x0000003aec60723c */ /* 0x040fe60000081060 */
[----:B------:R-:W-:Y:S05]  /*429e0*/  STL.64 [R1+0x250], R68 ;  /* 0x0002504401007387 */ /* 0x000fea0000100a00 */
[C---:B------:R-:W-:Y:S01]  /*429f0*/  HMMA.1688.F32.TF32 R84, R236.reuse, R54, R84 ;  /* 0x00000036ec54723c */ /* 0x040fe20000081054 */
[----:B------:R-:W-:Y:S04]  /*42a00*/  STL.64 [R1+0x258], R70 ;  /* 0x0002584601007387 */ /* 0x000fe80000100a00 */
[----:B------:R-:W4:Y:S03]  /*42a10*/  LDL.LU R233, [R1+0xf4] ;  /* 0x0000f40001e97983 */ /* 0x000f260000300800 */
[C---:B------:R-:W-:Y:S01]  /*42a20*/  HMMA.1688.F32.TF32 R64, R236.reuse, R50, R64 ;  /* 0x00000032ec40723c */ /* 0x040fe20000081040 */
[----:B------:R-:W4:Y:S04]  /*42a30*/  LDL.LU R234, [R1+0xf8] ;  /* 0x0000f80001ea7983 */ /* 0x000f280000300800 */
[----:B------:R-:W4:Y:S03]  /*42a40*/  LDL.LU R235, [R1+0xfc] ;  /* 0x0000fc0001eb7983 */ /* 0x000f260000300800 */
[C---:B------:R-:W-:Y:S01]  /*42a50*/  HMMA.1688.F32.TF32 R80, R236.reuse, R46, R80 ;  /* 0x0000002eec50723c */ /* 0x040fe20000081050 */
[----:B------:R-:W-:Y:S04]  /*42a60*/  LDS R68, [R252+0x43880] ;  /* 0x04388000fc447984 */ /* 0x000fe80000000800 */
[----:B------:R-:W-:Y:S03]  /*42a70*/  LDS R70, [R252+0x43c80] ;  /* 0x043c8000fc467984 */ /* 0x000fe60000000800 */
[C---:B---3--:R-:W-:Y:S01]  /*42a80*/  HMMA.1688.F32.TF32 R120, R236.reuse, R10, R120 ;  /* 0x0000000aec78723c */ /* 0x048fe20000081078 */
[----:B------:R-:W-:Y:S04]  /*42a90*/  LDS R69, [R2+0x43880] ;  /* 0x0438800002457984 */ /* 0x000fe80000000800 */
[----:B------:R-:W1:Y:S03]  /*42aa0*/  LDS R71, [R2+0x43c80] ;  /* 0x043c800002477984 */ /* 0x000e660000000800 */
[C---:B--2---:R-:W-:Y:S11]  /*42ab0*/  HMMA.1688.F32.TF32 R72, R236.reuse, R62, R72 ;  /* 0x0000003eec48723c */ /* 0x044ff60000081048 */
[----:B------:R-:W-:Y:S11]  /*42ac0*/  @!UPT UIADD3 URZ, URZ, URZ, URZ ;  /* 0x0000003f3f3ff290 */ /* 0x000ff6000fffe03f */
[----:B------:R-:W-:Y:S01]  /*42ad0*/  @!UPT UIADD3 URZ, URZ, URZ, URZ ;  /* 0x0000003f3f3ff290 */ /* 0x000fe2000fffe03f */
[----:B------:R-:W-:Y:S04]  /*42ae0*/  STL.64 [R1+0x240], R72 ;  /* 0x0002404801007387 */ /* 0x000fe80000100a00 */
[----:B------:R-:W-:Y:S04]  /*42af0*/  STL.64 [R1+0x248], R74 ;  /* 0x0002484a01007387 */ /* 0x000fe80000100a00 */
[----:B------:R-:W-:Y:S04]  /*42b00*/  STL.64 [R1+0x230], R96 ;  /* 0x0002306001007387 */ /* 0x000fe80000100a00 */
[----:B------:R2:W-:Y:S01]  /*42b10*/  STL.64 [R1+0x238], R98 ;  /* 0x0002386201007387 */ /* 0x0005e20000100a00 */
[C---:B----4-:R-:W-:Y:S03]  /*42b20*/  HMMA.1688.F32.TF32 R232, R236.reuse, R42, R232 ;  /* 0x0000002aece8723c */ /* 0x050fe600000810e8 */
[----:B------:R-:W-:Y:S04]  /*42b30*/  LDS R72, [R61+0x43880] ;  /* 0x043880003d487984 */ /* 0x000fe80000000800 */
[----:B------:R-:W-:Y:S04]  /*42b40*/  LDS R74, [R61+0x43c80] ;  /* 0x043c80003d4a7984 */ /* 0x000fe80000000800 */
[----:B--2---:R-:W2:Y:S04]  /*42b50*/  LDL.LU.64 R98, [R1+0x2450] ;  /* 0x0024500001627983 */ /* 0x004ea80000300a00 */
[----:B------:R-:W2:Y:S04]  /*42b60*/  LDL.LU.64 R96, [R1+0x2448] ;  /* 0x0024480001607983 */ /* 0x000ea80000300a00 */
[----:B------:R-:W-:Y:S04]  /*42b70*/  STL.64 [R1+0x220], R84 ;  /* 0x0002205401007387 */ /* 0x000fe80000100a00 */
[----:B------:R3:W-:Y:S01]  /*42b80*/  STL.64 [R1+0x228], R86 ;  /* 0x0002285601007387 */ /* 0x0007e20000100a00 */
[C---:B------:R-:W-:Y:S03]  /*42b90*/  HMMA.1688.F32.TF32 R240, R236.reuse, R38, R240 ;  /* 0x00000026ecf0723c */ /* 0x040fe600000810f0 */
[----:B------:R-:W-:Y:S04]  /*42ba0*/  LDS R73, [R3+0x43880] ;  /* 0x0438800003497984 */ /* 0x000fe80000000800 */
[----:B------:R-:W4:Y:S04]  /*42bb0*/  LDS R75, [R3+0x43c80] ;  /* 0x043c8000034b7984 */ /* 0x000f280000000800 */
[----:B---3--:R-:W3:Y:S04]  /*42bc0*/  LDL.LU.64 R86, [R1+0x2440] ;  /* 0x0024400001567983 */ /* 0x008ee80000300a00 */
[----:B------:R-:W3:Y:S04]  /*42bd0*/  LDL.LU.64 R84, [R1+0x2438] ;  /* 0x0024380001547983 */ /* 0x000ee80000300a00 */
        /* <DEDUP_REMOVED lines=10> */
[----:B------:R-:W-:Y:S04]  /*42c80*/  STL.64 [R1+0x1f0], R240 ;  /* 0x0001f0f001007387 */ /* 0x000fe80000100a00 */
[----:B------:R-:W-:Y:S01]  /*42c90*/  STL.64 [R1+0x1f8], R242 ;  /* 0x0001f8f201007387 */ /* 0x000fe20000100a00 */
[C---:B--2---:R-:W-:Y:S08]  /*42ca0*/  HMMA.1688.F32.TF32 R232, R236.reuse, R34, R80 ;  /* 0x00000022ece8723c */ /* 0x044ff00000081050 */
[C---:B------:R-:W-:Y:S08]  /*42cb0*/  HMMA.1688.F32.TF32 R80, R236.reuse, R30, R64 ;  /* 0x0000001eec50723c */ /* 0x040ff00000081040 */
[C---:B---3--:R-:W-:Y:S07]  /*42cc0*/  HMMA.1688.F32.TF32 R64, R236.reuse, R26, R84 ;  /* 0x0000001aec40723c */ /* 0x048fee0000081054 */
[----:B------:R-:W-:Y:S01]  /*42cd0*/  STL.64 [R1+0x1e0], R232 ;  /* 0x0001e0e801007387 */ /* 0x000fe20000100a00 */
[C---:B------:R-:W-:Y:S03]  /*42ce0*/  HMMA.1688.F32.TF32 R84, R236.reuse, R22, R96 ;  /* 0x00000016ec54723c */ /* 0x040fe60000081060 */
[----:B------:R-:W-:Y:S04]  /*42cf0*/  STL.64 [R1+0x1e8], R234 ;  /* 0x0001e8ea01007387 */ /* 0x000fe80000100a00 */
[----:B------:R-:W-:Y:S04]  /*42d00*/  STL.64 [R1+0x1d0], R80 ;  /* 0x0001d05001007387 */ /* 0x000fe80000100a00 */
[----:B------:R5:W-:Y:S04]  /*42d10*/  STL.64 [R1+0x1d8], R82 ;  /* 0x0001d85201007387 */ /* 0x000be80000100a00 */
[----:B------:R-:W-:Y:S04]  /*42d20*/  STL.64 [R1+0x1c0], R64 ;  /* 0x0001c04001007387 */ /* 0x000fe80000100a00 */
[----:B------:R1:W-:Y:S01]  /*42d30*/  STL.64 [R1+0x1c8], R66 ;  /* 0x0001c84201007387 */ /* 0x0003e20000100a00 */
[C---:B-----5:R-:W-:Y:S08]  /*42d40*/  HMMA.1688.F32.TF32 R80, R236.reuse, R18, R100 ;  /* 0x00000012ec50723c */ /* 0x060ff00000081064 */
[C---:B-1----:R-:W-:Y:S01]  /*42d50*/  HMMA.1688.F32.TF32 R64, R236.reuse, R14, R104 ;  /* 0x0000000eec40723c */ /* 0x042fe20000081068 */
[----:B------:R-:W-:Y:S04]  /*42d60*/  STL.64 [R1+0x1b0], R84 ;  /* 0x0001b05401007387 */ /* 0x000fe80000100a00 */
[----:B------:R-:W-:Y:S10]  /*42d70*/  STL.64 [R1+0x1b8], R86 ;  /* 0x0001b85601007387 */ /* 0x000ff40000100a00 */
[----:B------:R-:W-:Y:S04]  /*42d80*/  STL.64 [R1+0x1a0], R80 ;  /* 0x0001a05001007387 */ /* 0x000fe80000100a00 */
[----:B------:R-:W-:Y:S04]  /*42d90*/  STL.64 [R1+0x1a8], R82 ;  /* 0x0001a85201007387 */ /* 0x000fe80000100a00 */
[----:B------:R-:W-:Y:S04]  /*42da0*/  STL [R1+0x23d8], R120 ;  /* 0x0023d87801007387 */ /* 0x000fe80000100800 */
[----:B------:R-:W-:Y:S04]  /*42db0*/  STL.64 [R1+0x340], R64 ;  /* 0x0003404001007387 */ /* 0x000fe80000100a00 */
[----:B------:R1:W-:Y:S02]  /*42dc0*/  STL.64 [R1+0x348], R66 ;  /* 0x0003484201007387 */ /* 0x0003e40000100a00 */
[----:B-1----:R-:W-:Y:S02]  /*42dd0*/  HMMA.1688.F32.TF32 R64, R236, R6, R108 ;  /* 0x00000006ec40723c */ /* 0x002fe4000008106c */
[----:B------:R-:W-:Y:S04]  /*42de0*/  STL [R1+0x23d4], R121 ;  /* 0x0023d47901007387 */ /* 0x000fe80000100800 */
[----:B------:R-:W-:Y:S04]  /*42df0*/  STL [R1+0x23d0], R122 ;  /* 0x0023d07a01007387 */ /* 0x000fe80000100800 */
[----:B------:R-:W-:Y:S11]  /*42e00*/  STL [R1+0x23cc], R123 ;  /* 0x0023cc7b01007387 */ /* 0x000ff60000100800 */
[----:B------:R-:W-:Y:S02]  /*42e10*/  @!UPT UIADD3 URZ, URZ, URZ, URZ ;  /* 0x0000003f3f3ff290 */ /* 0x000fe4000fffe03f */
[----:B------:R-:W-:Y:S04]  /*42e20*/  STL.64 [R1+0x330], R64 ;  /* 0x0003304001007387 */ /* 0x000fe80000100a00 */
[----:B------:R1:W-:Y:S02]  /*42e30*/  STL.64 [R1+0x338], R66 ;  /* 0x0003384201007387 */ /* 0x0003e40000100a00 */
[----:B-1----:R-:W-:Y:S08]  /*42e40*/  HMMA.1688.F32.TF32 R64, R68, R58, R180 ;  /* 0x0000003a4440723c */ /* 0x002ff000000810b4 */
[----:B------:R-:W-:Y:S08]  /*42e50*/  HMMA.1688.F32.TF32 R84, R236, R250, R128 ;  /* 0x000000faec54723c */ /* 0x000ff00000081080 */
[----:B------:R-:W-:Y:S08]  /*42e60*/  HMMA.1688.F32.TF32 R80, R68, R62, R116 ;  /* 0x0000003e4450723c */ /* 0x000ff00000081074 */
[----:B----4-:R-:W-:Y:S01]  /*42e70*/  HMMA.1688.F32.TF32 R224, R72, R42, R224 ;  /* 0x0000002a48e0723c */ /* 0x010fe200000810e0 */
[----:B------:R-:W-:Y:S01]  /*42e80*/  IMAD.MOV.U32 R119, RZ, RZ, R64 ;  /* 0x000000ffff777224 */ /* 0x000fe200078e0040 */
[----:B------:R-:W-:Y:S01]  /*42e90*/  MOV R116, R67 ;  /* 0x0000004300747202 */ /* 0x000fe20000000f00 */
[----:B------:R-:W-:-:S05]  /*42ea0*/  IMAD.MOV.U32 R118, RZ, RZ, R65 ;  /* 0x000000ffff767224 */ /* 0x000fca00078e0041 */
[----:B------:R-:W-:Y:S01]  /*42eb0*/  HMMA.1688.F32.TF32 R232, R72, R34, R188 ;  /* 0x0000002248e8723c */ /* 0x000fe200000810bc */
[----:B------:R-:W-:Y:S01]  /*42ec0*/  IMAD.MOV.U32 R117, RZ, RZ, R66 ;  /* 0x000000ffff757224 */ /* 0x000fe200078e0042 */
[----:B------:R-:W-:Y:S01]  /*42ed0*/  MOV R108, R25 ;  /* 0x00000019006c7202 */ /* 0x000fe20000000f00 */
[----:B------:R-:W-:-:S05]  /*42ee0*/  IMAD.MOV.U32 R110, RZ, RZ, R21 ;  /* 0x000000ffff6e7224 */ /* 0x000fca00078e0015 */
[----:B------:R-:W-:Y:S01]  /*42ef0*/  HMMA.1688.F32.TF32 R240, R72, R26, R228 ;  /* 0x0000001a48f0723c */ /* 0x000fe200000810e4 */
[----:B------:R-:W-:Y:S01]  /*42f00*/  IMAD.MOV.U32 R111, RZ, RZ, R20 ;  /* 0x000000ffff6f7224 */ /* 0x000fe200078e0014 */
[----:B------:R-:W-:Y:S01]  /*42f10*/  MOV R103, R36 ;  /* 0x0000002400677202 */ /* 0x000fe20000000f00 */
[----:B------:R-:W-:Y:S01]  /*42f20*/  IMAD.MOV.U32 R109, RZ, RZ, R24 ;  /* 0x000000ffff6d7224 */ /* 0x000fe200078e0018 */
[----:B------:R-:W-:Y:S01]  /*42f30*/  MOV R98, R45 ;  /* 0x0000002d00627202 */ /* 0x000fe20000000f00 */
[----:B------:R-:W-:Y:S01]  /*42f40*/  IMAD.MOV.U32 R106, RZ, RZ, R29 ;  /* 0x000000ffff6a7224 */ /* 0x000fe200078e001d */
[----:B------:R-:W-:Y:S02]  /*42f50*/  LDS R129, [R3+0x44000] ;  /* 0x0440000003817984 */ /* 0x000fe40000000800 */
[C---:B------:R-:W-:Y:S02]  /*42f60*/  HMMA.1688.F32.TF32 R64, R68.reuse, R54, R124 ;  /* 0x000000364440723c */ /* 0x040fe4000008107c */
[----:B------:R-:W-:Y:S04]  /*42f70*/  STL.64 [R1+0x190], R84 ;  /* 0x0001905401007387 */ /* 0x000fe80000100a00 */
[----:B------:R-:W-:Y:S04]  /*42f80*/  STL.64 [R1+0x198], R86 ;  /* 0x0001985601007387 */ /* 0x000fe80000100a00 */
[----:B------:R-:W-:Y:S04]  /*42f90*/  STL.64 [R1+0x320], R80 ;  /* 0x0003205001007387 */ /* 0x000fe80000100a00 */
[----:B------:R1:W-:Y:S01]  /*42fa0*/  STL.64 [R1+0x328], R82 ;  /* 0x0003285201007387 */ /* 0x0003e20000100a00 */
[----:B------:R-:W-:Y:S01]  /*42fb0*/  HMMA.1688.F32.TF32 R180, R68, R18, R76 ;  /* 0x0000001244b4723c */ /* 0x000fe2000008104c */
[----:B------:R-:W-:-:S02]  /*42fc0*/  IMAD.MOV.U32 R107, RZ, RZ, R28 ;  /* 0x000000ffff6b7224 */ /* 0x000fc400078e001c */
[----:B------:R-:W-:Y:S01]  /*42fd0*/  IMAD.MOV.U32 R104, RZ, RZ, R33 ;  /* 0x000000ffff687224 */ /* 0x000fe200078e0021 */
[----:B------:R-:W-:Y:S05]  /*42fe0*/  LDS R131, [R3+0x44400] ;  /* 0x0444000003837984 */ /* 0x000fea0000000800 */
[----:B------:R-:W-:Y:S02]  /*42ff0*/  IMAD.MOV.U32 R127, RZ, RZ, R64 ;  /* 0x000000ffff7f7224 */ /* 0x000fe400078e0040 */
[----:B------:R-:W-:Y:S01]  /*43000*/  IMAD.MOV.U32 R126, RZ, RZ, R65 ;  /* 0x000000ffff7e7224 */ /* 0x000fe200078e0041 */
[----:B-1----:R-:W-:Y:S01]  /*43010*/  HMMA.1688.F32.TF32 R80, R68, R50, R200 ;  /* 0x000000324450723c */ /* 0x002fe200000810c8 */
[----:B------:R-:W-:-:S02]  /*43020*/  IMAD.MOV.U32 R125, RZ, RZ, R66 ;  /* 0x000000ffff7d7224 */ /* 0x000fc400078e0042 */
[----:B------:R-:W-:Y:S01]  /*43030*/  IMAD.MOV.U32 R124, RZ, RZ, R67 ;  /* 0x000000ffff7c7224 */ /* 0x000fe200078e0043 */
[----:B------:R-:W-:Y:S04]  /*43040*/  STL [R1+0x23e8], R116 ;  /* 0x0023e87401007387 */ /* 0x000fe80000100800 */
[----:B------:R-:W-:Y:S01]  /*43050*/  HMMA.1688.F32.TF32 R64, R68, R46, R132 ;  /* 0x0000002e4440723c */ /* 0x000fe20000081084 */
[----:B------:R-:W-:Y:S04]  /*43060*/  STL [R1+0x23e4], R118 ;  /* 0x0023e47601007387 */ /* 0x000fe80000100800 */
[----:B------:R1:W-:Y:S04]  /*43070*/  STL [R1+0x23e0], R119 ;  /* 0x0023e07701007387 */ /* 0x0003e80000100800 */
[----:B------:R2:W-:Y:S04]  /*43080*/  STL [R1+0x23dc], R117 ;  /* 0x0023dc7501007387 */ /* 0x0005e80000100800 */
[----:B------:R-:W-:Y:S04]  /*43090*/  STL [R1+0x23f8], R124 ;  /* 0x0023f87c01007387 */ /* 0x000fe80000100800 */
[----:B------:R-:W-:Y:S04]  /*430a0*/  STL [R1+0x23f4], R125 ;  /* 0x0023f47d01007387 */ /* 0x000fe80000100800 */
[----:B------:R-:W-:Y:S04]  /*430b0*/  STL [R1+0x23f0], R126 ;  /* 0x0023f07e01007387 */ /* 0x000fe80000100800 */
[----:B------:R-:W-:Y:S01]  /*430c0*/  STL [R1+0x23ec], R127 ;  /* 0x0023ec7f01007387 */ /* 0x000fe20000100800 */
[----:B-1----:R-:W-:Y:S01]  /*430d0*/  MOV R119, R64 ;  /* 0x0000004000777202 */ /* 0x002fe20000000f00 */
[----:B--2---:R-:W-:-:S02]  /*430e0*/  IMAD.MOV.U32 R117, RZ, RZ, R65 ;  /* 0x000000ffff757224 */ /* 0x004fc400078e0041 */
[----:B------:R-:W-:Y:S04]  /*430f0*/  STL.64 [R1+0x2f0], R80 ;  /* 0x0002f05001007387 */ /* 0x000fe80000100a00 */
[----:B------:R-:W-:Y:S04]  /*43100*/  STL.64 [R1+0x2f8], R82 ;  /* 0x0002f85201007387 */ /* 0x000fe80000100a00 */
[----:B------:R1:W-:Y:S01]  /*43110*/  STL.64 [R1+0x2e8], R66 ;  /* 0x0002e84201007387 */ /* 0x0003e20000100a00 */
[----:B------:R-:W-:Y:S03]  /*43120*/  HMMA.1688.F32.TF32 R236, R72, R30, R144 ;  /* 0x0000001e48ec723c */ /* 0x000fe60000081090 */
[----:B------:R-:W-:Y:S04]  /*43130*/  LDS R77, [R2+0x44000] ;  /* 0x04400000024d7984 */ /* 0x000fe80000000800 */
[----:B------:R-:W-:Y:S01]  /*43140*/  LDS R79, [R2+0x44400] ;  /* 0x04440000024f7984 */ /* 0x000fe20000000800 */
[----:B-1----:R-:W-:Y:S03]  /*43150*/  HMMA.1688.F32.TF32 R64, R68, R42, R192 ;  /* 0x0000002a4440723c */ /* 0x002fe600000810c0 */
[----:B------:R1:W-:Y:S01]  /*43160*/  STL [R1+0x2400], R117 ;  /* 0x0024007501007387 */ /* 0x0003e20000100800 */
[----:B------:R-:W-:-:S03]  /*43170*/  IMAD.MOV.U32 R105, RZ, RZ, R32 ;  /* 0x000000ffff697224 */ /* 0x000fc600078e0020 */
[----:B------:R-:W-:Y:S04]  /*43180*/  LDS R76, [R252+0x44000] ;  /* 0x04400000fc4c7984 */ /* 0x000fe80000000800 */
[----:B------:R-:W-:Y:S11]  /*43190*/  LDS R78, [R252+0x44400] ;  /* 0x04440000fc4e7984 */ /* 0x000ff60000000800 */
[----:B------:R-:W-:Y:S02]  /*431a0*/  @!UPT UIADD3 URZ, URZ, URZ, URZ ;  /* 0x0000003f3f3ff290 */ /* 0x000fe4000fffe03f */
[----:B------:R-:W-:Y:S01]  /*431b0*/  IMAD.MOV.U32 R126, RZ, RZ, R64 ;  /* 0x000000ffff7e7224 */ /* 0x000fe200078e0040 */
[----:B------:R-:W-:Y:S01]  /*431c0*/  MOV R118, R67 ;  /* 0x0000004300767202 */ /* 0x000fe20000000f00 */
[----:B------:R-:W-:Y:S02]  /*431d0*/  IMAD.MOV.U32 R127, RZ, RZ, R65 ;  /* 0x000000ffff7f7224 */ /* 0x000fe400078e0041 */
[----:B------:R-:W-:Y:S02]  /*431e0*/  IMAD.MOV.U32 R116, RZ, RZ, R66 ;  /* 0x000000ffff747224 */ /* 0x000fe400078e0042 */
[C---:B------:R-:W-:Y:S01]  /*431f0*/  HMMA.1688.F32.TF32 R64, R68.reuse, R38, R88 ;  /* 0x000000264440723c */ /* 0x040fe20000081058 */
[----:B------:R2:W-:Y:S11]  /*43200*/  STL [R1+0x23fc], R119 ;  /* 0x0023fc7701007387 */ /* 0x0005f60000100800 */
[----:B------:R-:W-:Y:S11]  /*43210*/  @!UPT UIADD3 URZ, URZ, URZ, URZ ;  /* 0x0000003f3f3ff290 */ /* 0x000ff6000fffe03f */
[----:B------:R-:W-:Y:S01]  /*43220*/  @!UPT UIADD3 URZ, URZ, URZ, URZ ;  /* 0x0000003f3f3ff290 */ /* 0x000fe2000fffe03f */
[----:B-1----:R-:W-:Y:S02]  /*43230*/  IMAD.MOV.U32 R117, RZ, RZ, R64 ;  /* 0x000000ffff757224 */ /* 0x002fe400078e0040 */
[----:B--2---:R-:W-:Y:S02]  /*43240*/  IMAD.MOV.U32 R119, RZ, RZ, R65 ;  /* 0x000000ffff777224 */ /* 0x004fe400078e0041 */
[----:B------:R-:W-:Y:S02]  /*43250*/  IMAD.MOV.U32 R124, RZ, RZ, R66 ;  /* 0x000000ffff7c7224 */ /* 0x000fe400078e0042 */
[----:B------:R-:W-:Y:S02]  /*43260*/  IMAD.MOV.U32 R125, RZ, RZ, R67 ;  /* 0x000000ffff7d7224 */ /* 0x000fe400078e0043 */
[C---:B------:R-:W-:Y:S08]  /*43270*/  HMMA.1688.F32.TF32 R64, R68.reuse, R30, R92 ;  /* 0x0000001e4440723c */ /* 0x040ff0000008105c */
[C---:B------:R-:W-:Y:S11]  /*43280*/  HMMA.1688.F32.TF32 R80, R68.reuse, R34, R136 ;  /* 0x000000224450723c */ /* 0x040ff60000081088 */
[----:B------:R-:W-:Y:S05]  /*43290*/  @!UPT UIADD3 URZ, URZ, URZ, URZ ;  /* 0x0000003f3f3ff290 */ /* 0x000fea000fffe03f */
[----:B------:R-:W-:Y:S01]  /*432a0*/  MOV R139, R64 ;  /* 0x00000040008b7202 */ /* 0x000fe20000000f00 */
[----:B------:R-:W-:Y:S02]  /*432b0*/  IMAD.MOV.U32 R138, RZ, RZ, R65 ;  /* 0x000000ffff8a7224 */ /* 0x000fe400078e0041 */
[----:B------:R-:W-:Y:S02]  /*432c0*/  IMAD.MOV.U32 R137, RZ, RZ, R66 ;  /* 0x000000ffff897224 */ /* 0x000fe400078e0042 */
[----:B------:R-:W-:Y:S02]  /*432d0*/  IMAD.MOV.U32 R136, RZ, RZ, R67 ;  /* 0x000000ffff887224 */ /* 0x000fe400078e0043 */
[C---:B------:R-:W-:Y:S01]  /*432e0*/  HMMA.1688.F32.TF32 R64, R68.reuse, R26, R140 ;  /* 0x0000001a4440723c */ /* 0x040fe2000008108c */
[----:B------:R1:W-:Y:S11]  /*432f0*/  STL [R1+0x2410], R118 ;  /* 0x0024107601007387 */ /* 0x0003f60000100800 */
[----:B------:R-:W-:Y:S11]  /*43300*/  @!UPT UIADD3 URZ, URZ, URZ, URZ ;  /* 0x0000003f3f3ff290 */ /* 0x000ff6000fffe03f */
[----:B------:R-:W-:Y:S01]  /*43310*/  @!UPT UIADD3 URZ, URZ, URZ, URZ ;  /* 0x0000003f3f3ff290 */ /* 0x000fe2000fffe03f */
[----:B------:R-:W-:Y:S01]  /*43320*/  IMAD.MOV.U32 R143, RZ, RZ, R64 ;  /* 0x000000ffff8f7224 */ /* 0x000fe200078e0040 */
[----:B------:R-:W-:Y:S01]  /*43330*/  MOV R142, R65 ;  /* 0x00000041008e7202 */ /* 0x000fe20000000f00 */
[----:B------:R-:W-:Y:S02]  /*43340*/  IMAD.MOV.U32 R141, RZ, RZ, R66 ;  /* 0x000000ffff8d7224 */ /* 0x000fe400078e0042 */
[----:B------:R-:W-:Y:S02]  /*43350*/  IMAD.MOV.U32 R140, RZ, RZ, R67 ;  /* 0x000000ffff8c7224 */ /* 0x000fe400078e0043 */
[C---:B------:R-:W-:Y:S01]  /*43360*/  HMMA.1688.F32.TF32 R64, R68.reuse, R22, R204 ;  /* 0x000000164440723c */ /* 0x040fe200000810cc */
[----:B------:R-:W-:Y:S04]  /*43370*/  STL [R1+0x240c], R116 ;  /* 0x00240c7401007387 */ /* 0x000fe80000100800 */
[----:B------:R2:W-:Y:S04]  /*43380*/  STL [R1+0x2408], R127 ;  /* 0x0024087f01007387 */ /* 0x0005e80000100800 */
[----:B------:R3:W-:Y:S11]  /*43390*/  STL [R1+0x2404], R126 ;  /* 0x0024047e01007387 */ /* 0x0007f60000100800 */
[----:B------:R-:W-:Y:S04]  /*433a0*/  @!UPT UIADD3 URZ, URZ, URZ, URZ ;  /* 0x0000003f3f3ff290 */ /* 0x000fe8000fffe03f */
[----:B-1----:R-:W-:Y:S01]  /*433b0*/  IMAD.MOV.U32 R118, RZ, RZ, R64 ;  /* 0x000000ffff767224 */ /* 0x002fe200078e0040 */
[----:B--2---:R-:W-:Y:S01]  /*433c0*/  MOV R127, R66 ;  /* 0x00000042007f7202 */ /* 0x004fe20000000f00 */
[----:B------:R-:W-:Y:S02]  /*433d0*/  IMAD.MOV.U32 R116, RZ, RZ, R65 ;  /* 0x000000ffff747224 */ /* 0x000fe400078e0041 */
[----:B---3--:R-:W-:Y:S02]  /*433e0*/  IMAD.MOV.U32 R126, RZ, RZ, R67 ;  /* 0x000000ffff7e7224 */ /* 0x008fe400078e0043 */
[C---:B------:R-:W-:Y:S11]  /*433f0*/  HMMA.1688.F32.TF32 R64, R68.reuse, R14, R152 ;  /* 0x0000000e4440723c */ /* 0x040ff60000081098 */
[----:B------:R-:W-:Y:S11]  /*43400*/  @!UPT UIADD3 URZ, URZ, URZ, URZ ;  /* 0x0000003f3f3ff290 */ /* 0x000ff6000fffe03f */
[----:B------:R-:W-:Y:S02]  /*43410*/  @!UPT UIADD3 URZ, URZ, URZ, URZ ;  /* 0x0000003f3f3ff290 */ /* 0x000fe4000fffe03f */
[----:B------:R-:W-:Y:S01]  /*43420*/  IMAD.MOV.U32 R120, RZ, RZ, R64 ;  /* 0x000000ffff787224 */ /* 0x000fe200078e0040 */
[----:B------:R-:W-:Y:S01]  /*43430*/  MOV R123, R67 ;  /* 0x00000043007b7202 */ /* 0x000fe20000000f00 */
[----:B------:R-:W-:Y:S02]  /*43440*/  IMAD.MOV.U32 R121, RZ, RZ, R65 ;  /* 0x000000ffff797224 */ /* 0x000fe400078e0041 */
[----:B------:R-:W-:Y:S02]  /*43450*/  IMAD.MOV.U32 R122, RZ, RZ, R66 ;  /* 0x000000ffff7a7224 */ /* 0x000fe400078e0042 */
[C---:B------:R-:W-:Y:S01]  /*43460*/  HMMA.1688.F32.TF32 R64, R68.reuse, R10, R156 ;  /* 0x0000000a4440723c */ /* 0x040fe2000008109c */
[----:B------:R-:W-:Y:S11]  /*43470*/  STL.64 [R1+0x2b0], R80 ;  /* 0x0002b05001007387 */ /* 0x000ff60000100a00 */
[----:B------:R-:W-:Y:S11]  /*43480*/  @!UPT UIADD3 URZ, URZ, URZ, URZ ;  /* 0x0000003f3f3ff290 */ /* 0x000ff6000fffe03f */
[----:B------:R-:W-:Y:S01]  /*43490*/  @!UPT UIADD3 URZ, URZ, URZ, URZ ;  /* 0x0000003f3f3ff290 */ /* 0x000fe2000fffe03f */
[----:B------:R-:W-:Y:S02]  /*434a0*/  IMAD.MOV.U32 R155, RZ, RZ, R64 ;  /* 0x000000ffff9b7224 */ /* 0x000fe400078e0040 */
[----:B------:R-:W-:Y:S02]  /*434b0*/  IMAD.MOV.U32 R154, RZ, RZ, R65 ;  /* 0x000000ffff9a7224 */ /* 0x000fe400078e0041 */
[----:B------:R-:W-:Y:S02]  /*434c0*/  IMAD.MOV.U32 R153, RZ, RZ, R66 ;  /* 0x000000ffff997224 */ /* 0x000fe400078e0042 */
[----:B------:R-:W-:Y:S02]  /*434d0*/  IMAD.MOV.U32 R152, RZ, RZ, R67 ;  /* 0x000000ffff987224 */ /* 0x000fe400078e0043 */
[----:B------:R-:W-:Y:S01]  /*434e0*/  HMMA.1688.F32.TF32 R64, R68, R250, R164 ;  /* 0x000000fa4440723c */ /* 0x000fe200000810a4 */
[----:B------:R-:W-:Y:S07]  /*434f0*/  STL.64 [R1+0x2b8], R82 ;  /* 0x0002b85201007387 */ /* 0x000fee0000100a00 */
[C---:B------:R-:W-:Y:S01]  /*43500*/  HMMA.1688.F32.TF32 R200, R72.reuse, R62, R168 ;  /* 0x0000003e48c8723c */ /* 0x040fe200000810a8 */
[----:B------:R1:W-:Y:S07]  /*43510*/  STL [R1+0x23c8], R183 ;  /* 0x0023c8b701007387 */ /* 0x0003ee0000100800 */
[----:B------:R-:W-:Y:S08]  /*43520*/  HMMA.1688.F32.TF32 R204, R72, R58, R172 ;  /* 0x0000003a48cc723c */ /* 0x000ff000000810ac */
[----:B-1----:R-:W-:Y:S01]  /*43530*/  MOV R183, R64 ;  /* 0x0000004000b77202 */ /* 0x002fe20000000f00 */
[----:B------:R-:W-:-:S02]  /*43540*/  IMAD.MOV.U32 R134, RZ, RZ, R65 ;  /* 0x000000ffff867224 */ /* 0x000fc400078e0041 */
[----:B------:R-:W-:Y:S02]  /*43550*/  IMAD.MOV.U32 R133, RZ, RZ, R66 ;  /* 0x000000ffff857224 */ /* 0x000fe400078e0042 */
[----:B------:R-:W-:Y:S01]  /*43560*/  IMAD.MOV.U32 R132, RZ, RZ, R67 ;  /* 0x000000ffff847224 */ /* 0x000fe200078e0043 */
[C---:B------:R-:W-:Y:S08]  /*43570*/  HMMA.1688.F32.TF32 R60, R72.reuse, R50, R220 ;  /* 0x00000032483c723c */ /* 0x040ff000000810dc */
[C---:B------:R-:W-:Y:S08]  /*43580*/  HMMA.1688.F32.TF32 R64, R72.reuse, R54, R176 ;  /* 0x000000364840723c */ /* 0x040ff000000810b0 */
[C---:B------:R-:W-:Y:S01]  /*43590*/  HMMA.1688.F32.TF32 R220, R72.reuse, R46, R184 ;  /* 0x0000002e48dc723c */ /* 0x040fe200000810b8 */
        /* <DEDUP_REMOVED lines=8> */
[----:B------:R-:W-:Y:S04]  /*43620*/  STL.64 [R1+0x170], R64 ;  /* 0x0001704001007387 */ /* 0x000fe80000100a00 */
[----:B------:R-:W-:Y:S04]  /*43630*/  STL.64 [R1+0x178], R66 ;  /* 0x0001784201007387 */ /* 0x000fe80000100a00 */
[----:B------:R-:W-:Y:S04]  /*43640*/  STL [R1+0x23b4], R220 ;  /* 0x0023b4dc01007387 */ /* 0x000fe80000100800 */
[----:B------:R-:W-:Y:S04]  /*43650*/  STL.64 [R1+0x160], R60 ;  /* 0x0001603c01007387 */ /* 0x000fe80000100a00 */
[----:B------:R1:W-:Y:S01]  /*43660*/  STL.64 [R1+0x168], R62 ;  /* 0x0001683e01007387 */ /* 0x0003e20000100a00 */
[C---:B------:R-:W-:Y:S08]  /*43670*/  HMMA.1688.F32.TF32 R248, R72.reuse, R250, R244 ;  /* 0x000000fa48f8723c */ /* 0x040ff000000810f4 */
[C---:B-1----:R-:W-:Y:S01]  /*43680*/  HMMA.1688.F32.TF32 R60, R72.reuse, R38, R112 ;  /* 0x00000026483c723c */ /* 0x042fe20000081070 */
[----:B------:R-:W-:Y:S04]  /*43690*/  STL [R1+0x23b0], R221 ;  /* 0x0023b0dd01007387 */ /* 0x000fe80000100800 */
[----:B------:R-:W-:Y:S04]  /*436a0*/  STL [R1+0x238c], R222 ;  /* 0x00238cde01007387 */ /* 0x000fe80000100800 */
[----:B------:R-:W-:Y:S04]  /*436b0*/  STL [R1+0x2388], R223 ;  /* 0x002388df01007387 */ /* 0x000fe80000100800 */
[----:B------:R-:W-:Y:S04]  /*436c0*/  STL [R1+0x23c4], R224 ;  /* 0x0023c4e001007387 */ /* 0x000fe80000100800 */
[----:B------:R-:W-:Y:S04]  /*436d0*/  STL [R1+0x23c0], R225 ;  /* 0x0023c0e101007387 */ /* 0x000fe80000100800 */
[----:B------:R-:W-:Y:S04]  /*436e0*/  STL [R1+0x23bc], R226 ;  /* 0x0023bce201007387 */ /* 0x000fe80000100800 */
[----:B------:R-:W-:Y:S04]  /*436f0*/  STL [R1+0x23b8], R227 ;  /* 0x0023b8e301007387 */ /* 0x000fe80000100800 */
[----:B------:R-:W2:Y:S04]  /*43700*/  LDL R135, [R1+0x474] ;  /* 0x0004740001877983 */ /* 0x000ea80000100800 */
[----:B------:R-:W-:Y:S04]  /*43710*/  STL.64 [R1+0x150], R60 ;  /* 0x0001503c01007387 */ /* 0x000fe80000100a00 */
[----:B------:R1:W-:Y:S04]  /*43720*/  STL.64 [R1+0x158], R62 ;  /* 0x0001583e01007387 */ /* 0x0003e80000100a00 */
[----:B------:R-:W-:Y:S04]  /*43730*/  STL [R1+0x2384], R234 ;  /* 0x002384ea01007387 */ /* 0x000fe80000100800 */
[----:B------:R-:W-:Y:S04]  /*43740*/  STL [R1+0x2380], R235 ;  /* 0x002380eb01007387 */ /* 0x000fe80000100800 */
[----:B------:R-:W-:Y:S04]  /*43750*/  STL [R1+0x237c], R239 ;  /* 0x00237cef01007387 */ /* 0x000fe80000100800 */
[----:B------:R-:W-:Y:S04]  /*43760*/  STL [R1+0x2378], R249 ;  /* 0x002378f901007387 */ /* 0x000fe80000100800 */
[----:B------:R-:W-:Y:S04]  /*43770*/  STL [R1+0x2374], R250 ;  /* 0x002374fa01007387 */ /* 0x000fe80000100800 */
[----:B------:R-:W-:Y:S04]  /*43780*/  STL [R1+0x2370], R251 ;  /* 0x002370fb01007387 */ /* 0x000fe80000100800 */
[----:B------:R-:W3:Y:S01]  /*43790*/  LDL.LU R2, [R1+0x2414] ;  /* 0x0024140001027983 */ /* 0x000ee20000300800 */
[C---:B-1----:R-:W-:Y:S11]  /*437a0*/  HMMA.1688.F32.TF32 R60, R72.reuse, R22, R148 ;  /* 0x00000016483c723c */ /* 0x042ff60000081094 */
[----:B------:R-:W-:Y:S11]  /*437b0*/  @!UPT UIADD3 URZ, URZ, URZ, URZ ;  /* 0x0000003f3f3ff290 */ /* 0x000ff6000fffe03f */
[----:B------:R-:W-:Y:S02]  /*437c0*/  @!UPT UIADD3 URZ, URZ, URZ, URZ ;  /* 0x0000003f3f3ff290 */ /* 0x000fe4000fffe03f */
[----:B------:R-:W-:Y:S01]  /*437d0*/  IMAD.MOV.U32 R206, RZ, RZ, R60 ;  /* 0x000000ffffce7224 */ /* 0x000fe200078e003c */
[----:B------:R-:W-:Y:S01]  /*437e0*/  MOV R200, R61 ;  /* 0x0000003d00c87202 */ /* 0x000fe20000000f00 */
[----:B------:R-:W-:Y:S02]  /*437f0*/  IMAD.MOV.U32 R201, RZ, RZ, R62 ;  /* 0x000000ffffc97224 */ /* 0x000fe400078e003e */
[----:B------:R-:W-:Y:S02]  /*43800*/  IMAD.MOV.U32 R202, RZ, RZ, R63 ;  /* 0x000000ffffca7224 */ /* 0x000fe400078e003f */
[----:B------:R-:W-:Y:S01]  /*43810*/  HMMA.1688.F32.TF32 R60, R72, R18, R196 ;  /* 0x00000012483c723c */ /* 0x000fe200000810c4 */
[----:B------:R-:W-:Y:S02]  /*43820*/  IMAD.MOV.U32 R90, RZ, RZ, R13 ;  /* 0x000000ffff5a7224 */ /* 0x000fe400078e000d */
[----:B------:R-:W-:Y:S01]  /*43830*/  IMAD.MOV.U32 R91, RZ, RZ, R12 ;  /* 0x000000ffff5b7224 */ /* 0x000fe200078e000c */
[----:B------:R-:W-:Y:S01]  /*43840*/  MOV R89, R16 ;  /* 0x0000001000597202 */ /* 0x000fe20000000f00 */
[----:B------:R-:W-:Y:S01]  /*43850*/  IMAD.MOV.U32 R88, RZ, RZ, R17 ;  /* 0x000000ffff587224 */ /* 0x000fe200078e0011 */
[----:B------:R-:W-:Y:S01]  /*43860*/  MOV R82, R5 ;  /* 0x0000000500527202 */ /* 0x000fe20000000f00 */
[----:B------:R-:W-:Y:S01]  /*43870*/  IMAD.MOV.U32 R83, RZ, RZ, R4 ;  /* 0x000000ffff537224 */ /* 0x000fe200078e0004 */
[----:B------:R-:W-:Y:S01]  /*43880*/  HMMA.1688.F32.TF32 R192, R68, R6, R160 ;  /* 0x0000000644c0723c */ /* 0x000fe200000810a0 */
[----:B------:R-:W-:-:S02]  /*43890*/  IMAD.MOV.U32 R102, RZ, RZ, R37 ;  /* 0x000000ffff667224 */ /* 0x000fc400078e0025 */
[----:B------:R-:W-:Y:S02]  /*438a0*/  IMAD.MOV.U32 R100, RZ, RZ, R41 ;  /* 0x000000ffff647224 */ /* 0x000fe400078e0029 */
[----:B------:R-:W-:Y:S02]  /*438b0*/  IMAD.MOV.U32 R101, RZ, RZ, R40 ;  /* 0x000000ffff657224 */ /* 0x000fe400078e0028 */
[----:B------:R-:W-:Y:S02]  /*438c0*/  IMAD.MOV.U32 R99, RZ, RZ, R44 ;  /* 0x000000ffff637224 */ /* 0x000fe400078e002c */
[----:B------:R-:W-:Y:S02]  /*438d0*/  IMAD.MOV.U32 R96, RZ, RZ, R49 ;  /* 0x000000ffff607224 */ /* 0x000fe400078e0031 */
[----:B------:R-:W-:Y:S02]  /*438e0*/  IMAD.MOV.U32 R97, RZ, RZ, R48 ;  /* 0x000000ffff617224 */ /* 0x000fe400078e0030 */
[----:B------:R-:W-:-:S02]  /*438f0*/  IMAD.MOV.U32 R86, RZ, RZ, R53 ;  /* 0x000000ffff567224 */ /* 0x000fc400078e0035 */
[----:B------:R-:W-:Y:S01]  /*43900*/  IMAD.MOV.U32 R87, RZ, RZ, R52 ;  /* 0x000000ffff577224 */ /* 0x000fe200078e0034 */
[----:B------:R-:W-:Y:S01]  /*43910*/  MOV R204, R62 ;  /* 0x0000003e00cc7202 */ /* 0x000fe20000000f00 */
        /* <DEDUP_REMOVED lines=8> */
[----:B------:R-:W-:Y:S01]  /*439a0*/  IMAD.MOV.U32 R176, RZ, RZ, R118 ;  /* 0x000000ffffb07224 */ /* 0x000fe200078e0076 */
[----:B------:R-:W-:Y:S01]  /*439b0*/  HMMA.1688.F32.TF32 R60, R72, R14, R208 ;  /* 0x0000000e483c723c */ /* 0x000fe200000810d0 */
[----:B------:R-:W-:Y:S02]  /*439c0*/  IMAD.MOV.U32 R178, RZ, RZ, R127 ;  /* 0x000000ffffb27224 */ /* 0x000fe400078e007f */
[----:B------:R-:W-:Y:S02]  /*439d0*/  IMAD.MOV.U32 R179, RZ, RZ, R126 ;  /* 0x000000ffffb37224 */ /* 0x000fe400078e007e */
[----:B------:R-:W-:Y:S02]  /*439e0*/  IMAD.MOV.U32 R191, RZ, RZ, R152 ;  /* 0x000000ffffbf7224 */ /* 0x000fe400078e0098 */
[----:B------:R-:W-:Y:S01]  /*439f0*/  IMAD.MOV.U32 R190, RZ, RZ, R153 ;  /* 0x000000ffffbe7224 */ /* 0x000fe200078e0099 */
[----:B------:R-:W-:Y:S01]  /*43a00*/  MOV R188, R155 ;  /* 0x0000009b00bc7202 */ /* 0x000fe20000000f00 */
[----:B------:R-:W-:-:S02]  /*43a10*/  IMAD.MOV.U32 R189, RZ, RZ, R154 ;  /* 0x000000ffffbd7224 */ /* 0x000fc400078e009a */
[----:B------:R-:W-:Y:S01]  /*43a20*/  IMAD.MOV.U32 R172, RZ, RZ, R143 ;  /* 0x000000ffffac7224 */ /* 0x000fe200078e008f */
[----:B------:R-:W-:Y:S01]  /*43a30*/  MOV R174, R141 ;  /* 0x0000008d00ae7202 */ /* 0x000fe20000000f00 */
[----:B------:R-:W-:Y:S02]  /*43a40*/  IMAD.MOV.U32 R173, RZ, RZ, R142 ;  /* 0x000000ffffad7224 */ /* 0x000fe400078e008e */
[----:B------:R-:W-:Y:S01]  /*43a50*/  IMAD.MOV.U32 R175, RZ, RZ, R140 ;  /* 0x000000ffffaf7224 */ /* 0x000fe200078e008c */
[----:B------:R-:W-:Y:S01]  /*43a60*/  MOV R171, R136 ;  /* 0x0000008800ab7202 */ /* 0x000fe20000000f00 */
[----:B------:R-:W-:Y:S02]  /*43a70*/  IMAD.MOV.U32 R170, RZ, RZ, R137 ;  /* 0x000000ffffaa7224 */ /* 0x000fe400078e0089 */
[----:B------:R-:W-:Y:S02]  /*43a80*/  IMAD.MOV.U32 R169, RZ, RZ, R138 ;  /* 0x000000ffffa97224 */ /* 0x000fe400078e008a */
[----:B------:R-:W-:Y:S01]  /*43a90*/  IMAD.MOV.U32 R168, RZ, RZ, R139 ;  /* 0x000000ffffa87224 */ /* 0x000fe200078e008b */
[----:B------:R-:W-:Y:S01]  /*43aa0*/  MOV R185, R121 ;  /* 0x0000007900b97202 */ /* 0x000fe20000000f00 */
[----:B------:R-:W-:Y:S01]  /*43ab0*/  IMAD.MOV.U32 R184, RZ, RZ, R120 ;  /* 0x000000ffffb87224 */ /* 0x000fe200078e0078 */
[----:B------:R-:W-:Y:S01]  /*43ac0*/  MOV R227, R63 ;  /* 0x0000003f00e37202 */ /* 0x000fe20000000f00 */
[----:B------:R-:W-:Y:S01]  /*43ad0*/  IMAD.MOV.U32 R224, RZ, RZ, R60 ;  /* 0x000000ffffe07224 */ /* 0x000fe200078e003c */
[----:B------:R-:W-:Y:S01]  /*43ae0*/  LDS R196, [R252+0x44080] ;  /* 0x04408000fcc47984 */ /* 0x000fe20000000800 */
[----:B------:R-:W-:-:S02]  /*43af0*/  IMAD.MOV.U32 R225, RZ, RZ, R61 ;  /* 0x000000ffffe17224 */ /* 0x000fc400078e003d */
[----:B------:R-:W-:Y:S01]  /*43b00*/  IMAD.MOV.U32 R226, RZ, RZ, R62 ;  /* 0x000000ffffe27224 */ /* 0x000fe200078e003e */
[----:B------:R-:W-:Y:S01]  /*43b10*/  LDS R198, [R252+0x44480] ;  /* 0x04448000fcc67984 */ /* 0x000fe20000000800 */
[C---:B------:R-:W-:Y:S11]  /*43b20*/  HMMA.1688.F32.TF32 R60, R72.reuse, R10, R212 ;  /* 0x0000000a483c723c */ /* 0x040ff600000810d4 */
[----:B------:R-:W-:Y:S11]  /*43b30*/  @!UPT UIADD3 URZ, URZ, URZ, URZ ;  /* 0x0000003f3f3ff290 */ /* 0x000ff6000fffe03f */
[----:B------:R-:W-:Y:S02]  /*43b40*/  @!UPT UIADD3 URZ, URZ, URZ, URZ ;  /* 0x0000003f3f3ff290 */ /* 0x000fe4000fffe03f */
[----:B------:R-:W-:Y:S02]  /*43b50*/  IMAD.MOV.U32 R211, RZ, RZ, R60 ;  /* 0x000000ffffd37224 */ /* 0x000fe400078e003c */
[----:B------:R-:W-:Y:S02]  /*43b60*/  IMAD.MOV.U32 R210, RZ, RZ, R61 ;  /* 0x000000ffffd27224 */ /* 0x000fe400078e003d */
[----:B------:R-:W-:Y:S02]  /*43b70*/  IMAD.MOV.U32 R209, RZ, RZ, R62 ;  /* 0x000000ffffd17224 */ /* 0x000fe400078e003e */
[----:B------:R-:W-:Y:S02]  /*43b80*/  IMAD.MOV.U32 R208, RZ, RZ, R63 ;  /* 0x000000ffffd07224 */ /* 0x000fe400078e003f */
[----:B------:R-:W-:Y:S11]  /*43b90*/  HMMA.1688.F32.TF32 R60, R72, R6, R216 ;  /* 0x00000006483c723c */ /* 0x000ff600000810d8 */
[----:B------:R-:W-:Y:S11]  /*43ba0*/  @!UPT UIADD3 URZ, URZ, URZ, URZ ;  /* 0x0000003f3f3ff290 */ /* 0x000ff6000fffe03f */
[----:B------:R-:W-:Y:S02]  /*43bb0*/  @!UPT UIADD3 URZ, URZ, URZ, URZ ;  /* 0x0000003f3f3ff290 */ /* 0x000fe4000fffe03f */
[----:B------:R-:W-:Y:S01]  /*43bc0*/  MOV R203, R60 ;  /* 0x0000003c00cb7202 */ /* 0x000fe20000000f00 */
[----:B------:R-:W-:Y:S02]  /*43bd0*/  IMAD.MOV.U32 R207, RZ, RZ, R61 ;  /* 0x000000ffffcf7224 */ /* 0x000fe400078e003d */
[----:B------:R-:W-:Y:S02]  /*43be0*/  IMAD.MOV.U32 R222, RZ, RZ, R62 ;  /* 0x000000ffffde7224 */ /* 0x000fe400078e003e */
[----:B------:R-:W-:Y:S01]  /*43bf0*/  IMAD.MOV.U32 R223, RZ, RZ, R63 ;  /* 0x000000ffffdf7224 */ /* 0x000fe200078e003f */
[----:B--2---:R-:W-:Y:S04]  /*43c00*/  LDS R128, [R135+0x44000] ;  /* 0x0440000087807984 */ /* 0x004fe80000000800 */
[----:B------:R-:W-:Y:S04]  /*43c10*/  LDS R130, [R135+0x44400] ;  /* 0x0444000087827984 */ /* 0x000fe80000000800 */
[----:B---3--:R-:W1:Y:S04]  /*43c20*/  LDSM.16.M88.4 R12, [R2+0x4100] ;  /* 0x00410000020c783b */ /* 0x008e680000000200 */
[----:B------:R-:W2:Y:S04]  /*43c30*/  LDSM.16.M88.4 R16, [R2+0x6100] ;  /* 0x006100000210783b */ /* 0x000ea80000000200 */
[----:B------:R-:W-:Y:S04]  /*43c40*/  LDSM.16.M88.4 R20, [R2+0x8100] ;  /* 0x008100000214783b */ /* 0x000fe80000000200 */
[----:B------:R-:W-:Y:S04]  /*43c50*/  LDSM.16.M88.4 R24, [R2+0xa100] ;  /* 0x00a100000218783b */ /* 0x000fe80000000200 */
[----:B------:R-:W3:Y:S04]  /*43c60*/  LDSM.16.M88.4 R4, [R2+0x100] ;  /* 0x000100000204783b */ /* 0x000ee80000000200 */
[----:B------:R-:W4:Y:S04]  /*43c70*/  LDSM.16.M88.4 R28, [R2+0xc100] ;  /* 0x00c10000021c783b */ /* 0x000f280000000200 */
[----:B------:R-:W5:Y:S04]  /*43c80*/  LDSM.16.M88.4 R32, [R2+0xe100] ;  /* 0x00e100000220783b */ /* 0x000f680000000200 */
[----:B------:R-:W2:Y:S04]  /*43c90*/  LDSM.16.M88.4 R36, [R2+0x10100] ;  /* 0x010100000224783b */ /* 0x000ea80000000200 */
[----:B------:R-:W3:Y:S04]  /*43ca0*/  LDSM.16.M88.4 R40, [R2+0x12100] ;  /* 0x012100000228783b */ /* 0x000ee80000000200 */
[----:B------:R-:W4:Y:S04]  /*43cb0*/  LDSM.16.M88.4 R44, [R2+0x14100] ;  /* 0x01410000022c783b */ /* 0x000f280000000200 */
[----:B------:R-:W4:Y:S04]  /*43cc0*/  LDSM.16.M88.4 R48, [R2+0x16100] ;  /* 0x016100000230783b */ /* 0x000f280000000200 */
[----:B------:R-:W4:Y:S04]  /*43cd0*/  LDSM.16.M88.4 R52, [R2+0x18100] ;  /* 0x018100000234783b */ /* 0x000f280000000200 */
[----:B------:R-:W4:Y:S04]  /*43ce0*/  LDSM.16.M88.4 R56, [R2+0x1a100] ;  /* 0x01a100000238783b */ /* 0x000f280000000200 */
[----:B------:R-:W4:Y:S04]  /*43cf0*/  LDSM.16.M88.4 R60, [R2+0x1c100] ;  /* 0x01c10000023c783b */ /* 0x000f280000000200 */
[----:B------:R-:W5:Y:S04]  /*43d00*/  LDSM.16.M88.4 R64, [R2+0x1e100] ;  /* 0x01e100000240783b */ /* 0x000f680000000200 */
[----:B-1----:R-:W-:Y:S04]  /*43d10*/  STL [R1+0x22f8], R14 ;  /* 0x0022f80e01007387 */ /* 0x002fe80000100800 */
[----:B------:R-:W-:Y:S04]  /*43d20*/  STL [R1+0x22f4], R15 ;  /* 0x0022f40f01007387 */ /* 0x000fe80000100800 */
[----:B--2---:R-:W-:Y:S04]  /*43d30*/  STL [R1+0x22ec], R18 ;  /* 0x0022ec1201007387 */ /* 0x004fe80000100800 */
[----:B------:R-:W-:Y:S01]  /*43d40*/  STL [R1+0x22e8], R19 ;  /* 0x0022e81301007387 */ /* 0x000fe20000100800 */
[----:B---3--:R-:W-:Y:S03]  /*43d50*/  HMMA.1688.F32.TF32 R68, R76, R4, R80 ;  /* 0x000000044c44723c */ /* 0x008fe60000081050 */
[----:B------:R-:W-:Y:S04]  /*43d60*/  STL [R1+0x22e4], R22 ;  /* 0x0022e41601007387 */ /* 0x000fe80000100800 */
[----:B------:R-:W-:Y:S04]  /*43d70*/  STL [R1+0x22e0], R23 ;  /* 0x0022e01701007387 */ /* 0x000fe80000100800 */
[----:B------:R-:W-:Y:S04]  /*43d80*/  STL [R1+0x22fc], R26 ;  /* 0x0022fc1a01007387 */ /* 0x000fe80000100800 */
[----:B------:R-:W-:Y:S04]  /*43d90*/  STL [R1+0x22f0], R27 ;  /* 0x0022f01b01007387 */ /* 0x000fe80000100800 */
[----:B----4-:R-:W-:Y:S04]  /*43da0*/  STL [R1+0x2304], R30 ;  /* 0x0023041e01007387 */ /* 0x010fe80000100800 */
[----:B------:R-:W-:Y:S04]  /*43db0*/  STL [R1+0x2300], R31 ;  /* 0x0023001f01007387 */ /* 0x000fe80000100800 */
[----:B-----5:R-:W-:Y:S04]  /*43dc0*/  STL [R1+0x230c], R34 ;  /* 0x00230c2201007387 */ /* 0x020fe80000100800 */
        /* <DEDUP_REMOVED lines=17> */
[----:B------:R-:W1:Y:S04]  /*43ee0*/  LDSM.16.M88.4 R8, [R2+0x2100] ;  /* 0x002100000208783b */ /* 0x000e680000000200 */
[----:B------:R2:W-:Y:S04]  /*43ef0*/  STL [R1+0x20b0], R2 ;  /* 0x0020b00201007387 */ /* 0x0005e80000100800 */
[----:B--2---:R-:W2:Y:S04]  /*43f00*/  LDL R2, [R1+0x470] ;  /* 0x0004700001027983 */ /* 0x004ea80000100800 */
[----:B------:R1:W-:Y:S04]  /*43f10*/  STL [R1+0xcc], R71 ;  /* 0x0000cc4701007387 */ /* 0x0003e80000100800 */
[----:B------:R-:W3:Y:S04]  /*43f20*/  LDL.LU R80, [R1+0x3c0] ;  /* 0x0003c00001507983 */ /* 0x000ee80000300800 */
[----:B------:R-:W3:Y:S04]  /*43f30*/  LDL.LU R81, [R1+0x3c4] ;  /* 0x0003c40001517983 */ /* 0x000ee80000300800 */
[----:B------:R-:W3:Y:S01]  /*43f40*/  LDL.LU R82, [R1+0x3c8] ;  /* 0x0003c80001527983 */ /* 0x000ee20000300800 */
[----:B------:R-:W-:-:S02]  /*43f50*/  IMAD.MOV.U32 R234, RZ, RZ, R68 ;  /* 0x000000ffffea7224 */ /* 0x000fc400078e0044 */
[----:B------:R-:W-:Y:S02]  /*43f60*/  IMAD.MOV.U32 R235, RZ, RZ, R69 ;  /* 0x000000ffffeb7224 */ /* 0x000fe400078e0045 */
[----:B------:R-:W-:Y:S02]  /*43f70*/  IMAD.MOV.U32 R239, RZ, RZ, R70 ;  /* 0x000000ffffef7224 */ /* 0x000fe400078e0046 */
[C---:B-1----:R-:W-:Y:S01]  /*43f80*/  HMMA.1688.F32.TF32 R68, R76.reuse, R8, R88 ;  /* 0x000000084c44723c */ /* 0x042fe20000081058 */
[----:B------:R-:W-:Y:S11]  /*43f90*/  MOV R83, R0 ;  /* 0x0000000000537202 */ /* 0x000ff60000000f00 */
[----:B------:R-:W-:Y:S11]  /*43fa0*/  @!UPT UIADD3 URZ, URZ, URZ, URZ ;  /* 0x0000003f3f3ff290 */ /* 0x000ff6000fffe03f */
[----:B------:R-:W-:Y:S01]  /*43fb0*/  @!UPT UIADD3 URZ, URZ, URZ, URZ ;  /* 0x0000003f3f3ff290 */ /* 0x000fe2000fffe03f */
[----:B------:R-:W-:Y:S02]  /*43fc0*/  IMAD.MOV.U32 R249, RZ, RZ, R68 ;  /* 0x000000fffff97224 */ /* 0x000fe400078e0044 */
[----:B------:R-:W-:Y:S02]  /*43fd0*/  IMAD.MOV.U32 R250, RZ, RZ, R69 ;  /* 0x000000fffffa7224 */ /* 0x000fe400078e0045 */
[----:B------:R-:W-:Y:S02]  /*43fe0*/  IMAD.MOV.U32 R251, RZ, RZ, R70 ;  /* 0x000000fffffb7224 */ /* 0x000fe400078e0046 */
[----:B------:R-:W-:Y:S02]  /*43ff0*/  IMAD.MOV.U32 R0, RZ, RZ, R71 ;  /* 0x000000ffff007224 */ /* 0x000fe400078e0047 */
[C---:B------:R-:W-:Y:S08]  /*44000*/  HMMA.1688.F32.TF32 R68, R76.reuse, R20, R100 ;  /* 0x000000144c44723c */ /* 0x040ff00000081064 */
[C---:B------:R-:W-:Y:S08]  /*44010*/  HMMA.1688.F32.TF32 R88, R76.reuse, R12, R108 ;  /* 0x0000000c4c58723c */ /* 0x040ff0000008106c */
[----:B------:R-:W-:Y:S08]  /*44020*/  HMMA.1688.F32.TF32 R72, R76, R16, R104 ;  /* 0x000000104c48723c */ /* 0x000ff00000081068 */
[----:B------:R-:W-:Y:S01]  /*44030*/  MOV R58, R68 ;  /* 0x00000044003a7202 */ /* 0x000fe20000000f00 */
[----:B------:R-:W-:-:S02]  /*44040*/  IMAD.MOV.U32 R59, RZ, RZ, R69 ;  /* 0x000000ffff3b7224 */ /* 0x000fc400078e0045 */
[----:B------:R-:W-:Y:S02]  /*44050*/  IMAD.MOV.U32 R54, RZ, RZ, R70 ;  /* 0x000000ffff367224 */ /* 0x000fe400078e0046 */
[----:B------:R-:W-:Y:S02]  /*44060*/  IMAD.MOV.U32 R55, RZ, RZ, R71 ;  /* 0x000000ffff377224 */ /* 0x000fe400078e0047 */
[----:B------:R-:W-:Y:S01]  /*44070*/  HMMA.1688.F32.TF32 R68, R76, R24, R96 ;  /* 0x000000184c44723c */ /* 0x000fe20000081060 */
[----:B------:R1:W-:Y:S04]  /*44080*/  STL.64 [R1+0xa0], R88 ;  /* 0x0000a05801007387 */ /* 0x0003e80000100a00 */
[----:B------:R4:W-:Y:S04]  /*44090*/  STL.64 [R1+0xa8], R90 ;  /* 0x0000a85a01007387 */ /* 0x0009e80000100a00 */
[----:B------:R-:W-:Y:S04]  /*440a0*/  STL.64 [R1+0x90], R72 ;  /* 0x0000904801007387 */ /* 0x000fe80000100a00 */
[----:B------:R-:W-:Y:S04]  /*440b0*/  STL.64 [R1+0x98], R74 ;  /* 0x0000984a01007387 */ /* 0x000fe80000100a00 */
[----:B------:R5:W-:Y:S04]  /*440c0*/  STL [R1+0x235c], R55 ;  /* 0x00235c3701007387 */ /* 0x000be80000100800 */
[----:B------:R1:W-:Y:S03]  /*440d0*/  STL [R1+0x2358], R54 ;  /* 0x0023583601007387 */ /* 0x0003e60000100800 */
[----:B------:R-:W-:Y:S01]  /*440e0*/  IMAD.MOV.U32 R47, RZ, RZ, R71 ;  /* 0x000000ffff2f7224 */ /* 0x000fe200078e0047 */
[----:B------:R-:W-:Y:S01]  /*440f0*/  MOV R51, R69 ;  /* 0x0000004500337202 */ /* 0x000fe20000000f00 */
[----:B------:R-:W-:Y:S01]  /*44100*/  IMAD.MOV.U32 R46, RZ, RZ, R70 ;  /* 0x000000ffff2e7224 */ /* 0x000fe200078e0046 */
[----:B------:R1:W-:Y:S01]  /*44110*/  STL [R1+0x2354], R59 ;  /* 0x0023543b01007387 */ /* 0x0003e20000100800 */
[----:B------:R-:W-:-:S03]  /*44120*/  IMAD.MOV.U32 R50, RZ, RZ, R68 ;  /* 0x000000ffff327224 */ /* 0x000fc600078e0044 */
[----:B------:R1:W-:Y:S04]  /*44130*/  STL [R1+0x2350], R58 ;  /* 0x0023503a01007387 */ /* 0x0003e80000100800 */
[----:B------:R1:W-:Y:S04]  /*44140*/  STL [R1+0x236c], R47 ;  /* 0x00236c2f01007387 */ /* 0x0003e80000100800 */
[----:B------:R-:W-:Y:S04]  /*44150*/  STL [R1+0x2368], R46 ;  /* 0x0023682e01007387 */ /* 0x000fe80000100800 */
[----:B------:R1:W-:Y:S04]  /*44160*/  STL [R1+0x2364], R51 ;  /* 0x0023643301007387 */ /* 0x0003e80000100800 */
[----:B------:R1:W-:Y:S04]  /*44170*/  STL [R1+0x2360], R50 ;  /* 0x0023603201007387 */ /* 0x0003e80000100800 */
[----:B------:R-:W5:Y:S04]  /*44180*/  LDL.LU R156, [R1+0x3b0] ;  /* 0x0003b000019c7983 */ /* 0x000f680000300800 */
[----:B------:R-:W5:Y:S04]  /*44190*/  LDL.LU R157, [R1+0x3b4] ;  /* 0x0003b400019d7983 */ /* 0x000f680000300800 */
[----:B------:R-:W5:Y:S04]  /*441a0*/  LDL.LU R158, [R1+0x3b8] ;  /* 0x0003b800019e7983 */ /* 0x000f680000300800 */
[----:B------:R-:W5:Y:S01]  /*441b0*/  LDL.LU R159, [R1+0x3bc] ;  /* 0x0003bc00019f7983 */ /* 0x000f620000300800 */
[----:B------:R-:W-:Y:S03]  /*441c0*/  HMMA.1688.F32.TF32 R68, R76, R28, R84 ;  /* 0x0000001c4c44723c */ /* 0x000fe60000081054 */
[----:B------:R-:W5:Y:S04]  /*441d0*/  LDL.LU R92, [R1+0x3a0] ;  /* 0x0003a000015c7983 */ /* 0x000f680000300800 */
[----:B------:R-:W5:Y:S04]  /*441e0*/  LDL.LU R93, [R1+0x3a4] ;  /* 0x0003a400015d7983 */ /* 0x000f680000300800 */
[----:B------:R-:W5:Y:S04]  /*441f0*/  LDL.LU R94, [R1+0x3a8] ;  /* 0x0003a800015e7983 */ /* 0x000f680000300800 */
[----:B------:R-:W5:Y:S09]  /*44200*/  LDL.LU R95, [R1+0x3ac] ;  /* 0x0003ac00015f7983 */ /* 0x000f720000300800 */
[----:B------:R-:W-:Y:S01]  /*44210*/  IMAD.MOV.U32 R42, RZ, RZ, R68 ;  /* 0x000000ffff2a7224 */ /* 0x000fe200078e0044 */
[----:B------:R-:W-:Y:S01]  /*44220*/  MOV R38, R70 ;  /* 0x0000004600267202 */ /* 0x000fe20000000f00 */
[----:B------:R-:W-:-:S02]  /*44230*/  IMAD.MOV.U32 R43, RZ, RZ, R69 ;  /* 0x000000ffff2b7224 */ /* 0x000fc400078e0045 */
[----:B------:R-:W-:Y:S02]  /*44240*/  IMAD.MOV.U32 R39, RZ, RZ, R71 ;  /* 0x000000ffff277224 */ /* 0x000fe400078e0047 */
[----:B------:R-:W-:Y:S02]  /*44250*/  IMAD.MOV.U32 R186, RZ, RZ, R122 ;  /* 0x000000ffffba7224 */ /* 0x000fe400078e007a */
[----:B------:R-:W-:Y:S02]  /*44260*/  IMAD.MOV.U32 R187, RZ, RZ, R123 ;  /* 0x000000ffffbb7224 */ /* 0x000fe400078e007b */
[----:B------:R-:W-:Y:S01]  /*44270*/  IMAD.MOV.U32 R228, RZ, RZ, R183 ;  /* 0x000000ffffe47224 */ /* 0x000fe200078e00b7 */
[----:B------:R-:W-:Y:S01]  /*44280*/  MOV R230, R133 ;  /* 0x0000008500e67202 */ /* 0x000fe20000000f00 */
[----:B------:R-:W-:Y:S02]  /*44290*/  IMAD.MOV.U32 R229, RZ, RZ, R134 ;  /* 0x000000ffffe57224 */ /* 0x000fe400078e0086 */
[----:B------:R-:W-:Y:S01]  /*442a0*/  IMAD.MOV.U32 R231, RZ, RZ, R132 ;  /* 0x000000ffffe77224 */ /* 0x000fe200078e0084 */
[----:B------:R-:W-:Y:S01]  /*442b0*/  MOV R244, R206 ;  /* 0x000000ce00f47202 */ /* 0x000fe20000000f00 */
[----:B------:R-:W-:Y:S01]  /*442c0*/  IMAD.MOV.U32 R245, RZ, RZ, R200 ;  /* 0x000000fffff57224 */ /* 0x000fe200078e00c8 */
[----:B------:R-:W-:Y:S01]  /*442d0*/  LDS R132, [R135+0x44080] ;  /* 0x0440800087847984 */ /* 0x000fe20000000800 */
[----:B------:R-:W-:-:S02]  /*442e0*/  IMAD.MOV.U32 R246, RZ, RZ, R201 ;  /* 0x000000fffff67224 */ /* 0x000fc400078e00c9 */
[----:B------:R-:W-:Y:S01]  /*442f0*/  IMAD.MOV.U32 R247, RZ, RZ, R202 ;  /* 0x000000fffff77224 */ /* 0x000fe200078e00ca */
[----:B------:R-:W-:Y:S04]  /*44300*/  LDS R134, [R135+0x44480] ;  /* 0x0444800087867984 */ /* 0x000fe80000000800 */
[----:B------:R-:W-:Y:S04]  /*44310*/  LDS R133, [R3+0x44080] ;  /* 0x0440800003857984 */ /* 0x000fe80000000800 */
[----:B------:R-:W-:Y:S04]  /*44320*/  LDS R135, [R3+0x44480] ;  /* 0x0444800003877984 */ /* 0x000fe80000000800 */
[----:B--2---:R-:W-:Y:S04]  /*44330*/  LDS R197, [R2+0x44080] ;  /* 0x0440800002c57984 */ /* 0x004fe80000000800 */
[----:B------:R-:W2:Y:S01]  /*44340*/  LDS R199, [R2+0x44480] ;  /* 0x0444800002c77984 */ /* 0x000ea20000000800 */
[----:B---3--:R-:W-:Y:S03]  /*44350*/  HMMA.1688.F32.TF32 R68, R76, R32, R80 ;  /* 0x000000204c44723c */ /* 0x008fe60000081050 */
[----:B------:R-:W3:Y:S04]  /*44360*/  LDL.LU R80, [R1+0x240] ;  /* 0x0002400001507983 */ /* 0x000ee80000300800 */
[----:B------:R-:W3:Y:S04]  /*44370*/  LDL.LU R81, [R1+0x244] ;  /* 0x0002440001517983 */ /* 0x000ee80000300800 */
[----:B------:R-:W3:Y:S04]  /*44380*/  LDL.LU R82, [R1+0x248] ;  /* 0x0002480001527983 */ /* 0x000ee80000300800 */
[----:B------:R-:W3:Y:S04]  /*44390*/  LDL.LU R83, [R1+0x24c] ;  /* 0x00024c0001537983 */ /* 0x000ee80000300800 */
[----:B-1----:R-:W2:Y:S04]  /*443a0*/  LDL.LU R88, [R1+0x390] ;  /* 0x0003900001587983 */ /* 0x002ea80000300800 */
[----:B------:R-:W2:Y:S04]  /*443b0*/  LDL.LU R89, [R1+0x394] ;  /* 0x0003940001597983 */ /* 0x000ea80000300800 */
[----:B----4-:R-:W2:Y:S04]  /*443c0*/  LDL.LU R90, [R1+0x398] ;  /* 0x00039800015a7983 */ /* 0x010ea80000300800 */
[----:B------:R-:W2:Y:S04]  /*443d0*/  LDL.LU R91, [R1+0x39c] ;  /* 0x00039c00015b7983 */ /* 0x000ea80000300800 */
[----:B------:R-:W4:Y:S04]  /*443e0*/  LDL.LU R108, [R1+0x380] ;  /* 0x00038000016c7983 */ /* 0x000f280000300800 */
[----:B------:R-:W4:Y:S04]  /*443f0*/  LDL.LU R109, [R1+0x384] ;  /* 0x00038400016d7983 */ /* 0x000f280000300800 */
[----:B------:R-:W4:Y:S04]  /*44400*/  LDL.LU R110, [R1+0x388] ;  /* 0x00038800016e7983 */ /* 0x000f280000300800 */
[----:B------:R-:W4:Y:S04]  /*44410*/  LDL.LU R111, [R1+0x38c] ;  /* 0x00038c00016f7983 */ /* 0x000f280000300800 */
        /* <DEDUP_REMOVED lines=16> */
[----:B------:R-:W-:Y:S01]  /*44520*/  IMAD.MOV.U32 R34, RZ, RZ, R68 ;  /* 0x000000ffff227224 */ /* 0x000fe200078e0044 */
[----:B------:R-:W-:Y:S01]  /*44530*/  MOV R31, R71 ;  /* 0x00000047001f7202 */ /* 0x000fe20000000f00 */
[----:B------:R-:W-:-:S02]  /*44540*/  IMAD.MOV.U32 R35, RZ, RZ, R69 ;  /* 0x000000ffff237224 */ /* 0x000fc400078e0045 */
[----:B------:R-:W-:Y:S02]  /*44550*/  IMAD.MOV.U32 R30, RZ, RZ, R70 ;  /* 0x000000ffff1e7224 */ /* 0x000fe400078e0046 */
[C---:B-----5:R-:W-:Y:S11]  /*44560*/  HMMA.1688.F32.TF32 R68, R76.reuse, R36, R156 ;  /* 0x000000244c44723c */ /* 0x060ff6000008109c */
[----:B------:R-:W-:Y:S11]  /*44570*/  @!UPT UIADD3 URZ, URZ, URZ, URZ ;  /* 0x0000003f3f3ff290 */ /* 0x000ff6000fffe03f */
[----:B------:R-:W-:Y:S02]  /*44580*/  @!UPT UIADD3 URZ, URZ, URZ, URZ ;  /* 0x0000003f3f3ff290 */ /* 0x000fe4000fffe03f */
[----:B------:R-:W-:Y:S02]  /*44590*/  IMAD.MOV.U32 R26, RZ, RZ, R68 ;  /* 0x000000ffff1a7224 */ /* 0x000fe400078e0044 */
[----:B------:R-:W-:Y:S02]  /*445a0*/  IMAD.MOV.U32 R14, RZ, RZ, R69 ;  /* 0x000000ffff0e7224 */ /* 0x000fe400078e0045 */
[----:B------:R-:W-:Y:S02]  /*445b0*/  IMAD.MOV.U32 R15, RZ, RZ, R70 ;  /* 0x000000ffff0f7224 */ /* 0x000fe400078e0046 */
        /* <DEDUP_REMOVED lines=8> */
[C---:B--2---:R-:W-:Y:S11]  /*44640*/  HMMA.1688.F32.TF32 R68, R76.reuse, R44, R88 ;  /* 0x0000002c4c44723c */ /* 0x044ff60000081058 */
[----:B------:R-:W-:Y:S11]  /*44650*/  @!UPT UIADD3 URZ, URZ, URZ, URZ ;  /* 0x0000003f3f3ff290 */ /* 0x000ff6000fffe03f */
[----:B------:R-:W-:Y:S02]  /*44660*/  @!UPT UIADD3 URZ, URZ, URZ, URZ ;  /* 0x0000003f3f3ff290 */ /* 0x000fe4000fffe03f */
[----:B------:R-:W-:Y:S01]  /*44670*/  IMAD.MOV.U32 R55, RZ, RZ, R68 ;  /* 0x000000ffff377224 */ /* 0x000fe200078e0044 */
[----:B------:R-:W-:Y:S01]  /*44680*/  MOV R54, R69 ;  /* 0x0000004500367202 */ /* 0x000fe20000000f00 */
[----:B------:R-:W-:Y:S02]  /*44690*/  IMAD.MOV.U32 R59, RZ, RZ, R70 ;  /* 0x000000ffff3b7224 */ /* 0x000fe400078e0046 */
[----:B------:R-:W-:Y:S02]  /*446a0*/  IMAD.MOV.U32 R58, RZ, RZ, R71 ;  /* 0x000000ffff3a7224 */ /* 0x000fe400078e0047 */
[C---:B----4-:R-:W-:Y:S11]  /*446b0*/  HMMA.1688.F32.TF32 R68, R76.reuse, R48, R108 ;  /* 0x000000304c44723c */ /* 0x050ff6000008106c */
[----:B------:R-:W-:Y:S11]  /*446c0*/  @!UPT UIADD3 URZ, URZ, URZ, URZ ;  /* 0x0000003f3f3ff290 */ /* 0x000ff6000fffe03f */
[----:B------:R-:W-:Y:S02]  /*446d0*/  @!UPT UIADD3 URZ, URZ, URZ, URZ ;  /* 0x0000003f3f3ff290 */ /* 0x000fe4000fffe03f */
[----:B------:R-:W-:Y:S01]  /*446e0*/  IMAD.MOV.U32 R47, RZ, RZ, R68 ;  /* 0x000000ffff2f7224 */ /* 0x000fe200078e0044 */
[----:B------:R-:W-:Y:S01]  /*446f0*/  MOV R51, R70 ;  /* 0x0000004600337202 */ /* 0x000fe20000000f00 */
[----:B------:R-:W-:Y:S02]  /*44700*/  IMAD.MOV.U32 R46, RZ, RZ, R69 ;  /* 0x000000ffff2e7224 */ /* 0x000fe400078e0045 */
[----:B------:R-:W-:Y:S02]  /*44710*/  IMAD.MOV.U32 R50, RZ, RZ, R71 ;  /* 0x000000ffff327224 */ /* 0x000fe400078e0047 */
[C---:B---3--:R-:W-:Y:S08]  /*44720*/  HMMA.1688.F32.TF32 R68, R76.reuse, R52, R104 ;  /* 0x000000344c44723c */ /* 0x048ff00000081068 */
[C---:B------:R-:W-:Y:S11]  /*44730*/  HMMA.1688.F32.TF32 R72, R76.reuse, R60, R96 ;  /* 0x0000003c4c48723c */ /* 0x040ff60000081060 */
[----:B------:R-:W-:Y:S05]  /*44740*/  @!UPT UIADD3 URZ, URZ, URZ, URZ ;  /* 0x0000003f3f3ff290 */ /* 0x000fea000fffe03f */
[----:B------:R-:W-:Y:S01]  /*44750*/  IMAD.MOV.U32 R18, RZ, RZ, R68 ;  /* 0x000000ffff127224 */ /* 0x000fe200078e0044 */
[----:B------:R-:W-:Y:S01]  /*44760*/  MOV R23, R71 ;  /* 0x0000004700177202 */ /* 0x000fe20000000f00 */
[----:B------:R-:W-:Y:S02]  /*44770*/  IMAD.MOV.U32 R19, RZ, RZ, R69 ;  /* 0x000000ffff137224 */ /* 0x000fe400078e0045 */
[----:B------:R-:W-:Y:S02]  /*44780*/  IMAD.MOV.U32 R22, RZ, RZ, R70 ;  /* 0x000000ffff167224 */ /* 0x000fe400078e0046 */
[C---:B------:R-:W-:Y:S08]  /*44790*/  HMMA.1688.F32.TF32 R68, R76.reuse, R56, R100 ;  /* 0x000000384c44723c */ /* 0x040ff00000081064 */
[----:B------:R-:W-:Y:S11]  /*447a0*/  HMMA.1688.F32.TF32 R76, R76, R64, R84 ;  /* 0x000000404c4c723c */ /* 0x000ff60000081054 */
[----:B------:R-:W-:Y:S04]  /*447b0*/  @!UPT UIADD3 URZ, URZ, URZ, URZ ;  /* 0x0000003f3f3ff290 */ /* 0x000fe8000fffe03f */
[----:B------:R-:W-:Y:S04]  /*447c0*/  STL.64 [R1+0x2238], R70 ;  /* 0x0022384601007387 */ /* 0x000fe80000100a00 */
[----:B------:R1:W-:Y:S04]  /*447d0*/  STL.64 [R1+0x2230], R68 ;  /* 0x0022304401007387 */ /* 0x0003e80000100a00 */
[----:B------:R-:W-:Y:S04]  /*447e0*/  STL.64 [R1+0x2248], R74 ;  /* 0x0022484a01007387 */ /* 0x000fe80000100a00 */
[----:B------:R2:W-:Y:S04]  /*447f0*/  STL.64 [R1+0x2240], R72 ;  /* 0x0022404801007387 */ /* 0x0005e80000100a00 */
[----:B------:R-:W-:Y:S04]  /*44800*/  STL.64 [R1+0x2258], R78 ;  /* 0x0022584e01007387 */ /* 0x000fe80000100a00 */
[----:B------:R-:W-:Y:S04]  /*44810*/  STL.64 [R1+0x2250], R76 ;  /* 0x0022504c01007387 */ /* 0x000fe80000100a00 */
[----:B------:R-:W3:Y:S04]  /*44820*/  LDL.LU R100, [R1+0x1d0] ;  /* 0x0001d00001647983 */ /* 0x000ee80000300800 */
[----:B------:R-:W3:Y:S04]  /*44830*/  LDL.LU R101, [R1+0x1d4] ;  /* 0x0001d40001657983 */ /* 0x000ee80000300800 */
[----:B------:R-:W3:Y:S04]  /*44840*/  LDL.LU R102, [R1+0x1d8] ;  /* 0x0001d80001667983 */ /* 0x000ee80000300800 */
[----:B------:R-:W3:Y:S04]  /*44850*/  LDL.LU R103, [R1+0x1dc] ;  /* 0x0001dc0001677983 */ /* 0x000ee80000300800 */
[----:B------:R-:W1:Y:S04]  /*44860*/  LDL.LU R160, [R1+0x220] ;  /* 0x0002200001a07983 */ /* 0x000e680000300800 */
[----:B------:R-:W1:Y:S04]  /*44870*/  LDL.LU R161, [R1+0x224] ;  /* 0x0002240001a17983 */ /* 0x000e680000300800 */
[----:B------:R-:W1:Y:S04]  /*44880*/  LDL.LU R162, [R1+0x228] ;  /* 0x0002280001a27983 */ /* 0x000e680000300800 */
[----:B------:R-:W1:Y:S04]  /*44890*/  LDL.LU R163, [R1+0x22c] ;  /* 0x00022c0001a37983 */ /* 0x000e680000300800 */
[----:B------:R-:W2:Y:S04]  /*448a0*/  LDL.LU R164, [R1+0x230] ;  /* 0x0002300001a47983 */ /* 0x000ea80000300800 */
[----:B------:R-:W2:Y:S04]  /*448b0*/  LDL.LU R165, [R1+0x234] ;  /* 0x0002340001a57983 */ /* 0x000ea80000300800 */
[----:B------:R-:W2:Y:S04]  /*448c0*/  LDL.LU R166, [R1+0x238] ;  /* 0x0002380001a67983 */ /* 0x000ea80000300800 */
[----:B------:R-:W2:Y:S04]  /*448d0*/  LDL.LU R167, [R1+0x23c] ;  /* 0x00023c0001a77983 */ /* 0x000ea80000300800 */
[----:B------:R-:W4:Y:S04]  /*448e0*/  LDL.LU R156, [R1+0xd0] ;  /* 0x0000d000019c7983 */ /* 0x000f280000300800 */
[----:B------:R-:W4:Y:S04]  /*448f0*/  LDL.LU R157, [R1+0xd4] ;  /* 0x0000d400019d7983 */ /* 0x000f280000300800 */
[----:B------:R-:W4:Y:S04]  /*44900*/  LDL.LU R158, [R1+0xd8] ;  /* 0x0000d800019e7983 */ /* 0x000f280000300800 */
[----:B------:R-:W4:Y:S04]  /*44910*/  LDL.LU R159, [R1+0xdc] ;  /* 0x0000dc00019f7983 */ /* 0x000f280000300800 */
[----:B------:R-:W5:Y:S04]  /*44920*/  LDL.LU R84, [R1+0x210] ;  /* 0x0002100001547983 */ /* 0x000f680000300800 */
[----:B------:R-:W5:Y:S04]  /*44930*/  LDL.LU R85, [R1+0x214] ;  /* 0x0002140001557983 */ /* 0x000f680000300800 */
[----:B------:R-:W5:Y:S04]  /*44940*/  LDL.LU R86, [R1+0x218] ;  /* 0x0002180001567983 */ /* 0x000f680000300800 */
[----:B------:R-:W5:Y:S04]  /*44950*/  LDL.LU R87, [R1+0x21c] ;  /* 0x00021c0001577983 */ /* 0x000f680000300800 */
        /* <DEDUP_REMOVED lines=16> */
[C---:B------:R-:W-:Y:S03]  /*44a60*/  HMMA.1688.F32.TF32 R80, R128.reuse, R4, R80 ;  /* 0x000000048050723c */ /* 0x040fe60000081050 */
[----:B------:R-:W3:Y:S04]  /*44a70*/  LDL.LU R108, [R1+0x1b0] ;  /* 0x0001b000016c7983 */ /* 0x000ee80000300800 */
[----:B------:R-:W3:Y:S04]  /*44a80*/  LDL.LU R109, [R1+0x1b4] ;  /* 0x0001b400016d7983 */ /* 0x000ee80000300800 */
[----:B------:R-:W3:Y:S04]  /*44a90*/  LDL.LU R110, [R1+0x1b8] ;  /* 0x0001b800016e7983 */ /* 0x000ee80000300800 */
[----:B------:R-:W3:Y:S08]  /*44aa0*/  LDL.LU R111, [R1+0x1bc] ;  /* 0x0001bc00016f7983 */ /* 0x000ef00000300800 */
[----:B------:R1:W-:Y:S04]  /*44ab0*/  STL [R1+0x222c], R80 ;  /* 0x00222c5001007387 */ /* 0x0003e80000100800 */
[----:B------:R1:W-:Y:S04]  /*44ac0*/  STL [R1+0x2228], R81 ;  /* 0x0022285101007387 */ /* 0x0003e80000100800 */
[----:B------:R1:W-:Y:S04]  /*44ad0*/  STL [R1+0x2224], R82 ;  /* 0x0022245201007387 */ /* 0x0003e80000100800 */
[----:B------:R-:W-:Y:S01]  /*44ae0*/  STL [R1+0x2220], R83 ;  /* 0x0022205301007387 */ /* 0x000fe20000100800 */
[C---:B-1----:R-:W-:Y:S08]  /*44af0*/  HMMA.1688.F32.TF32 R68, R128.reuse, R12, R160 ;  /* 0x0000000c8044723c */ /* 0x042ff000000810a0 */
[----:B--2---:R-:W-:Y:S11]  /*44b00*/  HMMA.1688.F32.TF32 R72, R128, R8, R164 ;  /* 0x000000088048723c */ /* 0x004ff600000810a4 */
[----:B------:R-:W-:Y:S05]  /*44b10*/  @!UPT UIADD3 URZ, URZ, URZ, URZ ;  /* 0x0000003f3f3ff290 */ /* 0x000fea000fffe03f */
[----:B------:R-:W-:Y:S02]  /*44b20*/  IMAD.MOV.U32 R80, RZ, RZ, R69 ;  /* 0x000000ffff507224 */ /* 0x000fe400078e0045 */
[----:B------:R-:W-:Y:S02]  /*44b30*/  IMAD.MOV.U32 R81, RZ, RZ, R70 ;  /* 0x000000ffff517224 */ /* 0x000fe400078e0046 */
[----:B------:R-:W-:-:S03]  /*44b40*/  IMAD.MOV.U32 R82, RZ, RZ, R71 ;  /* 0x000000ffff527224 */ /* 0x000fc600078e0047 */
[----:B------:R-:W-:Y:S04]  /*44b50*/  STL.64 [R1+0x100], R72 ;  /* 0x0001004801007387 */ /* 0x000fe80000100a00 */
[----:B------:R-:W-:Y:S04]  /*44b60*/  STL.64 [R1+0x108], R74 ;  /* 0x0001084a01007387 */ /* 0x000fe80000100a00 */
[----:B------:R4:W-:Y:S01]  /*44b70*/  STL [R1+0xe0], R68 ;  /* 0x0000e04401007387 */ /* 0x0009e20000100800 */
[C---:B-----5:R-:W-:Y:S08]  /*44b80*/  HMMA.1688.F32.TF32 R84, R128.reuse, R20, R84 ;  /* 0x000000148054723c */ /* 0x060ff00000081054 */
[C---:B----4-:R-:W-:Y:S08]  /*44b90*/  HMMA.1688.F32.TF32 R68, R128.reuse, R16, R156 ;  /* 0x000000108044723c */ /* 0x050ff0000008109c */
[C---:B---3--:R-:W-:Y:S08]  /*44ba0*/  HMMA.1688.F32.TF32 R88, R128.reuse, R24, R88 ;  /* 0x000000188058723c */ /* 0x048ff00000081058 */
[C---:B------:R-:W-:Y:S08]  /*44bb0*/  HMMA.1688.F32.TF32 R100, R128.reuse, R36, R100 ;  /* 0x000000248064723c */ /* 0x040ff00000081064 */
[C---:B------:R-:W-:Y:S01]  /*44bc0*/  HMMA.1688.F32.TF32 R92, R128.reuse, R28, R92 ;  /* 0x0000001c805c723c */ /* 0x040fe2000008105c */
[----:B------:R-:W-:Y:S01]  /*44bd0*/  IMAD.MOV.U32 R83, RZ, RZ, R68 ;  /* 0x000000ffff537224 */ /* 0x000fe200078e0044 */
[----:B------:R-:W-:Y:S06]  /*44be0*/  STL [R1+0xd4], R69 ;  /* 0x0000d44501007387 */ /* 0x000fec0000100800 */
[C---:B------:R-:W-:Y:S01]  /*44bf0*/  HMMA.1688.F32.TF32 R96, R128.reuse, R32, R96 ;  /* 0x000000208060723c */ /* 0x040fe20000081060 */
[----:B------:R-:W-:Y:S04]  /*44c00*/  STL.64 [R1+0xd8], R70 ;  /* 0x0000d84601007387 */ /* 0x000fe80000100a00 */
[----:B------:R-:W-:Y:S03]  /*44c10*/  STL.64 [R1+0x2268], R82 ;  /* 0x0022685201007387 */ /* 0x000fe60000100a00 */
[----:B------:R-:W-:Y:S01]  /*44c20*/  HMMA.1688.F32.TF32 R104, R128, R40, R104 ;  /* 0x000000288068723c */ /* 0x000fe20000081068 */
[----:B------:R-:W-:Y:S04]  /*44c30*/  STL.64 [R1+0x2260], R80 ;  /* 0x0022605001007387 */ /* 0x000fe80000100a00 */
[----:B------:R-:W-:Y:S04]  /*44c40*/  STL.64 [R1+0x2278], R86 ;  /* 0x0022785601007387 */ /* 0x000fe80000100a00 */
[----:B------:R1:W-:Y:S04]  /*44c50*/  STL.64 [R1+0x2270], R84 ;  /* 0x0022705401007387 */ /* 0x0003e80000100a00 */
[----:B------:R-:W-:Y:S04]  /*44c60*/  STL.64 [R1+0x2288], R90 ;  /* 0x0022885a01007387 */ /* 0x000fe80000100a00 */
[----:B------:R2:W-:Y:S04]  /*44c70*/  STL.64 [R1+0x2280], R88 ;  /* 0x0022805801007387 */ /* 0x0005e80000100a00 */
        /* <DEDUP_REMOVED lines=8> */
[----:B------:R-:W3:Y:S04]  /*44d00*/  LDL.LU R118, [R1+0x2410] ;  /* 0x0024100001767983 */ /* 0x000ee80000300800 */
[----:B------:R-:W4:Y:S01]  /*44d10*/  LDL.LU R116, [R1+0x240c] ;  /* 0x00240c0001747983 */ /* 0x000f220000300800 */
[----:B------:R-:W-:-:S03]  /*44d20*/  IMAD.MOV.U32 R160, RZ, RZ, R117 ;  /* 0x000000ffffa07224 */ /* 0x000fc600078e0075 */
[----:B------:R-:W5:Y:S01]  /*44d30*/  LDL.LU R127, [R1+0x2408] ;  /* 0x00240800017f7983 */ /* 0x000f620000300800 */
[----:B------:R-:W-:-:S03]  /*44d40*/  IMAD.MOV.U32 R161, RZ, RZ, R119 ;  /* 0x000000ffffa17224 */ /* 0x000fc600078e0077 */
[----:B------:R-:W2:Y:S04]  /*44d50*/  LDL.LU R126, [R1+0x2404] ;  /* 0x00240400017e7983 */ /* 0x000ea80000300800 */
[----:B------:R-:W2:Y:S04]  /*44d60*/  LDL.LU R117, [R1+0x2400] ;  /* 0x0024000001757983 */ /* 0x000ea80000300800 */
[----:B------:R-:W2:Y:S01]  /*44d70*/  LDL.LU R119, [R1+0x23fc] ;  /* 0x0023fc0001777983 */ /* 0x000ea20000300800 */
[----:B------:R-:W-:Y:S02]  /*44d80*/  IMAD.MOV.U32 R162, RZ, RZ, R124 ;  /* 0x000000ffffa27224 */ /* 0x000fe400078e007c */
[----:B------:R-:W-:Y:S01]  /*44d90*/  IMAD.MOV.U32 R163, RZ, RZ, R125 ;  /* 0x000000ffffa37224 */ /* 0x000fe200078e007d */
[----:B------:R-:W2:Y:S04]  /*44da0*/  LDL.LU R124, [R1+0x23f8] ;  /* 0x0023f800017c7983 */ /* 0x000ea80000300800 */
[----:B------:R-:W2:Y:S01]  /*44db0*/  LDL.LU R125, [R1+0x23f4] ;  /* 0x0023f400017d7983 */ /* 0x000ea20000300800 */
[----:B---3--:R-:W-:-:S02]  /*44dc0*/  IMAD.MOV.U32 R159, RZ, RZ, R118 ;  /* 0x000000ffff9f7224 */ /* 0x008fc400078e0076 */
[----:B----4-:R-:W-:Y:S02]  /*44dd0*/  IMAD.MOV.U32 R158, RZ, RZ, R116 ;  /* 0x000000ffff9e7224 */ /* 0x010fe400078e0074 */
[----:B-----5:R-:W-:Y:S01]  /*44de0*/  IMAD.MOV.U32 R157, RZ, RZ, R127 ;  /* 0x000000ffff9d7224 */ /* 0x020fe200078e007f */
[----:B--2---:R-:W-:Y:S02]  /*44df0*/  MOV R156, R126 ;  /* 0x0000007e009c7202 */ /* 0x004fe40000000f00 */
[----:B------:R-:W2:Y:S04]  /*44e00*/  LDL.LU R126, [R1+0x23f0] ;  /* 0x0023f000017e7983 */ /* 0x000ea80000300800 */
[----:B------:R-:W3:Y:S01]  /*44e10*/  LDL.LU R127, [R1+0x23ec] ;  /* 0x0023ec00017f7983 */ /* 0x000ee20000300800 */
[----:B------:R-:W-:Y:S01]  /*44e20*/  MOV R153, R117 ;  /* 0x0000007500997202 */ /* 0x000fe20000000f00 */
[----:B------:R-:W-:-:S02]  /*44e30*/  IMAD.MOV.U32 R152, RZ, RZ, R119 ;  /* 0x000000ffff987224 */ /* 0x000fc400078e0077 */
[----:B------:R-:W4:Y:S04]  /*44e40*/  LDL.LU R116, [R1+0x23e8] ;  /* 0x0023e80001747983 */ /* 0x000f280000300800 */
        /* <DEDUP_REMOVED lines=10> */
[----:B------:R-:W-:Y:S01]  /*44ef0*/  HMMA.1688.F32.TF32 R108, R128, R44, R108 ;  /* 0x0000002c806c723c */ /* 0x000fe2000008106c */
[----:B------:R-:W-:-:S02]  /*44f00*/  IMAD.MOV.U32 R146, RZ, RZ, R125 ;  /* 0x000000ffff927224 */ /* 0x000fc400078e007d */
[----:B--2---:R-:W-:Y:S02]  /*44f10*/  IMAD.MOV.U32 R145, RZ, RZ, R126 ;  /* 0x000000ffff917224 */ /* 0x004fe400078e007e */
[----:B----4-:R-:W-:Y:S02]  /*44f20*/  IMAD.MOV.U32 R143, RZ, RZ, R116 ;  /* 0x000000ffff8f7224 */ /* 0x010fe400078e0074 */
[----:B------:R-:W2:Y:S01]  /*44f30*/  LDL.LU R116, [R1+0x340] ;  /* 0x0003400001747983 */ /* 0x000ea20000300800 */
[----:B-----5:R-:W-:Y:S01]  /*44f40*/  IMAD.MOV.U32 R141, RZ, RZ, R118 ;  /* 0x000000ffff8d7224 */ /* 0x020fe200078e0076 */
[----:B---3--:R-:W-:Y:S01]  /*44f50*/  MOV R140, R119 ;  /* 0x00000077008c7202 */ /* 0x008fe20000000f00 */
[----:B------:R-:W-:Y:S02]  /*44f60*/  IMAD.MOV.U32 R142, RZ, RZ, R117 ;  /* 0x000000ffff8e7224 */ /* 0x000fe400078e0075 */
[----:B------:R-:W2:Y:S04]  /*44f70*/  LDL.LU R117, [R1+0x344] ;  /* 0x0003440001757983 */ /* 0x000ea80000300800 */
[----:B------:R-:W2:Y:S01]  /*44f80*/  LDL.LU R118, [R1+0x348] ;  /* 0x0003480001767983 */ /* 0x000ea20000300800 */
[----:B------:R-:W-:-:S03]  /*44f90*/  IMAD.MOV.U32 R144, RZ, RZ, R127 ;  /* 0x000000ffff907224 */ /* 0x000fc600078e007f */
[----:B------:R-:W2:Y:S04]  /*44fa0*/  LDL.LU R119, [R1+0x34c] ;  /* 0x00034c0001777983 */ /* 0x000ea80000300800 */
        /* <DEDUP_REMOVED lines=24> */
[----:B------:R-:W-:Y:S04]  /*45130*/  STL.64 [R1+0x22d8], R110 ;  /* 0x0022d86e01007387 */ /* 0x000fe80000100a00 */
[----:B------:R-:W-:Y:S04]  /*45140*/  STL.64 [R1+0x22d0], R108 ;  /* 0x0022d06c01007387 */ /* 0x000fe80000100a00 */
[----:B------:R-:W4:Y:S01]  /*45150*/  LDL.LU R183, [R1+0x23c8] ;  /* 0x0023c80001b77983 */ /* 0x000f220000300800 */
[C---:B------:R-:W-:Y:S08]  /*45160*/  HMMA.1688.F32.TF32 R188, R196.reuse, R56, R188 ;  /* 0x00000038c4bc723c */ /* 0x040ff000000810bc */
[----:B------:R-:W-:Y:S11]  /*45170*/  HMMA.1688.F32.TF32 R192, R196, R60, R192 ;  /* 0x0000003cc4c0723c */ /* 0x000ff600000810c0 */
[----:B------:R-:W-:Y:S04]  /*45180*/  @!UPT UIADD3 URZ, URZ, URZ, URZ ;  /* 0x0000003f3f3ff290 */ /* 0x000fe8000fffe03f */
[----:B------:R-:W-:Y:S04]  /*45190*/  STL [R1+0x220c], R188 ;  /* 0x00220cbc01007387 */ /* 0x000fe80000100800 */
        /* <DEDUP_REMOVED lines=8> */
[----:B------:R-:W4:Y:S01]  /*45220*/  LDL.LU R216, [R1+0x160] ;  /* 0x0001600001d87983 */ /* 0x000f220000300800 */
[C---:B------:R-:W-:Y:S03]  /*45230*/  HMMA.1688.F32.TF32 R140, R196.reuse, R8, R140 ;  /* 0x00000008c48c723c */ /* 0x040fe6000008108c */
[----:B------:R-:W4:Y:S04]  /*45240*/  LDL.LU R217, [R1+0x164] ;  /* 0x0001640001d97983 */ /* 0x000f280000300800 */
[----:B------:R-:W4:Y:S01]  /*45250*/  LDL.LU R218, [R1+0x168] ;  /* 0x0001680001da7983 */ /* 0x000f220000300800 */
[C---:B------:R-:W-:Y:S03]  /*45260*/  HMMA.1688.F32.TF32 R144, R196.reuse, R12, R144 ;  /* 0x0000000cc490723c */ /* 0x040fe60000081090 */
[----:B------:R-:W4:Y:S05]  /*45270*/  LDL.LU R219, [R1+0x16c] ;  /* 0x00016c0001db7983 */ /* 0x000f2a0000300800 */
[----:B------:R-:W-:Y:S01]  /*45280*/  HMMA.1688.F32.TF32 R152, R196, R20, R152 ;  /* 0x00000014c498723c */ /* 0x000fe20000081098 */
[----:B-1----:R-:W-:-:S07]  /*45290*/  IMAD.MOV.U32 R84, RZ, RZ, R224 ;  /* 0x000000ffff547224 */ /* 0x002fce00078e00e0 */
        /* <DEDUP_REMOVED lines=15> */
[----:B------:R-:W-:-:S02]  /*45390*/  IMAD.MOV.U32 R78, RZ, RZ, R222 ;  /* 0x000000ffff4e7224 */ /* 0x000fc400078e00de */
[----:B------:R-:W-:Y:S02]  /*453a0*/  IMAD.MOV.U32 R79, RZ, RZ, R223 ;  /* 0x000000ffff4f7224 */ /* 0x000fe400078e00df */
[----:B------:R-:W-:Y:S02]  /*453b0*/  IMAD.MOV.U32 R72, RZ, RZ, R234 ;  /* 0x000000ffff487224 */ /* 0x000fe400078e00ea */
[----:B------:R-:W-:Y:S02]  /*453c0*/  IMAD.MOV.U32 R73, RZ, RZ, R235 ;  /* 0x000000ffff497224 */ /* 0x000fe400078e00eb */
[----:B------:R-:W-:Y:S01]  /*453d0*/  IMAD.MOV.U32 R74, RZ, RZ, R239 ;  /* 0x000000ffff4a7224 */ /* 0x000fe200078e00ef */
[C---:B--2---:R-:W-:Y:S08]  /*453e0*/  HMMA.1688.F32.TF32 R116, R128.reuse, R52, R116 ;  /* 0x000000348074723c */ /* 0x044ff00000081074 */
[----:B---3--:R-:W-:Y:S08]  /*453f0*/  HMMA.1688.F32.TF32 R124, R128, R60, R124 ;  /* 0x0000003c807c723c */ /* 0x008ff0000008107c */
[C---:B-----5:R-:W-:Y:S08]  /*45400*/  HMMA.1688.F32.TF32 R136, R196.reuse, R4, R136 ;  /* 0x00000004c488723c */ /* 0x060ff00000081088 */
[C---:B----4-:R-:W-:Y:S08]  /*45410*/  HMMA.1688.F32.TF32 R148, R196.reuse, R16, R148 ;  /* 0x00000010c494723c */ /* 0x050ff00000081094 */
[----:B------:R-:W-:Y:S08]  /*45420*/  HMMA.1688.F32.TF32 R164, R196, R32, R164 ;  /* 0x00000020c4a4723c */ /* 0x000ff000000810a4 */
[C---:B------:R-:W-:Y:S08]  /*45430*/  HMMA.1688.F32.TF32 R120, R128.reuse, R56, R120 ;  /* 0x000000388078723c */ /* 0x040ff00000081078 */
[----:B------:R-:W-:Y:S01]  /*45440*/  HMMA.1688.F32.TF32 R128, R128, R64, R212 ;  /* 0x000000408080723c */ /* 0x000fe200000810d4 */
[----:B------:R-:W2:Y:S04]  /*45450*/  LDL.LU R212, [R1+0x170] ;  /* 0x0001700001d47983 */ /* 0x000ea80000300800 */
[----:B------:R-:W2:Y:S03]  /*45460*/  LDL.LU R213, [R1+0x174] ;  /* 0x0001740001d57983 */ /* 0x000ea60000300800 */
[C---:B------:R-:W-:Y:S01]  /*45470*/  HMMA.1688.F32.TF32 R180, R196.reuse, R48, R180 ;  /* 0x00000030c4b4723c */ /* 0x040fe200000810b4 */
[----:B------:R-:W2:Y:S04]  /*45480*/  LDL.LU R214, [R1+0x178] ;  /* 0x0001780001d67983 */ /* 0x000ea80000300800 */
[----:B------:R-:W2:Y:S03]  /*45490*/  LDL.LU R215, [R1+0x17c] ;  /* 0x00017c0001d77983 */ /* 0x000ea60000300800 */
        /* <DEDUP_REMOVED lines=19> */
[----:B------:R-:W5:Y:S04]  /*455d0*/  LDL.LU R222, [R1+0x238c] ;  /* 0x00238c0001de7983 */ /* 0x000f680000300800 */
[----:B------:R-:W5:Y:S04]  /*455e0*/  LDL.LU R223, [R1+0x2388] ;  /* 0x0023880001df7983 */ /* 0x000f680000300800 */
[----:B------:R1:W-:Y:S04]  /*455f0*/  STL [R1+0x21fc], R199 ;  /* 0x0021fcc701007387 */ /* 0x0003e80000100800 */
[----:B------:R-:W4:Y:S04]  /*45600*/  LDL.LU R234, [R1+0x2384] ;  /* 0x0023840001ea7983 */ /* 0x000f280000300800 */
[----:B------:R-:W4:Y:S04]  /*45610*/  LDL.LU R235, [R1+0x2380] ;  /* 0x0023800001eb7983 */ /* 0x000f280000300800 */
[----:B------:R-:W4:Y:S04]  /*45620*/  LDL.LU R239, [R1+0x237c] ;  /* 0x00237c0001ef7983 */ /* 0x000f280000300800 */
[----:B------:R-:W4:Y:S01]  /*45630*/  LDL.LU R75, [R1+0xcc] ;  /* 0x0000cc00014b7983 */ /* 0x000f220000300800 */
[----:B------:R-:W-:Y:S01]  /*45640*/  MOV R68, R249 ;  /* 0x000000f900447202 */ /* 0x000fe20000000f00 */
[----:B------:R-:W-:-:S02]  /*45650*/  IMAD.MOV.U32 R69, RZ, RZ, R250 ;  /* 0x000000ffff457224 */ /* 0x000fc400078e00fa */
[----:B------:R-:W5:Y:S01]  /*45660*/  LDL.LU R249, [R1+0x2378] ;  /* 0x0023780001f97983 */ /* 0x000f620000300800 */
[----:B------:R-:W-:-:S03]  /*45670*/  IMAD.MOV.U32 R70, RZ, RZ, R251 ;  /* 0x000000ffff467224 */ /* 0x000fc600078e00fb */
[----:B------:R-:W5:Y:S04]  /*45680*/  LDL.LU R250, [R1+0x2374] ;  /* 0x0023740001fa7983 */ /* 0x000f680000300800 */
[----:B------:R-:W5:Y:S01]  /*45690*/  LDL.LU R251, [R1+0x2370] ;  /* 0x0023700001fb7983 */ /* 0x000f620000300800 */
[----:B------:R-:W-:Y:S01]  /*456a0*/  IMAD.MOV.U32 R80, RZ, RZ, R211 ;  /* 0x000000ffff507224 */ /* 0x000fe200078e00d3 */
[----:B------:R-:W-:Y:S01]  /*456b0*/  MOV R82, R209 ;  /* 0x000000d100527202 */ /* 0x000fe20000000f00 */
[----:B------:R-:W-:Y:S01]  /*456c0*/  IMAD.MOV.U32 R81, RZ, RZ, R210 ;  /* 0x000000ffff517224 */ /* 0x000fe200078e00d2 */
[----:B------:R-:W-:Y:S01]  /*456d0*/  LDS R209, [R2+0x44800] ;  /* 0x0448000002d17984 */ /* 0x000fe20000000800 */
[----:B------:R-:W-:-:S03]  /*456e0*/  IMAD.MOV.U32 R83, RZ, RZ, R208 ;  /* 0x000000ffff537224 */ /* 0x000fc600078e00d0 */
[----:B------:R-:W-:Y:S04]  /*456f0*/  LDS R208, [R252+0x44800] ;  /* 0x04480000fcd07984 */ /* 0x000fe80000000800 */
[----:B------:R-:W-:Y:S04]  /*45700*/  LDS R210, [R252+0x44c00] ;  /* 0x044c0000fcd27984 */ /* 0x000fe80000000800 */
[----:B------:R-:W4:Y:S01]  /*45710*/  LDS R211, [R2+0x44c00] ;  /* 0x044c000002d37984 */ /* 0x000f220000000800 */
[C---:B------:R-:W-:Y:S08]  /*45720*/  HMMA.1688.F32.TF32 R88, R132.reuse, R48, R88 ;  /* 0x000000308458723c */ /* 0x040ff00000081058 */
[----:B------:R-:W-:Y:S01]  /*45730*/  HMMA.1688.F32.TF32 R76, R132, R60, R76 ;  /* 0x0000003c844c723c */ /* 0x000fe2000008104c */
[----:B------:R-:W-:Y:S11]  /*45740*/  IMAD.MOV.U32 R71, RZ, RZ, R0 ;  /* 0x000000ffff477224 */ /* 0x000ff600078e0000 */
[----:B------:R-:W-:Y:S03]  /*45750*/  @!UPT UIADD3 URZ, URZ, URZ, URZ ;  /* 0x0000003f3f3ff290 */ /* 0x000fe6000fffe03f */
[----:B------:R2:W-:Y:S04]  /*45760*/  STL.64 [R1+0x130], R88 ;  /* 0x0001305801007387 */ /* 0x0005e80000100a00 */
[----:B------:R2:W-:Y:S05]  /*45770*/  STL.64 [R1+0x138], R90 ;  /* 0x0001385a01007387 */ /* 0x0005ea0000100a00 */
[----:B-1----:R-:W-:Y:S02]  /*45780*/  IMAD.MOV.U32 R199, RZ, RZ, R76 ;  /* 0x000000ffffc77224 */ /* 0x002fe400078e004c */
[----:B------:R-:W-:-:S02]  /*45790*/  IMAD.MOV.U32 R61, RZ, RZ, R77 ;  /* 0x000000ffff3d7224 */ /* 0x000fc400078e004d */
[----:B------:R-:W-:Y:S02]  /*457a0*/  IMAD.MOV.U32 R76, RZ, RZ, R55 ;  /* 0x000000ffff4c7224 */ /* 0x000fe400078e0037 */
[----:B------:R-:W-:Y:S01]  /*457b0*/  IMAD.MOV.U32 R77, RZ, RZ, R54 ;  /* 0x000000ffff4d7224 */ /* 0x000fe200078e0036 */
[C---:B--2---:R-:W-:Y:S08]  /*457c0*/  HMMA.1688.F32.TF32 R212, R132.reuse, R12, R212 ;  /* 0x0000000c84d4723c */ /* 0x044ff000000810d4 */
[----:B---3--:R-:W-:Y:S08]  /*457d0*/  HMMA.1688.F32.TF32 R204, R132, R8, R204 ;  /* 0x0000000884cc723c */ /* 0x008ff000000810cc */
[----:B----4-:R-:W-:Y:S08]  /*457e0*/  HMMA.1688.F32.TF32 R72, R208, R6, R72 ;  /* 0x00000006d048723c */ /* 0x010ff00000081048 */
[C---:B-----5:R-:W-:Y:S01]  /*457f0*/  HMMA.1688.F32.TF32 R248, R132.reuse, R64, R248 ;  /* 0x0000004084f8723c */ /* 0x060fe200000810f8 */
[----:B------:R-:W2:Y:S11]  /*45800*/  LDL R65, [R1+0x474] ;  /* 0x0004740001417983 */ /* 0x000eb60000100800 */
[----:B------:R-:W-:Y:S04]  /*45810*/  @!UPT UIADD3 URZ, URZ, URZ, URZ ;  /* 0x0000003f3f3ff290 */ /* 0x000fe8000fffe03f */
[----:B------:R-:W-:Y:S02]  /*45820*/  IMAD.MOV.U32 R12, RZ, RZ, R72 ;  /* 0x000000ffff0c7224 */ /* 0x000fe400078e0048 */
[----:B------:R-:W-:Y:S01]  /*45830*/  IMAD.MOV.U32 R9, RZ, RZ, R73 ;  /* 0x000000ffff097224 */ /* 0x000fe200078e0049 */
[----:B------:R-:W-:Y:S01]  /*45840*/  MOV R73, R46 ;  /* 0x0000002e00497202 */ /* 0x000fe20000000f00 */
[----:B------:R-:W-:Y:S02]  /*45850*/  IMAD.MOV.U32 R72, RZ, RZ, R47 ;  /* 0x000000ffff487224 */ /* 0x000fe400078e002f */
[----:B------:R-:W-:Y:S01]  /*45860*/  IMAD.MOV.U32 R8, RZ, RZ, R74 ;  /* 0x000000ffff087224 */ /* 0x000fe200078e004a */
[----:B------:R-:W3:Y:S01]  /*45870*/  LDL.LU R47, [R1+0x236c] ;  /* 0x00236c00012f7983 */ /* 0x000ee20000300800 */
[----:B------:R-:W-:Y:S02]  /*45880*/  IMAD.MOV.U32 R0, RZ, RZ, R75 ;  /* 0x000000ffff007224 */ /* 0x000fe400078e004b */
[----:B------:R-:W-:Y:S01]  /*45890*/  IMAD.MOV.U32 R74, RZ, RZ, R51 ;  /* 0x000000ffff4a7224 */ /* 0x000fe200078e0033 */
[----:B------:R-:W4:Y:S01]  /*458a0*/  LDL.LU R46, [R1+0x2368] ;  /* 0x00236800012e7983 */ /* 0x000f220000300800 */
[----:B------:R-:W-:Y:S01]  /*458b0*/  IMAD.MOV.U32 R75, RZ, RZ, R50 ;  /* 0x000000ffff4b7224 */ /* 0x000fe200078e0032 */
[----:B------:R-:W-:Y:S02]  /*458c0*/  HMMA.1688.F32.TF32 R200, R132, R4, R200 ;  /* 0x0000000484c8723c */ /* 0x000fe400000810c8 */
[----:B------:R-:W5:Y:S04]  /*458d0*/  LDL.LU R51, [R1+0x2364] ;  /* 0x0023640001337983 */ /* 0x000f680000300800 */
[----:B------:R-:W2:Y:S01]  /*458e0*/  LDL.LU R50, [R1+0x2360] ;  /* 0x0023600001327983 */ /* 0x000ea20000300800 */
[----:B------:R-:W-:Y:S01]  /*458f0*/  IMAD.MOV.U32 R5, RZ, RZ, R78 ;  /* 0x000000ffff057224 */ /* 0x000fe200078e004e */
[----:B------:R-:W-:-:S02]  /*45900*/  MOV R4, R79 ;  /* 0x0000004f00047202 */ /* 0x000fc40000000f00 */
[----:B------:R-:W2:Y:S01]  /*45910*/  LDL.LU R55, [R1+0x235c] ;  /* 0x00235c0001377983 */ /* 0x000ea20000300800 */
[----:B------:R-:W-:Y:S01]  /*45920*/  MOV R78, R59 ;  /* 0x0000003b004e7202 */ /* 0x000fe20000000f00 */
[----:B------:R-:W-:Y:S02]  /*45930*/  IMAD.MOV.U32 R79, RZ, RZ, R58 ;  /* 0x000000ffff4f7224 */ /* 0x000fe400078e003a */
[----:B------:R-:W2:Y:S04]  /*45940*/  LDL.LU R54, [R1+0x2358] ;  /* 0x0023580001367983 */ /* 0x000ea80000300800 */
[----:B------:R-:W2:Y:S04]  /*45950*/  LDL.LU R59, [R1+0x2354] ;  /* 0x00235400013b7983 */ /* 0x000ea80000300800 */
[----:B------:R-:W2:Y:S01]  /*45960*/  LDL.LU R58, [R1+0x2350] ;  /* 0x00235000013a7983 */ /* 0x000ea20000300800 */
[C---:B------:R-:W-:Y:S03]  /*45970*/  HMMA.1688.F32.TF32 R80, R132.reuse, R56, R80 ;  /* 0x000000388450723c */ /* 0x040fe60000081050 */
[----:B------:R-:W2:Y:S04]  /*45980*/  LDL.LU R108, [R1+0xa0] ;  /* 0x0000a000016c7983 */ /* 0x000ea80000300800 */
[----:B------:R-:W2:Y:S01]  /*45990*/  LDL.LU R109, [R1+0xa4] ;  /* 0x0000a400016d7983 */ /* 0x000ea20000300800 */
[----:B------:R-:W-:Y:S03]  /*459a0*/  HMMA.1688.F32.TF32 R84, R132, R52, R84 ;  /* 0x000000348454723c */ /* 0x000fe60000081054 */
[----:B------:R-:W2:Y:S04]  /*459b0*/  LDL.LU R110, [R1+0xa8] ;  /* 0x0000a800016e7983 */ /* 0x000ea80000300800 */
[----:B------:R-:W2:Y:S01]  /*459c0*/  LDL.LU R111, [R1+0xac] ;  /* 0x0000ac00016f7983 */ /* 0x000ea20000300800 */
[----:B------:R-:W-:Y:S03]  /*459d0*/  HMMA.1688.F32.TF32 R68, R208, R10, R68 ;  /* 0x0000000ad044723c */ /* 0x000fe60000081044 */
[----:B------:R-:W2:Y:S04]  /*459e0*/  LDL.LU R104, [R1+0x90] ;  /* 0x0000900001687983 */ /* 0x000ea80000300800 */
[----:B------:R-:W2:Y:S01]  /*459f0*/  LDL.LU R105, [R1+0x94] ;  /* 0x0000940001697983 */ /* 0x000ea20000300800 */
[----:B------:R-:W-:Y:S01]  /*45a00*/  IMAD.MOV.U32 R192, RZ, RZ, R80 ;  /* 0x000000ffffc07224 */ /* 0x000fe200078e0050 */
[----:B------:R-:W-:Y:S01]  /*45a10*/  MOV R194, R82 ;  /* 0x0000005200c27202 */ /* 0x000fe20000000f00 */
[----:B------:R-:W-:Y:S01]  /*45a20*/  IMAD.MOV.U32 R193, RZ, RZ, R81 ;  /* 0x000000ffffc17224 */ /* 0x000fe200078e0051 */
[----:B------:R-:W2:Y:S01]  /*45a30*/  LDL.LU R106, [R1+0x98] ;  /* 0x00009800016a7983 */ /* 0x000ea20000300800 */
[----:B------:R-:W-:-:S02]  /*45a40*/  IMAD.MOV.U32 R80, RZ, RZ, R66 ;  /* 0x000000ffff507224 */ /* 0x000fc400078e0042 */
[----:B------:R-:W-:Y:S01]  /*45a50*/  IMAD.MOV.U32 R81, RZ, RZ, R67 ;  /* 0x000000ffff517224 */ /* 0x000fe200078e0043 */
[----:B------:R-:W2:Y:S01]  /*45a60*/  LDL.LU R107, [R1+0x9c] ;  /* 0x00009c00016b7983 */ /* 0x000ea20000300800 */
[----:B------:R-:W-:Y:S01]  /*45a70*/  IMAD.MOV.U32 R195, RZ, RZ, R83 ;  /* 0x000000ffffc37224 */ /* 0x000fe200078e0053 */
[----:B------:R-:W-:Y:S01]  /*45a80*/  MOV R83, R63 ;  /* 0x0000003f00537202 */ /* 0x000fe20000000f00 */
        /* <DEDUP_REMOVED lines=18> */
[----:B------:R-:W-:Y:S02]  /*45bb0*/  IMAD.MOV.U32 R85, RZ, RZ, R14 ;  /* 0x000000ffff557224 */ /* 0x000fe400078e000e */
[----:B------:R-:W-:Y:S01]  /*45bc0*/  IMAD.MOV.U32 R191, RZ, RZ, R87 ;  /* 0x000000ffffbf7224 */ /* 0x000fe200078e0057 */
[----:B------:R-:W-:Y:S01]  /*45bd0*/  MOV R87, R27 ;  /* 0x0000001b00577202 */ /* 0x000fe20000000f00 */
[----:B------:R-:W-:Y:S01]  /*45be0*/  IMAD.MOV.U32 R86, RZ, RZ, R15 ;  /* 0x000000ffff567224 */ /* 0x000fe200078e000f */
[----:B------:R-:W-:Y:S01]  /*45bf0*/  HMMA.1688.F32.TF32 R216, R132, R16, R216 ;  /* 0x0000001084d8723c */ /* 0x000fe200000810d8 */
[----:B------:R-:W-:Y:S01]  /*45c00*/  MOV R20, R68 ;  /* 0x0000004400147202 */ /* 0x000fe20000000f00 */
[----:B------:R-:W-:Y:S02]  /*45c10*/  IMAD.MOV.U32 R68, RZ, RZ, R18 ;  /* 0x000000ffff447224 */ /* 0x000fe400078e0012 */
[----:B------:R-:W-:-:S03]  /*45c20*/  IMAD.MOV.U32 R13, RZ, RZ, R71 ;  /* 0x000000ffff0d7224 */ /* 0x000fc600078e0047 */
[----:B------:R-:W-:Y:S02]  /*45c30*/  IMAD.MOV.U32 R17, RZ, RZ, R69 ;  /* 0x000000ffff117224 */ /* 0x000fe400078e0045 */
[----:B------:R-:W-:Y:S02]  /*45c40*/  IMAD.MOV.U32 R16, RZ, RZ, R70 ;  /* 0x000000ffff107224 */ /* 0x000fe400078e0046 */
[----:B------:R-:W-:Y:S02]  /*45c50*/  IMAD.MOV.U32 R69, RZ, RZ, R19 ;  /* 0x000000ffff457224 */ /* 0x000fe400078e0013 */
[----:B------:R-:W-:Y:S02]  /*45c60*/  IMAD.MOV.U32 R70, RZ, RZ, R22 ;  /* 0x000000ffff467224 */ /* 0x000fe400078e0016 */
[----:B------:R-:W-:Y:S02]  /*45c70*/  IMAD.MOV.U32 R71, RZ, RZ, R23 ;  /* 0x000000ffff477224 */ /* 0x000fe400078e0017 */
[----:B---3--:R-:W-:-:S02]  /*45c80*/  IMAD.MOV.U32 R99, RZ, RZ, R47 ;  /* 0x000000ffff637224 */ /* 0x008fc400078e002f */
[----:B----4-:R-:W-:Y:S02]  /*45c90*/  IMAD.MOV.U32 R98, RZ, RZ, R46 ;  /* 0x000000ffff627224 */ /* 0x010fe400078e002e */
[----:B-----5:R-:W-:Y:S01]  /*45ca0*/  IMAD.MOV.U32 R97, RZ, RZ, R51 ;  /* 0x000000ffff617224 */ /* 0x020fe200078e0033 */
[----:B--2---:R-:W-:Y:S01]  /*45cb0*/  MOV R96, R50 ;  /* 0x0000003200607202 */ /* 0x004fe20000000f00 */
[----:B------:R-:W-:Y:S02]  /*45cc0*/  IMAD.MOV.U32 R103, RZ, RZ, R55 ;  /* 0x000000ffff677224 */ /* 0x000fe400078e0037 */
[----:B------:R-:W-:Y:S02]  /*45cd0*/  IMAD.MOV.U32 R102, RZ, RZ, R54 ;  /* 0x000000ffff667224 */ /* 0x000fe400078e0036 */
[----:B------:R-:W-:Y:S02]  /*45ce0*/  IMAD.MOV.U32 R101, RZ, RZ, R59 ;  /* 0x000000ffff657224 */ /* 0x000fe400078e003b */
[----:B------:R-:W-:-:S02]  /*45cf0*/  IMAD.MOV.U32 R100, RZ, RZ, R58 ;  /* 0x000000ffff647224 */ /* 0x000fc400078e003a */
        /* <DEDUP_REMOVED lines=50> */
[----:B------:R-:W2:Y:S01]  /*46020*/  LDL.LU.64 R108, [R1+0x22d0] ;  /* 0x0022d000016c7983 */ /* 0x000ea20000300a00 */
[----:B------:R-:W-:Y:S01]  /*46030*/  IMAD.MOV.U32 R48, RZ, RZ, R98 ;  /* 0x000000ffff307224 */ /* 0x000fe200078e0062 */
[----:B------:R-:W-:-:S04]  /*46040*/  MOV R45, R99 ;  /* 0x00000063002d7202 */ /* 0x000fc80000000f00 */
[----:B------:R-:W-:Y:S01]  /*46050*/  IMAD.MOV.U32 R32, RZ, RZ, R106 ;  /* 0x000000ffff207224 */ /* 0x000fe200078e006a */
[----:B------:R-:W-:Y:S01]  /*46060*/  MOV R33, R105 ;  /* 0x0000006900217202 */ /* 0x000fe20000000f00 */
[----:B------:R-:W-:Y:S02]  /*46070*/  IMAD.MOV.U32 R29, RZ, RZ, R107 ;  /* 0x000000ffff1d7224 */ /* 0x000fe400078e006b */
[----:B------:R-:W-:Y:S01]  /*46080*/  IMAD.MOV.U32 R36, RZ, RZ, R104 ;  /* 0x000000ffff247224 */ /* 0x000fe200078e0068 */
[----:B------:R-:W3:Y:S03]  /*46090*/  LDL.LU.64 R106, [R1+0x22c8] ;  /* 0x0022c800016a7983 */ /* 0x000ee60000300a00 */
[----:B------:R-:W-:Y:S01]  /*460a0*/  MOV R40, R102 ;  /* 0x0000006600287202 */ /* 0x000fe20000000f00 */
[----:B------:R-:W3:Y:S01]  /*460b0*/  LDL.LU.64 R104, [R1+0x22c0] ;  /* 0x0022c00001687983 */ /* 0x000ee20000300a00 */
[----:B------:R-:W-:-:S02]  /*460c0*/  IMAD.MOV.U32 R37, RZ, RZ, R103 ;  /* 0x000000ffff257224 */ /* 0x000fc400078e0067 */
[----:B------:R-:W-:Y:S01]  /*460d0*/  IMAD.MOV.U32 R44, RZ, RZ, R100 ;  /* 0x000000ffff2c7224 */ /* 0x000fe200078e0064 */
[----:B------:R-:W4:Y:S01]  /*460e0*/  LDL.LU.64 R102, [R1+0x22b8] ;  /* 0x0022b80001667983 */ /* 0x000f220000300a00 */
[----:B------:R-:W-:Y:S02]  /*460f0*/  IMAD.MOV.U32 R41, RZ, RZ, R101 ;  /* 0x000000ffff297224 */ /* 0x000fe400078e0065 */
[----:B------:R-:W-:Y:S01]  /*46100*/  IMAD.MOV.U32 R52, RZ, RZ, R96 ;  /* 0x000000ffff347224 */ /* 0x000fe200078e0060 */
[----:B------:R-:W4:Y:S01]  /*46110*/  LDL.LU.64 R100, [R1+0x22b0] ;  /* 0x0022b00001647983 */ /* 0x000f220000300a00 */
[----:B------:R-:W-:Y:S02]  /*46120*/  IMAD.MOV.U32 R49, RZ, RZ, R97 ;  /* 0x000000ffff317224 */ /* 0x000fe400078e0061 */
[----:B------:R-:W-:Y:S01]  /*46130*/  IMAD.MOV.U32 R56, RZ, RZ, R94 ;  /* 0x000000ffff387224 */ /* 0x000fe200078e005e */
[----:B------:R-:W5:Y:S01]  /*46140*/  LDL.LU.64 R98, [R1+0x22a8] ;  /* 0x0022a80001627983 */ /* 0x000f620000300a00 */
[----:B------:R-:W-:-:S02]  /*46150*/  IMAD.MOV.U32 R53, RZ, RZ, R95 ;  /* 0x000000ffff357224 */ /* 0x000fc400078e005f */
[----:B------:R-:W-:Y:S01]  /*46160*/  IMAD.MOV.U32 R60, RZ, RZ, R92 ;  /* 0x000000ffff3c7224 */ /* 0x000fe200078e005c */
[----:B------:R-:W5:Y:S01]  /*46170*/  LDL.LU.64 R96, [R1+0x22a0] ;  /* 0x0022a00001607983 */ /* 0x000f620000300a00 */
[----:B------:R-:W-:-:S03]  /*46180*/  IMAD.MOV.U32 R57, RZ, RZ, R93 ;  /* 0x000000ffff397224 */ /* 0x000fc600078e005d */
[----:B------:R-:W2:Y:S04]  /*46190*/  LDL.LU.64 R94, [R1+0x2298] ;  /* 0x00229800015e7983 */ /* 0x000ea80000300a00 */
        /* <DEDUP_REMOVED lines=25> */
[C---:B--2---:R-:W-:Y:S08]  /*46330*/  HMMA.1688.F32.TF32 R72, R208.reuse, R62, R72 ;  /* 0x0000003ed048723c */ /* 0x044ff00000081048 */
[C---:B---3--:R-:W-:Y:S11]  /*46340*/  HMMA.1688.F32.TF32 R68, R208.reuse, R58, R68 ;  /* 0x0000003ad044723c */ /* 0x048ff60000081044 */
[----:B------:R-:W-:Y:S11]  /*46350*/  @!UPT UIADD3 URZ, URZ, URZ, URZ ;  /* 0x0000003f3f3ff290 */ /* 0x000ff6000fffe03f */
[----:B------:R-:W-:Y:S01]  /*46360*/  @!UPT UIADD3 URZ, URZ, URZ, URZ ;  /* 0x0000003f3f3ff290 */ /* 0x000fe2000fffe03f */
[----:B------:R-:W-:Y:S04]  /*46370*/  STL.64 [R1+0x390], R68 ;  /* 0x0003904401007387 */ /* 0x000fe80000100a00 */
[----:B------:R1:W-:Y:S02]  /*46380*/  STL.64 [R1+0x398], R70 ;  /* 0x0003984601007387 */ /* 0x0003e40000100a00 */
[----:B-1----:R-:W-:Y:S02]  /*46390*/  HMMA.1688.F32.TF32 R68, R208, R66, R76 ;  /* 0x00000042d044723c */ /* 0x002fe4000008104c */
[----:B------:R-:W2:Y:S04]  /*463a0*/  LDL.LU R208, [R1+0xe0] ;  /* 0x0000e00001d07983 */ /* 0x000ea80000300800 */
[----:B------:R-:W-:Y:S01]  /*463b0*/  STL.64 [R1+0x380], R72 ;  /* 0x0003804801007387 */ /* 0x000fe20000100a00 */
[----:B------:R-:W-:-:S03]  /*463c0*/  MOV R209, R80 ;  /* 0x0000005000d17202 */ /* 0x000fc60000000f00 */
[----:B------:R-:W-:Y:S01]  /*463d0*/  STL.64 [R1+0x388], R74 ;  /* 0x0003884a01007387 */ /* 0x000fe20000100a00 */
[----:B------:R-:W-:Y:S02]  /*463e0*/  IMAD.MOV.U32 R210, RZ, RZ, R81 ;  /* 0x000000ffffd27224 */ /* 0x000fe400078e0051 */
[----:B------:R-:W-:Y:S01]  /*463f0*/  IMAD.MOV.U32 R211, RZ, RZ, R82 ;  /* 0x000000ffffd37224 */ /* 0x000fe200078e0052 */
[----:B------:R-:W-:Y:S01]  /*46400*/  LDS R72, [R252+0x44880] ;  /* 0x04488000fc487984 */ /* 0x000fe20000000800 */
[----:B------:R-:W-:-:S03]  /*46410*/  IMAD.MOV.U32 R76, RZ, RZ, R83 ;  /* 0x000000ffff4c7224 */ /* 0x000fc600078e0053 */
[----:B------:R-:W-:Y:S04]  /*46420*/  LDS R74, [R252+0x44c80] ;  /* 0x044c8000fc4a7984 */ /* 0x000fe80000000800 */
[----:B------:R-:W-:Y:S04]  /*46430*/  LDS R73, [R2+0x44880] ;  /* 0x0448800002497984 */ /* 0x000fe80000000800 */
[----:B------:R-:W-:Y:S04]  /*46440*/  STL.64 [R1+0x250], R68 ;  /* 0x0002504401007387 */ /* 0x000fe80000100a00 */
[----:B------:R1:W-:Y:S04]  /*46450*/  STL.64 [R1+0x258], R70 ;  /* 0x0002584601007387 */ /* 0x0003e80000100a00 */
[----:B------:R-:W1:Y:S04]  /*46460*/  LDL.LU R80, [R1+0x222c] ;  /* 0x00222c0001507983 */ /* 0x000e680000300800 */
[----:B------:R-:W1:Y:S04]  /*46470*/  LDL.LU R81, [R1+0x2228] ;  /* 0x0022280001517983 */ /* 0x000e680000300800 */
[----:B------:R-:W1:Y:S04]  /*46480*/  LDL.LU R82, [R1+0x2224] ;  /* 0x0022240001527983 */ /* 0x000e680000300800 */
[----:B------:R-:W1:Y:S04]  /*46490*/  LDL.LU R83, [R1+0x2220] ;  /* 0x0022200001537983 */ /* 0x000e680000300800 */
[----:B------:R-:W3:Y:S04]  /*464a0*/  LDL.LU R77, [R1+0xd4] ;  /* 0x0000d400014d7983 */ /* 0x000ee80000300800 */
[----:B------:R-:W3:Y:S04]  /*464b0*/  LDL.LU R78, [R1+0xd8] ;  /* 0x0000d800014e7983 */ /* 0x000ee80000300800 */
[----:B------:R-:W3:Y:S04]  /*464c0*/  LDL.LU R79, [R1+0xdc] ;  /* 0x0000dc00014f7983 */ /* 0x000ee80000300800 */
[----:B------:R-:W1:Y:S02]  /*464d0*/  LDS R75, [R2+0x44c80] ;  /* 0x044c8000024b7984 */ /* 0x000e640000000800 */
[C---:B-1----:R-:W-:Y:S02]  /*464e0*/  HMMA.1688.F32.TF32 R68, R132.reuse, R6, R80 ;  /* 0x000000068444723c */ /* 0x042fe40000081050 */
[----:B------:R-:W2:Y:S11]  /*464f0*/  LDL.LU R80, [R1+0x100] ;  /* 0x0001000001507983 */ /* 0x000eb60000300800 */
[----:B------:R-:W-:Y:S10]  /*46500*/  @!UPT UIADD3 URZ, URZ, URZ, URZ ;  /* 0x0000003f3f3ff290 */ /* 0x000ff4000fffe03f */
[----:B------:R-:W-:Y:S04]  /*46510*/  STL.64 [R1+0x240], R68 ;  /* 0x0002404401007387 */ /* 0x000fe80000100a00 */
[----:B------:R-:W-:Y:S04]  /*46520*/  STL.64 [R1+0x248], R70 ;  /* 0x0002484601007387 */ /* 0x000fe80000100a00 */
[----:B------:R-:W2:Y:S04]  /*46530*/  LDL.LU R81, [R1+0x104] ;  /* 0x0001040001517983 */ /* 0x000ea80000300800 */
[----:B------:R-:W2:Y:S04]  /*46540*/  LDL.LU R82, [R1+0x108] ;  /* 0x0001080001527983 */ /* 0x000ea80000300800 */
[----:B------:R-:W2:Y:S04]  /*46550*/  LDL.LU R83, [R1+0x10c] ;  /* 0x00010c0001537983 */ /* 0x000ea80000300800 */
[----:B------:R-:W-:Y:S04]  /*46560*/  LDS R68, [R65+0x44880] ;  /* 0x0448800041447984 */ /* 0x000fe80000000800 */
[----:B------:R-:W-:Y:S04]  /*46570*/  LDS R70, [R65+0x44c80] ;  /* 0x044c800041467984 */ /* 0x000fe80000000800 */
[----:B------:R-:W-:Y:S04]  /*46580*/  LDS R69, [R3+0x44880] ;  /* 0x0448800003457984 */ /* 0x000fe80000000800 */
[----:B------:R-:W1:Y:S01]  /*46590*/  LDS R71, [R3+0x44c80] ;  /* 0x044c800003477984 */ /* 0x000e620000000800 */
[C---:B--2---:R-:W-:Y:S11]  /*465a0*/  HMMA.1688.F32.TF32 R80, R132.reuse, R10, R80 ;  /* 0x0000000a8450723c */ /* 0x044ff60000081050 */
[----:B------:R-:W-:Y:S11]  /*465b0*/  @!UPT UIADD3 URZ, URZ, URZ, URZ ;  /* 0x0000003f3f3ff290 */ /* 0x000ff6000fffe03f */
[----:B------:R-:W-:Y:S01]  /*465c0*/  @!UPT UIADD3 URZ, URZ, URZ, URZ ;  /* 0x0000003f3f3ff290 */ /* 0x000fe2000fffe03f */
[----:B------:R-:W-:Y:S04]  /*465d0*/  STL.64 [R1+0x230], R80 ;  /* 0x0002305001007387 */ /* 0x000fe80000100a00 */
[----:B------:R2:W-:Y:S02]  /*465e0*/  STL.64 [R1+0x238], R82 ;  /* 0x0002385201007387 */ /* 0x0005e40000100a00 */
[C---:B--2---:R-:W-:Y:S08]  /*465f0*/  HMMA.1688.F32.TF32 R80, R132.reuse, R14, R208 ;  /* 0x0000000e8450723c */ /* 0x044ff000000810d0 */
[C---:B---3--:R-:W-:Y:S08]  /*46600*/  HMMA.1688.F32.TF32 R208, R132.reuse, R18, R76 ;  /* 0x0000001284d0723c */ /* 0x048ff0000008104c */
[C---:B------:R-:W-:Y:S07]  /*46610*/  HMMA.1688.F32.TF32 R76, R132.reuse, R26, R88 ;  /* 0x0000001a844c723c */ /* 0x040fee0000081058 */
[----:B------:R-:W-:Y:S04]  /*46620*/  STL.64 [R1+0x80], R80 ;  /* 0x0000805001007387 */ /* 0x000fe80000100a00 */
[----:B------:R2:W-:Y:S02]  /*46630*/  STL.64 [R1+0x88], R82 ;  /* 0x0000885201007387 */ /* 0x0005e40000100a00 */
[C---:B--2---:R-:W-:Y:S02]  /*46640*/  HMMA.1688.F32.TF32 R80, R132.reuse, R22, R84 ;  /* 0x000000168450723c */ /* 0x044fe40000081054 */
[----:B------:R-:W-:Y:S04]  /*46650*/  STL.64 [R1+0x220], R208 ;  /* 0x000220d001007387 */ /* 0x000fe80000100a00 */
[----:B------:R-:W-:Y:S02]  /*46660*/  STL.64 [R1+0x228], R210 ;  /* 0x000228d201007387 */ /* 0x000fe40000100a00 */
[C---:B------:R-:W-:Y:S11]  /*46670*/  HMMA.1688.F32.TF32 R84, R132.reuse, R30, R92 ;  /* 0x0000001e8454723c */ /* 0x040ff6000008105c */
[----:B------:R-:W-:Y:S04]  /*46680*/  @!UPT UIADD3 URZ, URZ, URZ, URZ ;  /* 0x0000003f3f3ff290 */ /* 0x000fe8000fffe03f */
[----:B------:R-:W-:Y:S04]  /*46690*/  STL.64 [R1+0x210], R80 ;  /* 0x0002105001007387 */ /* 0x000fe80000100a00 */
[----:B------:R5:W-:Y:S04]  /*466a0*/  STL.64 [R1+0x218], R82 ;  /* 0x0002185201007387 */ /* 0x000be80000100a00 */
[----:B------:R-:W-:Y:S04]  /*466b0*/  STL.64 [R1+0x200], R76 ;  /* 0x0002004c01007387 */ /* 0x000fe80000100a00 */
[----:B------:R4:W-:Y:S01]  /*466c0*/  STL.64 [R1+0x208], R78 ;  /* 0x0002084e01007387 */ /* 0x0009e20000100a00 */
[C---:B-----5:R-:W-:Y:S08]  /*466d0*/  HMMA.1688.F32.TF32 R80, R132.reuse, R34, R96 ;  /* 0x000000228450723c */ /* 0x060ff00000081060 */
[C---:B----4-:R-:W-:Y:S01]  /*466e0*/  HMMA.1688.F32.TF32 R76, R132.reuse, R38, R100 ;  /* 0x00000026844c723c */ /* 0x050fe20000081064 */
[----:B------:R-:W-:Y:S04]  /*466f0*/  STL.64 [R1+0x1f0], R84 ;  /* 0x0001f05401007387 */ /* 0x000fe80000100a00 */
[----:B------:R2:W-:Y:S10]  /*46700*/  STL.64 [R1+0x1f8], R86 ;  /* 0x0001f85601007387 */ /* 0x0005f40000100a00 */
[----:B------:R-:W-:Y:S01]  /*46710*/  STL.64 [R1+0x1e0], R80 ;  /* 0x0001e05001007387 */ /* 0x000fe20000100a00 */
[C---:B--2---:R-:W-:Y:S03]  /*46720*/  HMMA.1688.F32.TF32 R84, R132.reuse, R42, R104 ;  /* 0x0000002a8454723c */ /* 0x044fe60000081068 */
[----:B------:R2:W-:Y:S04]  /*46730*/  STL.64 [R1+0x1e8], R82 ;  /* 0x0001e85201007387 */ /* 0x0005e80000100a00 */
[----:B------:R-:W-:Y:S04]  /*46740*/  STL.64 [R1+0x1d0], R76 ;  /* 0x0001d04c01007387 */ /* 0x000fe80000100a00 */
[----:B------:R3:W-:Y:S01]  /*46750*/  STL.64 [R1+0x1d8], R78 ;  /* 0x0001d84e01007387 */ /* 0x0007e20000100a00 */
[C---:B--2---:R-:W-:Y:S08]  /*46760*/  HMMA.1688.F32.TF32 R80, R132.reuse, R46, R108 ;  /* 0x0000002e8450723c */ /* 0x044ff0000008106c */
[C---:B---3--:R-:W-:Y:S03]  /*46770*/  HMMA.1688.F32.TF32 R76, R132.reuse, R50, R112 ;  /* 0x00000032844c723c */ /* 0x048fe60000081070 */
[----:B------:R-:W-:Y:S04]  /*46780*/  STL.64 [R1+0x1c0], R84 ;  /* 0x0001c05401007387 */ /* 0x000fe80000100a00 */
[----:B------:R-:W-:Y:S01]  /*46790*/  STL.64 [R1+0x1c8], R86 ;  /* 0x0001c85601007387 */ /* 0x000fe20000100a00 */
[----:B------:R-:W-:Y:S01]  /*467a0*/  HMMA.1688.F32.TF32 R208, R132, R66, R128 ;  /* 0x0000004284d0723c */ /* 0x000fe20000081080 */
[----:B------:R-:W-:-:S02]  /*467b0*/  IMAD.MOV.U32 R100, RZ, RZ, R12 ;  /* 0x000000ffff647224 */ /* 0x000fc400078e000c */
[----:B------:R-:W-:Y:S04]  /*467c0*/  LDS R112, [R252+0x45000] ;  /* 0x04500000fc707984 */ /* 0x000fe80000000800 */
[----:B------:R-:W-:Y:S04]  /*467d0*/  LDS R114, [R252+0x45400] ;  /* 0x04540000fc727984 */ /* 0x000fe80000000800 */
[----:B------:R-:W-:Y:S04]  /*467e0*/  STL.64 [R1+0x1b0], R80 ;  /* 0x0001b05001007387 */ /* 0x000fe80000100a00 */
[----:B------:R-:W-:Y:S04]  /*467f0*/  STL.64 [R1+0x1b8], R82 ;  /* 0x0001b85201007387 */ /* 0x000fe80000100a00 */
[----:B------:R-:W-:Y:S04]  /*46800*/  STL.64 [R1+0x1a0], R76 ;  /* 0x0001a04c01007387 */ /* 0x000fe80000100a00 */
[----:B------:R2:W-:Y:S04]  /*46810*/  STL.64 [R1+0x1a8], R78 ;  /* 0x0001a84e01007387 */ /* 0x0005e80000100a00 */
[----:B------:R-:W-:Y:S04]  /*46820*/  LDS R113, [R2+0x45000] ;  /* 0x0450000002717984 */ /* 0x000fe80000000800 */
[----:B------:R-:W-:Y:S01]  /*46830*/  LDS R115, [R2+0x45400] ;  /* 0x0454000002737984 */ /* 0x000fe20000000800 */
[C---:B--2---:R-:W-:Y:S08]  /*46840*/  HMMA.1688.F32.TF32 R76, R132.reuse, R62, R124 ;  /* 0x0000003e844c723c */ /* 0x044ff0000008107c */
[C---:B------:R-:W-:Y:S08]  /*46850*/  HMMA.1688.F32.TF32 R84, R132.reuse, R54, R116 ;  /* 0x000000368454723c */ /* 0x040ff00000081074 */
[----:B------:R-:W-:Y:S08]  /*46860*/  HMMA.1688.F32.TF32 R80, R132, R58, R120 ;  /* 0x0000003a8450723c */ /* 0x000ff00000081078 */
[----:B------:R-:W-:Y:S01]  /*46870*/  IMAD.MOV.U32 R123, RZ, RZ, R76 ;  /* 0x000000ffff7b7224 */ /* 0x000fe200078e004c */
[----:B------:R-:W-:Y:S01]  /*46880*/  MOV R122, R77 ;  /* 0x0000004d007a7202 */ /* 0x000fe20000000f00 */
[----:B------:R-:W-:-:S02]  /*46890*/  IMAD.MOV.U32 R121, RZ, RZ, R78 ;  /* 0x000000ffff797224 */ /* 0x000fc400078e004e */
[----:B------:R-:W-:Y:S02]  /*468a0*/  IMAD.MOV.U32 R120, RZ, RZ, R79 ;  /* 0x000000ffff787224 */ /* 0x000fe400078e004f */
[----:B------:R-:W-:Y:S01]  /*468b0*/  HMMA.1688.F32.TF32 R76, R72, R10, R140 ;  /* 0x0000000a484c723c */ /* 0x000fe2000008108c */
[----:B------:R-:W-:Y:S04]  /*468c0*/  STL.64 [R1+0x370], R84 ;  /* 0x0003705401007387 */ /* 0x000fe80000100a00 */
[----:B------:R-:W-:Y:S04]  /*468d0*/  STL.64 [R1+0x378], R86 ;  /* 0x0003785601007387 */ /* 0x000fe80000100a00 */
[----:B------:R-:W-:Y:S04]  /*468e0*/  STL.64 [R1+0x360], R80 ;  /* 0x0003605001007387 */ /* 0x000fe80000100a00 */
[----:B------:R-:W-:Y:S04]  /*468f0*/  STL.64 [R1+0x368], R82 ;  /* 0x0003685201007387 */ /* 0x000fe80000100a00 */
[----:B------:R2:W-:Y:S04]  /*46900*/  STL [R1+0x21f4], R208 ;  /* 0x0021f4d001007387 */ /* 0x0005e80000100800 */
[----:B------:R3:W-:Y:S04]  /*46910*/  STL [R1+0x21f0], R209 ;  /* 0x0021f0d101007387 */ /* 0x0007e80000100800 */
[----:B------:R4:W-:Y:S01]  /*46920*/  STL [R1+0x21ec], R210 ;  /* 0x0021ecd201007387 */ /* 0x0009e20000100800 */
[----:B--2---:R-:W-:-:S03]  /*46930*/  IMAD.MOV.U32 R208, RZ, RZ, R76 ;  /* 0x000000ffffd07224 */ /* 0x004fc600078e004c */
[----:B------:R2:W-:Y:S01]  /*46940*/  STL [R1+0x21e8], R211 ;  /* 0x0021e8d301007387 */ /* 0x0005e20000100800 */
[----:B---3--:R-:W-:Y:S01]  /*46950*/  IMAD.MOV.U32 R209, RZ, RZ, R77 ;  /* 0x000000ffffd17224 */ /* 0x008fe200078e004d */
[----:B----4-:R-:W-:Y:S01]  /*46960*/  MOV R210, R78 ;  /* 0x0000004e00d27202 */ /* 0x010fe20000000f00 */
[----:B--2---:R-:W-:Y:S02]  /*46970*/  IMAD.MOV.U32 R211, RZ, RZ, R79 ;  /* 0x000000ffffd37224 */ /* 0x004fe400078e004f */
[C---:B------:R-:W-:Y:S08]  /*46980*/  HMMA.1688.F32.TF32 R76, R72.reuse, R14, R144 ;  /* 0x0000000e484c723c */ /* 0x040ff00000081090 */
[C---:B------:R-:W-:Y:S11]  /*46990*/  HMMA.1688.F32.TF32 R80, R72.reuse, R6, R136 ;  /* 0x000000064850723c */ /* 0x040ff60000081088 */
[----:B------:R-:W-:Y:S05]  /*469a0*/  @!UPT UIADD3 URZ, URZ, URZ, URZ ;  /* 0x0000003f3f3ff290 */ /* 0x000fea000fffe03f */
[----:B------:R-:W-:Y:S01]  /*469b0*/  IMAD.MOV.U32 R127, RZ, RZ, R76 ;  /* 0x000000ffff7f7224 */ /* 0x000fe200078e004c */
[----:B------:R-:W-:Y:S01]  /*469c0*/  MOV R124, R79 ;  /* 0x0000004f007c7202 */ /* 0x000fe20000000f00 */
[----:B------:R-:W-:Y:S02]  /*469d0*/  IMAD.MOV.U32 R126, RZ, RZ, R77 ;  /* 0x000000ffff7e7224 */ /* 0x000fe400078e004d */
[----:B------:R-:W-:Y:S02]  /*469e0*/  IMAD.MOV.U32 R125, RZ, RZ, R78 ;  /* 0x000000ffff7d7224 */ /* 0x000fe400078e004e */
[C---:B------:R-:W-:Y:S01]  /*469f0*/  HMMA.1688.F32.TF32 R76, R72.reuse, R18, R148 ;  /* 0x00000012484c723c */ /* 0x040fe20000081094 */
[----:B------:R-:W-:Y:S04]  /*46a00*/  STL.64 [R1+0x340], R80 ;  /* 0x0003405001007387 */ /* 0x000fe80000100a00 */
[----:B------:R2:W-:Y:S03]  /*46a10*/  STL.64 [R1+0x348], R82 ;  /* 0x0003485201007387 */ /* 0x0005e60000100a00 */
[C---:B------:R-:W-:Y:S08]  /*46a20*/  HMMA.1688.F32.TF32 R84, R72.reuse, R26, R156 ;  /* 0x0000001a4854723c */ /* 0x040ff0000008109c */
[C---:B--2---:R-:W-:Y:S07]  /*46a30*/  HMMA.1688.F32.TF32 R80, R72.reuse, R22, R152 ;  /* 0x000000164850723c */ /* 0x044fee0000081098 */
[----:B------:R-:W-:Y:S04]  /*46a40*/  STL.64 [R1+0x310], R76 ;  /* 0x0003104c01007387 */ /* 0x000fe80000100a00 */
[----:B------:R2:W-:Y:S02]  /*46a50*/  STL.64 [R1+0x318], R78 ;  /* 0x0003184e01007387 */ /* 0x0005e40000100a00 */
[C---:B--2---:R-:W-:Y:S10]  /*46a60*/  HMMA.1688.F32.TF32 R76, R72.reuse, R30, R160 ;  /* 0x0000001e484c723c */ /* 0x044ff400000810a0 */
[----:B------:R-:W-:Y:S04]  /*46a70*/  STL.64 [R1+0x300], R80 ;  /* 0x0003005001007387 */ /* 0x000fe80000100a00 */
[----:B------:R2:W-:Y:S04]  /*46a80*/  STL.64 [R1+0x308], R82 ;  /* 0x0003085201007387 */ /* 0x0005e80000100a00 */
[----:B------:R-:W-:Y:S04]  /*46a90*/  STL.64 [R1+0x2f0], R84 ;  /* 0x0002f05401007387 */ /* 0x000fe80000100a00 */
[----:B------:R3:W-:Y:S01]  /*46aa0*/  STL.64 [R1+0x2f8], R86 ;  /* 0x0002f85601007387 */ /* 0x0007e20000100a00 */
[C---:B--2---:R-:W-:Y:S03]  /*46ab0*/  HMMA.1688.F32.TF32 R80, R72.reuse, R34, R164 ;  /* 0x000000224850723c */ /* 0x044fe600000810a4 */
[----:B------:R-:W-:Y:S05]  /*46ac0*/  STL.64 [R1+0x2e0], R76 ;  /* 0x0002e04c01007387 */ /* 0x000fea0000100a00 */
[C---:B---3--:R-:W-:Y:S01]  /*46ad0*/  HMMA.1688.F32.TF32 R84, R72.reuse, R38, R168 ;  /* 0x000000264854723c */ /* 0x048fe200000810a8 */
[----:B------:R2:W-:Y:S07]  /*46ae0*/  STL.64 [R1+0x2e8], R78 ;  /* 0x0002e84e01007387 */ /* 0x0005ee0000100a00 */
[C---:B--2---:R-:W-:Y:S07]  /*46af0*/  HMMA.1688.F32.TF32 R76, R72.reuse, R42, R172 ;  /* 0x0000002a484c723c */ /* 0x044fee00000810ac */
[----:B------:R-:W-:Y:S04]  /*46b00*/  STL.64 [R1+0x2d0], R80 ;  /* 0x0002d05001007387 */ /* 0x000fe80000100a00 */
[----:B------:R2:W-:Y:S04]  /*46b10*/  STL.64 [R1+0x2d8], R82 ;  /* 0x0002d85201007387 */ /* 0x0005e80000100a00 */
[----:B------:R-:W-:Y:S04]  /*46b20*/  STL.64 [R1+0x2c0], R84 ;  /* 0x0002c05401007387 */ /* 0x000fe80000100a00 */
[----:B------:R3:W-:Y:S01]  /*46b30*/  STL.64 [R1+0x2c8], R86 ;  /* 0x0002c85601007387 */ /* 0x0007e20000100a00 */
[C---:B--2---:R-:W-:Y:S03]  /*46b40*/  HMMA.1688.F32.TF32 R80, R72.reuse, R46, R176 ;  /* 0x0000002e4850723c */ /* 0x044fe600000810b0 */
[----:B------:R-:W-:Y:S04]  /*46b50*/  LDS R173, [R3+0x45000] ;  /* 0x0450000003ad7984 */ /* 0x000fe80000000800 */
[----:B------:R-:W-:Y:S01]  /*46b60*/  LDS R175, [R3+0x45400] ;  /* 0x0454000003af7984 */ /* 0x000fe20000000800 */
[C---:B---3--:R-:W-:Y:S03]  /*46b70*/  HMMA.1688.F32.TF32 R84, R72.reuse, R50, R180 ;  /* 0x000000324854723c */ /* 0x048fe600000810b4 */
[----:B------:R-:W-:Y:S04]  /*46b80*/  STL.64 [R1+0x2b0], R76 ;  /* 0x0002b04c01007387 */ /* 0x000fe80000100a00 */
[----:B------:R2:W-:Y:S02]  /*46b90*/  STL.64 [R1+0x2b8], R78 ;  /* 0x0002b84e01007387 */ /* 0x0005e40000100a00 */
[----:B--2---:R-:W-:Y:S06]  /*46ba0*/  HMMA.1688.F32.TF32 R76, R72, R54, R184 ;  /* 0x00000036484c723c */ /* 0x004fec00000810b8 */
[----:B------:R2:W-:Y:S04]  /*46bb0*/  STL.64 [R1+0x2a0], R80 ;  /* 0x0002a05001007387 */ /* 0x0005e80000100a00 */
[----:B------:R3:W-:Y:S04]  /*46bc0*/  STL.64 [R1+0x2a8], R82 ;  /* 0x0002a85201007387 */ /* 0x0007e80000100a00 */
[----:B------:R4:W-:Y:S01]  /*46bd0*/  STL.64 [R1+0x290], R84 ;  /* 0x0002905401007387 */ /* 0x0009e20000100a00 */
[----:B--2---:R-:W-:-:S03]  /*46be0*/  IMAD.MOV.U32 R80, RZ, RZ, R192 ;  /* 0x000000ffff507224 */ /* 0x004fc600078e00c0 */
[----:B------:R2:W-:Y:S01]  /*46bf0*/  STL.64 [R1+0x298], R86 ;  /* 0x0002985601007387 */ /* 0x0005e20000100a00 */
[----:B------:R-:W-:-:S03]  /*46c00*/  IMAD.MOV.U32 R81, RZ, RZ, R193 ;  /* 0x000000ffff517224 */ /* 0x000fc600078e00c1 */
[----:B------:R-:W5:Y:S01]  /*46c10*/  LDL.LU R192, [R1+0x221c] ;  /* 0x00221c0001c07983 */ /* 0x000f620000300800 */
[----:B---3--:R-:W-:-:S03]  /*46c20*/  IMAD.MOV.U32 R82, RZ, RZ, R194 ;  /* 0x000000ffff527224 */ /* 0x008fc600078e00c2 */
[----:B------:R3:W-:Y:S01]  /*46c30*/  STL.64 [R1+0x280], R76 ;  /* 0x0002804c01007387 */ /* 0x0007e20000100a00 */
[----:B------:R-:W-:-:S03]  /*46c40*/  IMAD.MOV.U32 R83, RZ, RZ, R195 ;  /* 0x000000ffff537224 */ /* 0x000fc600078e00c3 */
[----:B------:R1:W-:Y:S01]  /*46c50*/  STL.64 [R1+0x288], R78 ;  /* 0x0002884e01007387 */ /* 0x0003e20000100a00 */
[----:B----4-:R-:W-:-:S03]  /*46c60*/  MOV R84, R188 ;  /* 0x000000bc00547202 */ /* 0x010fc60000000f00 */
[----:B------:R-:W5:Y:S01]  /*46c70*/  LDL.LU R193, [R1+0x2218] ;  /* 0x0022180001c17983 */ /* 0x000f620000300800 */
[----:B------:R-:W-:-:S03]  /*46c80*/  IMAD.MOV.U32 R85, RZ, RZ, R189 ;  /* 0x000000ffff557224 */ /* 0x000fc600078e00bd */
[----:B------:R-:W5:Y:S01]  /*46c90*/  LDL.LU R194, [R1+0x2214] ;  /* 0x0022140001c27983 */ /* 0x000f620000300800 */
[----:B--2---:R-:W-:-:S03]  /*46ca0*/  IMAD.MOV.U32 R86, RZ, RZ, R190 ;  /* 0x000000ffff567224 */ /* 0x004fc600078e00be */
[----:B------:R-:W5:Y:S01]  /*46cb0*/  LDL.LU R195, [R1+0x2210] ;  /* 0x0022100001c37983 */ /* 0x000f620000300800 */
[----:B------:R-:W-:-:S03]  /*46cc0*/  IMAD.MOV.U32 R87, RZ, RZ, R191 ;  /* 0x000000ffff577224 */ /* 0x000fc600078e00bf */
[----:B------:R-:W2:Y:S04]  /*46cd0*/  LDL.LU R188, [R1+0x220c] ;  /* 0x00220c0001bc7983 */ /* 0x000ea80000300800 */
[----:B------:R-:W2:Y:S04]  /*46ce0*/  LDL.LU R189, [R1+0x2208] ;  /* 0x0022080001bd7983 */ /* 0x000ea80000300800 */
[----:B------:R-:W2:Y:S04]  /*46cf0*/  LDL.LU R190, [R1+0x2204] ;  /* 0x0022040001be7983 */ /* 0x000ea80000300800 */
[----:B------:R-:W2:Y:S01]  /*46d00*/  LDL.LU R191, [R1+0x2200] ;  /* 0x0022000001bf7983 */ /* 0x000ea20000300800 */
[----:B---3--:R-:W-:-:S03]  /*46d10*/  IMAD.MOV.U32 R76, RZ, RZ, R199 ;  /* 0x000000ffff4c7224 */ /* 0x008fc600078e00c7 */
[----:B------:R-:W3:Y:S04]  /*46d20*/  LDL.LU R88, [R1+0x130] ;  /* 0x0001300001587983 */ /* 0x000ee80000300800 */
[----:B------:R-:W3:Y:S04]  /*46d30*/  LDL.LU R89, [R1+0x134] ;  /* 0x0001340001597983 */ /* 0x000ee80000300800 */
[----:B------:R-:W3:Y:S04]  /*46d40*/  LDL.LU R90, [R1+0x138] ;  /* 0x00013800015a7983 */ /* 0x000ee80000300800 */
[----:B------:R-:W3:Y:S04]  /*46d50*/  LDL.LU R91, [R1+0x13c] ;  /* 0x00013c00015b7983 */ /* 0x000ee80000300800 */
[----:B------:R-:W4:Y:S01]  /*46d60*/  LDL.LU R199, [R1+0x21fc] ;  /* 0x0021fc0001c77983 */ /* 0x000f220000300800 */
[----:B-1----:R-:W-:-:S02]  /*46d70*/  IMAD.MOV.U32 R78, RZ, RZ, R5 ;  /* 0x000000ffff4e7224 */ /* 0x002fc400078e0005 */
[----:B------:R-:W-:Y:S02]  /*46d80*/  IMAD.MOV.U32 R79, RZ, RZ, R4 ;  /* 0x000000ffff4f7224 */ /* 0x000fe400078e0004 */
[C---:B------:R-:W-:Y:S11]  /*46d90*/  HMMA.1688.F32.TF32 R4, R68.reuse, R6, R200 ;  /* 0x000000064404723c */ /* 0x040ff600000810c8 */
[----:B------:R-:W-:Y:S11]  /*46da0*/  @!UPT UIADD3 URZ, URZ, URZ, URZ ;  /* 0x0000003f3f3ff290 */ /* 0x000ff6000fffe03f */
[----:B------:R-:W-:Y:S02]  /*46db0*/  @!UPT UIADD3 URZ, URZ, URZ, URZ ;  /* 0x0000003f3f3ff290 */ /* 0x000fe4000fffe03f */
[----:B------:R-:W-:Y:S02]  /*46dc0*/  IMAD.MOV.U32 R203, RZ, RZ, R4 ;  /* 0x000000ffffcb7224 */ /* 0x000fe400078e0004 */
[----:B------:R-:W-:Y:S02]  /*46dd0*/  IMAD.MOV.U32 R202, RZ, RZ, R5 ;  /* 0x000000ffffca7224 */ /* 0x000fe400078e0005 */
[----:B------:R-:W-:Y:S02]  /*46de0*/  IMAD.MOV.U32 R201, RZ, RZ, R6 ;  /* 0x000000ffffc97224 */ /* 0x000fe400078e0006 */
[----:B------:R-:W-:Y:S02]  /*46df0*/  IMAD.MOV.U32 R200, RZ, RZ, R7 ;  /* 0x000000ffffc87224 */ /* 0x000fe400078e0007 */
[----:B------:R-:W-:Y:S01]  /*46e00*/  HMMA.1688.F32.TF32 R4, R68, R18, R216 ;  /* 0x000000124404723c */ /* 0x000fe200000810d8 */
[----:B------:R-:W-:-:S07]  /*46e10*/  MOV R77, R61 ;  /* 0x0000003d004d7202 */ /* 0x000fce0000000f00 */
[----:B------:R-:W-:Y:S08]  /*46e20*/  HMMA.1688.F32.TF32 R80, R68, R58, R80 ;  /* 0x0000003a4450723c */ /* 0x000ff00000081050 */
[C---:B-----5:R-:W-:Y:S08]  /*46e30*/  HMMA.1688.F32.TF32 R92, R72.reuse, R62, R192 ;  /* 0x0000003e485c723c */ /* 0x060ff000000810c0 */
[C---:B--2---:R-:W-:Y:S08]  /*46e40*/  HMMA.1688.F32.TF32 R96, R72.reuse, R58, R188 ;  /* 0x0000003a4860723c */ /* 0x044ff000000810bc */
[----:B----4-:R-:W-:Y:S08]  /*46e50*/  HMMA.1688.F32.TF32 R72, R72, R66, R196 ;  /* 0x000000424848723c */ /* 0x010ff000000810c4 */
[----:B------:R-:W-:Y:S01]  /*46e60*/  IMAD.MOV.U32 R195, RZ, RZ, R92 ;  /* 0x000000ffffc37224 */ /* 0x000fe200078e005c */
[----:B------:R-:W-:Y:S01]  /*46e70*/  MOV R193, R94 ;  /* 0x0000005e00c17202 */ /* 0x000fe20000000f00 */
[----:B------:R-:W-:-:S02]  /*46e80*/  IMAD.MOV.U32 R194, RZ, RZ, R93 ;  /* 0x000000ffffc27224 */ /* 0x000fc400078e005d */
[----:B------:R-:W-:Y:S02]  /*46e90*/  IMAD.MOV.U32 R192, RZ, RZ, R95 ;  /* 0x000000ffffc07224 */ /* 0x000fe400078e005f */
[----:B------:R-:W-:Y:S10]  /*46ea0*/  HMMA.1688.F32.TF32 R92, R68, R10, R204 ;  /* 0x0000000a445c723c */ /* 0x000ff400000810cc */
[----:B------:R-:W-:Y:S01]  /*46eb0*/  IMAD.MOV.U32 R199, RZ, RZ, R72 ;  /* 0x000000ffffc77224 */ /* 0x000fe200078e0048 */
[----:B------:R-:W-:Y:S01]  /*46ec0*/  MOV R196, R75 ;  /* 0x0000004b00c47202 */ /* 0x000fe20000000f00 */
[----:B------:R-:W-:-:S02]  /*46ed0*/  IMAD.MOV.U32 R198, RZ, RZ, R73 ;  /* 0x000000ffffc67224 */ /* 0x000fc400078e0049 */
[----:B------:R-:W-:Y:S02]  /*46ee0*/  IMAD.MOV.U32 R197, RZ, RZ, R74 ;  /* 0x000000ffffc57224 */ /* 0x000fe400078e004a */
[C---:B------:R-:W-:Y:S01]  /*46ef0*/  HMMA.1688.F32.TF32 R72, R68.reuse, R14, R212 ;  /* 0x0000000e4448723c */ /* 0x040fe200000810d4 */
[----:B------:R-:W-:Y:S04]  /*46f00*/  STL.64 [R1+0x270], R96 ;  /* 0x0002706001007387 */ /* 0x000fe80000100a00 */
[----:B------:R-:W-:Y:S04]  /*46f10*/  STL.64 [R1+0x278], R98 ;  /* 0x0002786201007387 */ /* 0x000fe80000100a00 */
[----:B------:R-:W2:Y:S04]  /*46f20*/  LDL R179, [R1+0x474] ;  /* 0x0004740001b37983 */ /* 0x000ea80000100800 */
[----:B------:R-:W-:Y:S04]  /*46f30*/  STL.64 [R1+0x170], R92 ;  /* 0x0001705c01007387 */ /* 0x000fe80000100a00 */
[----:B------:R1:W-:Y:S06]  /*46f40*/  STL.64 [R1+0x178], R94 ;  /* 0x0001785e01007387 */ /* 0x0003ec0000100a00 */
[----:B------:R-:W-:Y:S04]  /*46f50*/  STL.64 [R1+0x160], R72 ;  /* 0x0001604801007387 */ /* 0x000fe80000100a00 */
[----:B------:R4:W-:Y:S01]  /*46f60*/  STL.64 [R1+0x168], R74 ;  /* 0x0001684a01007387 */ /* 0x0009e20000100a00 */
[C---:B-1----:R-:W-:Y:S03]  /*46f70*/  HMMA.1688.F32.TF32 R92, R68.reuse, R22, R220 ;  /* 0x00000016445c723c */ /* 0x042fe600000810dc */
[----:B------:R-:W-:Y:S04]  /*46f80*/  STL.64 [R1+0x150], R4 ;  /* 0x0001500401007387 */ /* 0x000fe80000100a00 */
[----:B------:R1:W-:Y:S01]  /*46f90*/  STL.64 [R1+0x158], R6 ;  /* 0x0001580601007387 */ /* 0x0003e20000100a00 */
[C---:B----4-:R-:W-:Y:S08]  /*46fa0*/  HMMA.1688.F32.TF32 R72, R68.reuse, R26, R224 ;  /* 0x0000001a4448723c */ /* 0x050ff000000810e0 */
[C---:B-1----:R-:W-:Y:S07]  /*46fb0*/  HMMA.1688.F32.TF32 R4, R68.reuse, R30, R228 ;  /* 0x0000001e4404723c */ /* 0x042fee00000810e4 */
[----:B------:R-:W-:Y:S04]  /*46fc0*/  STL.64 [R1+0x140], R92 ;  /* 0x0001405c01007387 */ /* 0x000fe80000100a00 */
[----:B------:R1:W-:Y:S04]  /*46fd0*/  STL.64 [R1+0x148], R94 ;  /* 0x0001485e01007387 */ /* 0x0003e80000100a00 */
[----:B------:R-:W-:Y:S04]  /*46fe0*/  STL.64 [R1+0x100], R72 ;  /* 0x0001004801007387 */ /* 0x000fe80000100a00 */
[----:B------:R4:W-:Y:S01]  /*46ff0*/  STL.64 [R1+0x108], R74 ;  /* 0x0001084a01007387 */ /* 0x0009e20000100a00 */
[C---:B-1----:R-:W-:Y:S03]  /*47000*/  HMMA.1688.F32.TF32 R92, R68.reuse, R34, R232 ;  /* 0x00000022445c723c */ /* 0x042fe600000810e8 */
[----:B------:R-:W-:Y:S04]  /*47010*/  STL.64 [R1+0xe0], R4 ;  /* 0x0000e00401007387 */ /* 0x000fe80000100a00 */
[----:B------:R1:W-:Y:S01]  /*47020*/  STL.64 [R1+0xe8], R6 ;  /* 0x0000e80601007387 */ /* 0x0003e20000100a00 */
[C---:B----4-:R-:W-:Y:S08]  /*47030*/  HMMA.1688.F32.TF32 R72, R68.reuse, R38, R236 ;  /* 0x000000264448723c */ /* 0x050ff000000810ec */
[----:B-1----:R-:W-:Y:S07]  /*47040*/  HMMA.1688.F32.TF32 R4, R68, R42, R240 ;  /* 0x0000002a4404723c */ /* 0x002fee00000810f0 */
[----:B------:R-:W-:Y:S04]  /*47050*/  STL.64 [R1+0xd0], R92 ;  /* 0x0000d05c01007387 */ /* 0x000fe80000100a00 */
[----:B------:R1:W-:Y:S01]  /*47060*/  STL.64 [R1+0xd8], R94 ;  /* 0x0000d85e01007387 */ /* 0x0003e20000100a00 */
[----:B------:R-:W-:Y:S01]  /*47070*/  IMAD.MOV.U32 R99, RZ, RZ, R13 ;  /* 0x000000ffff637224 */ /* 0x000fe200078e000d */
[----:B------:R-:W-:Y:S01]  /*47080*/  MOV R101, R9 ;  /* 0x0000000900657202 */ /* 0x000fe20000000f00 */
[----:B------:R-:W-:-:S02]  /*47090*/  IMAD.MOV.U32 R102, RZ, RZ, R8 ;  /* 0x000000ffff667224 */ /* 0x000fc400078e0008 */
[----:B------:R-:W-:Y:S01]  /*470a0*/  IMAD.MOV.U32 R97, RZ, RZ, R17 ;  /* 0x000000ffff617224 */ /* 0x000fe200078e0011 */
[----:B------:R-:W-:Y:S04]  /*470b0*/  STL.64 [R1+0xc0], R72 ;  /* 0x0000c04801007387 */ /* 0x000fe80000100a00 */
[----:B------:R3:W-:Y:S01]  /*470c0*/  STL.64 [R1+0xc8], R74 ;  /* 0x0000c84a01007387 */ /* 0x0007e20000100a00 */
[C---:B-1----:R-:W-:Y:S03]  /*470d0*/  HMMA.1688.F32.TF32 R92, R68.reuse, R46, R244 ;  /* 0x0000002e445c723c */ /* 0x042fe600000810f4 */
[----:B------:R-:W-:Y:S04]  /*470e0*/  STL.64 [R1+0xb0], R4 ;  /* 0x0000b00401007387 */ /* 0x000fe80000100a00 */
[----:B------:R1:W-:Y:S01]  /*470f0*/  STL.64 [R1+0xb8], R6 ;  /* 0x0000b80601007387 */ /* 0x0003e20000100a00 */
[----:B---3--:R-:W-:Y:S01]  /*47100*/  HMMA.1688.F32.TF32 R72, R68, R50, R88 ;  /* 0x000000324448723c */ /* 0x008fe20000081058 */
[----:B------:R-:W-:Y:S01]  /*47110*/  IMAD.MOV.U32 R98, RZ, RZ, R16 ;  /* 0x000000ffff627224 */ /* 0x000fe200078e0010 */
[----:B------:R-:W-:Y:S01]  /*47120*/  MOV R96, R20 ;  /* 0x0000001400607202 */ /* 0x000fe20000000f00 */
[----:B------:R-:W-:Y:S01]  /*47130*/  IMAD.MOV.U32 R103, RZ, RZ, R0 ;  /* 0x000000ffff677224 */ /* 0x000fe200078e0000 */
[----:B------:R-:W-:Y:S01]  /*47140*/  MOV R170, R121 ;  /* 0x0000007900aa7202 */ /* 0x000fe20000000f00 */
[----:B------:R-:W-:-:S02]  /*47150*/  IMAD.MOV.U32 R171, RZ, RZ, R120 ;  /* 0x000000ffffab7224 */ /* 0x000fc400078e0078 */
[----:B------:R-:W-:Y:S01]  /*47160*/  IMAD.MOV.U32 R169, RZ, RZ, R122 ;  /* 0x000000ffffa97224 */ /* 0x000fe200078e007a */
[----:B-1----:R-:W-:Y:S01]  /*47170*/  HMMA.1688.F32.TF32 R4, R68, R54, R84 ;  /* 0x000000364404723c */ /* 0x002fe20000081054 */
[----:B------:R-:W-:Y:S02]  /*47180*/  IMAD.MOV.U32 R168, RZ, RZ, R123 ;  /* 0x000000ffffa87224 */ /* 0x000fe400078e007b */
[----:B------:R-:W-:Y:S01]  /*47190*/  IMAD.MOV.U32 R191, RZ, RZ, R124 ;  /* 0x000000ffffbf7224 */ /* 0x000fe200078e007c */
[----:B------:R-:W-:-:S03]  /*471a0*/  MOV R189, R126 ;  /* 0x0000007e00bd7202 */ /* 0x000fc60000000f00 */
[----:B------:R-:W-:Y:S04]  /*471b0*/  STL.64 [R1+0xa0], R92 ;  /* 0x0000a05c01007387 */ /* 0x000fe80000100a00 */
[----:B------:R-:W-:Y:S01]  /*471c0*/  STL.64 [R1+0xa8], R94 ;  /* 0x0000a85e01007387 */ /* 0x000fe20000100a00 */
[----:B------:R-:W-:Y:S02]  /*471d0*/  IMAD.MOV.U32 R190, RZ, RZ, R125 ;  /* 0x000000ffffbe7224 */ /* 0x000fe400078e007d */
[----:B------:R-:W-:Y:S02]  /*471e0*/  IMAD.MOV.U32 R188, RZ, RZ, R127 ;  /* 0x000000ffffbc7224 */ /* 0x000fe400078e007f */
[----:B------:R-:W-:Y:S01]  /*471f0*/  IMAD.MOV.U32 R184, RZ, RZ, R208 ;  /* 0x000000ffffb87224 */ /* 0x000fe200078e00d0 */
[----:B------:R-:W-:Y:S04]  /*47200*/  STL.64 [R1+0x90], R72 ;  /* 0x0000904801007387 */ /* 0x000fe80000100a00 */
[----:B------:R1:W-:Y:S04]  /*47210*/  STL.64 [R1+0x98], R74 ;  /* 0x0000984a01007387 */ /* 0x0003e80000100a00 */
[----:B------:R-:W-:Y:S04]  /*47220*/  STL.64 [R1+0x70], R4 ;  /* 0x0000700401007387 */ /* 0x000fe80000100a00 */
[----:B------:R3:W-:Y:S01]  /*47230*/  STL.64 [R1+0x78], R6 ;  /* 0x0000780601007387 */ /* 0x0007e20000100a00 */
[C---:B-1----:R-:W-:Y:S01]  /*47240*/  HMMA.1688.F32.TF32 R72, R68.reuse, R62, R76 ;  /* 0x0000003e4448723c */ /* 0x042fe2000008104c */
[----:B------:R-:W-:Y:S01]  /*47250*/  IMAD.MOV.U32 R185, RZ, RZ, R209 ;  /* 0x000000ffffb97224 */ /* 0x000fe200078e00d1 */
[----:B------:R-:W-:Y:S01]  /*47260*/  MOV R187, R211 ;  /* 0x000000d300bb7202 */ /* 0x000fe20000000f00 */
[----:B------:R-:W-:Y:S01]  /*47270*/  IMAD.MOV.U32 R186, RZ, RZ, R210 ;  /* 0x000000ffffba7224 */ /* 0x000fe200078e00d2 */
[----:B------:R-:W-:Y:S01]  /*47280*/  MOV R238, R193 ;  /* 0x000000c100ee7202 */ /* 0x000fe20000000f00 */
[----:B------:R-:W-:Y:S01]  /*47290*/  IMAD.MOV.U32 R239, RZ, RZ, R192 ;  /* 0x000000ffffef7224 */ /* 0x000fe200078e00c0 */
[----:B------:R-:W-:Y:S02]  /*472a0*/  LDS R240, [R252+0x45080] ;  /* 0x04508000fcf07984 */ /* 0x000fe40000000800 */
[----:B---3--:R-:W-:Y:S02]  /*472b0*/  HMMA.1688.F32.TF32 R4, R68, R66, R248 ;  /* 0x000000424404723c */ /* 0x008fe400000810f8 */
[----:B------:R1:W-:Y:S04]  /*472c0*/  STL.64 [R1+0x60], R80 ;  /* 0x0000605001007387 */ /* 0x0003e80000100a00 */
[----:B------:R3:W-:Y:S01]  /*472d0*/  STL.64 [R1+0x68], R82 ;  /* 0x0000685201007387 */ /* 0x0007e20000100a00 */
[----:B------:R-:W-:-:S02]  /*472e0*/  IMAD.MOV.U32 R237, RZ, RZ, R194 ;  /* 0x000000ffffed7224 */ /* 0x000fc400078e00c2 */
[----:B------:R-:W-:Y:S01]  /*472f0*/  IMAD.MOV.U32 R236, RZ, RZ, R195 ;  /* 0x000000ffffec7224 */ /* 0x000fe200078e00c3 */
[----:B------:R-:W-:Y:S04]  /*47300*/  LDS R242, [R252+0x45480] ;  /* 0x04548000fcf27984 */ /* 0x000fe80000000800 */
[----:B------:R-:W-:Y:S04]  /*47310*/  LDS R241, [R2+0x45080] ;  /* 0x0450800002f17984 */ /* 0x000fe80000000800 */
[----:B------:R-:W-:Y:S05]  /*47320*/  LDS R243, [R2+0x45480] ;  /* 0x0454800002f37984 */ /* 0x000fea0000000800 */
[----:B------:R-:W-:Y:S04]  /*47330*/  STL.64 [R1+0x2128], R6 ;  /* 0x0021280601007387 */ /* 0x000fe80000100a00 */
[----:B------:R-:W-:Y:S04]  /*47340*/  STL.64 [R1+0x50], R72 ;  /* 0x0000504801007387 */ /* 0x000fe80000100a00 */
[----:B------:R-:W-:Y:S04]  /*47350*/  STL.64 [R1+0x58], R74 ;  /* 0x0000584a01007387 */ /* 0x000fe80000100a00 */
[----:B------:R-:W-:Y:S04]  /*47360*/  STL.64 [R1+0x2120], R4 ;  /* 0x0021200401007387 */ /* 0x000fe80000100a00 */
[----:B------:R-:W4:Y:S01]  /*47370*/  LDL.LU R3, [R1+0x21f8] ;  /* 0x0021f80001037983 */ /* 0x000f220000300800 */
        /* <DEDUP_REMOVED lines=12> */
[----:B-1----:R-:W-:Y:S01]  /*47440*/  MOV R81, R49 ;  /* 0x0000003100517202 */ /* 0x002fe20000000f00 */
[----:B------:R-:W-:Y:S02]  /*47450*/  IMAD.MOV.U32 R80, RZ, RZ, R52 ;  /* 0x000000ffff507224 */ /* 0x000fe400078e0034 */
[----:B---3--:R-:W-:Y:S02]  /*47460*/  IMAD.MOV.U32 R82, RZ, RZ, R48 ;  /* 0x000000ffff527224 */ /* 0x008fe400078e0030 */
[----:B------:R-:W-:Y:S01]  /*47470*/  IMAD.MOV.U32 R83, RZ, RZ, R45 ;  /* 0x000000ffff537224 */ /* 0x000fe200078e002d */
[----:B------:R-:W-:Y:S01]  /*47480*/  MOV R86, R40 ;  /* 0x0000002800567202 */ /* 0x000fe20000000f00 */
[----:B------:R-:W-:-:S02]  /*47490*/  IMAD.MOV.U32 R84, RZ, RZ, R44 ;  /* 0x000000ffff547224 */ /* 0x000fc400078e002c */
[----:B------:R-:W-:Y:S01]  /*474a0*/  IMAD.MOV.U32 R85, RZ, RZ, R41 ;  /* 0x000000ffff557224 */ /* 0x000fe200078e0029 */
[----:B--2---:R-:W-:Y:S04]  /*474b0*/  LDS R172, [R179+0x45000] ;  /* 0x04500000b3ac7984 */ /* 0x004fe80000000800 */
[----:B------:R-:W-:Y:S04]  /*474c0*/  LDS R174, [R179+0x45400] ;  /* 0x04540000b3ae7984 */ /* 0x000fe80000000800 */
[----:B------:R-:W-:Y:S04]  /*474d0*/  LDS R176, [R179+0x45080] ;  /* 0x04508000b3b07984 */ /* 0x000fe80000000800 */
[----:B------:R-:W-:Y:S04]  /*474e0*/  LDS R178, [R179+0x45480] ;  /* 0x04548000b3b27984 */ /* 0x000fe80000000800 */
[----:B----4-:R-:W1:Y:S04]  /*474f0*/  LDSM.16.M88.4 R12, [R3+0x2100] ;  /* 0x00210000030c783b */ /* 0x010e680000000200 */
[----:B------:R-:W2:Y:S04]  /*47500*/  LDSM.16.M88.4 R8, [R3+0x100] ;  /* 0x000100000308783b */ /* 0x000ea80000000200 */
[----:B------:R-:W3:Y:S04]  /*47510*/  LDSM.16.M88.4 R16, [R3+0x4100] ;  /* 0x004100000310783b */ /* 0x000ee80000000200 */
[----:B------:R-:W4:Y:S04]  /*47520*/  LDSM.16.M88.4 R20, [R3+0x6100] ;  /* 0x006100000314783b */ /* 0x000f280000000200 */
[----:B------:R-:W5:Y:S04]  /*47530*/  LDSM.16.M88.4 R24, [R3+0x8100] ;  /* 0x008100000318783b */ /* 0x000f680000000200 */
[----:B------:R-:W3:Y:S04]  /*47540*/  LDSM.16.M88.4 R28, [R3+0xa100] ;  /* 0x00a10000031c783b */ /* 0x000ee80000000200 */
[----:B------:R-:W4:Y:S04]  /*47550*/  LDSM.16.M88.4 R32, [R3+0xc100] ;  /* 0x00c100000320783b */ /* 0x000f280000000200 */
[----:B------:R-:W4:Y:S04]  /*47560*/  LDSM.16.M88.4 R36, [R3+0xe100] ;  /* 0x00e100000324783b */ /* 0x000f280000000200 */
[----:B------:R-:W5:Y:S04]  /*47570*/  LDSM.16.M88.4 R56, [R3+0x18100] ;  /* 0x018100000338783b */ /* 0x000f680000000200 */
[----:B------:R-:W5:Y:S01]  /*47580*/  LDSM.16.M88.4 R60, [R3+0x1a100] ;  /* 0x01a10000033c783b */ /* 0x000f620000000200 */
[C---:B-1----:R-:W-:Y:S03]  /*47590*/  HMMA.1688.F32.TF32 R4, R112.reuse, R12, R96 ;  /* 0x0000000c7004723c */ /* 0x042fe60000081060 */
[----:B------:R-:W1:Y:S04]  /*475a0*/  LDSM.16.M88.4 R64, [R3+0x1c100] ;  /* 0x01c100000340783b */ /* 0x000e680000000200 */
[----:B--2---:R-:W-:Y:S04]  /*475b0*/  STL [R1+0x21b4], R10 ;  /* 0x0021b40a01007387 */ /* 0x004fe80000100800 */
[----:B------:R-:W-:Y:S04]  /*475c0*/  STL [R1+0x21b0], R11 ;  /* 0x0021b00b01007387 */ /* 0x000fe80000100800 */
[----:B------:R-:W-:Y:S04]  /*475d0*/  STL [R1+0x21bc], R14 ;  /* 0x0021bc0e01007387 */ /* 0x000fe80000100800 */
[----:B------:R-:W-:Y:S04]  /*475e0*/  STL [R1+0x21b8], R15 ;  /* 0x0021b80f01007387 */ /* 0x000fe80000100800 */
[----:B---3--:R-:W-:Y:S04]  /*475f0*/  STL [R1+0x21c4], R18 ;  /* 0x0021c41201007387 */ /* 0x008fe80000100800 */
[----:B------:R-:W-:Y:S04]  /*47600*/  STL [R1+0x21c0], R19 ;  /* 0x0021c01301007387 */ /* 0x000fe80000100800 */
[----:B----4-:R2:W-:Y:S01]  /*47610*/  STL [R1+0x21c8], R22 ;  /* 0x0021c81601007387 */ /* 0x0105e20000100800 */
[----:B------:R-:W-:Y:S03]  /*47620*/  HMMA.1688.F32.TF32 R72, R112, R8, R100 ;  /* 0x000000087048723c */ /* 0x000fe60000081064 */
[----:B------:R-:W-:Y:S04]  /*47630*/  STL [R1+0x2118], R23 ;  /* 0x0021181701007387 */ /* 0x000fe80000100800 */
[----:B-----5:R3:W-:Y:S04]  /*47640*/  STL [R1+0x21d0], R26 ;  /* 0x0021d01a01007387 */ /* 0x0207e80000100800 */
[----:B------:R4:W-:Y:S01]  /*47650*/  STL [R1+0x21cc], R27 ;  /* 0x0021cc1b01007387 */ /* 0x0009e20000100800 */
[----:B--2---:R-:W-:-:S03]  /*47660*/  IMAD.MOV.U32 R22, RZ, RZ, R7 ;  /* 0x000000ffff167224 */ /* 0x004fc600078e0007 */
[----:B------:R-:W-:Y:S01]  /*47670*/  STL [R1+0x21d8], R30 ;  /* 0x0021d81e01007387 */ /* 0x000fe20000100800 */
[----:B---3--:R-:W-:-:S03]  /*47680*/  IMAD.MOV.U32 R26, RZ, RZ, R5 ;  /* 0x000000ffff1a7224 */ /* 0x008fc600078e0005 */
[----:B------:R2:W-:Y:S01]  /*47690*/  STL [R1+0x21d4], R31 ;  /* 0x0021d41f01007387 */ /* 0x0005e20000100800 */
[----:B----4-:R-:W-:-:S03]  /*476a0*/  MOV R27, R6 ;  /* 0x00000006001b7202 */ /* 0x010fc60000000f00 */
[----:B------:R-:W3:Y:S01]  /*476b0*/  LDSM.16.M88.4 R40, [R3+0x10100] ;  /* 0x010100000328783b */ /* 0x000ee20000000200 */
[----:B------:R-:W-:-:S03]  /*476c0*/  IMAD.MOV.U32 R79, RZ, RZ, R53 ;  /* 0x000000ffff4f7224 */ /* 0x000fc600078e0035 */
[----:B------:R-:W4:Y:S01]  /*476d0*/  LDSM.16.M88.4 R44, [R3+0x12100] ;  /* 0x01210000032c783b */ /* 0x000f220000000200 */
[----:B--2---:R-:W-:Y:S02]  /*476e0*/  IMAD.MOV.U32 R31, RZ, RZ, R4 ;  /* 0x000000ffff1f7224 */ /* 0x004fe400078e0004 */
[----:B------:R-:W-:Y:S01]  /*476f0*/  HMMA.1688.F32.TF32 R4, R112, R16, R92 ;  /* 0x000000107004723c */ /* 0x000fe2000008105c */
        /* <DEDUP_REMOVED lines=8> */
[----:B------:R-:W-:Y:S01]  /*47780*/  STL.64 [R1+0x40], R72 ;  /* 0x0000404801007387 */ /* 0x000fe20000100a00 */
[----:B------:R-:W-:-:S03]  /*47790*/  IMAD.MOV.U32 R18, RZ, RZ, R4 ;  /* 0x000000ffff127224 */ /* 0x000fc600078e0004 */
[----:B------:R1:W-:Y:S01]  /*477a0*/  STL.64 [R1+0x48], R74 ;  /* 0x0000484a01007387 */ /* 0x0003e20000100a00 */
[----:B------:R-:W-:Y:S01]  /*477b0*/  IMAD.MOV.U32 R19, RZ, RZ, R5 ;  /* 0x000000ffff137224 */ /* 0x000fe200078e0005 */
[----:B------:R-:W-:Y:S01]  /*477c0*/  MOV R15, R7 ;  /* 0x00000007000f7202 */ /* 0x000fe20000000f00 */
[----:B------:R-:W-:Y:S01]  /*477d0*/  IMAD.MOV.U32 R14, RZ, RZ, R6 ;  /* 0x000000ffff0e7224 */ /* 0x000fe200078e0006 */
[----:B------:R-:W2:Y:S01]  /*477e0*/  LDSM.16.M88.4 R48, [R3+0x14100] ;  /* 0x014100000330783b */ /* 0x000ea20000000200 */
[C---:B------:R-:W-:Y:S03]  /*477f0*/  HMMA.1688.F32.TF32 R4, R112.reuse, R20, R88 ;  /* 0x000000147004723c */ /* 0x040fe60000081058 */
[----:B------:R-:W5:Y:S04]  /*47800*/  LDSM.16.M88.4 R52, [R3+0x16100] ;  /* 0x016100000334783b */ /* 0x000f680000000200 */
[----:B------:R-:W2:Y:S01]  /*47810*/  LDSM.16.M88.4 R68, [R3+0x1e100] ;  /* 0x01e100000344783b */ /* 0x000ea20000000200 */
[----:B-1----:R-:W-:Y:S11]  /*47820*/  HMMA.1688.F32.TF32 R72, R112, R28, R80 ;  /* 0x0000001c7048723c */ /* 0x002ff60000081050 */
[----:B------:R-:W-:Y:S05]  /*47830*/  @!UPT UIADD3 URZ, URZ, URZ, URZ ;  /* 0x0000003f3f3ff290 */ /* 0x000fea000fffe03f */
[----:B------:R-:W-:Y:S02]  /*47840*/  IMAD.MOV.U32 R39, RZ, RZ, R4 ;  /* 0x000000ffff277224 */ /* 0x000fe400078e0004 */
[----:B------:R-:W-:-:S05]  /*47850*/  IMAD.MOV.U32 R34, RZ, RZ, R5 ;  /* 0x000000ffff227224 */ /* 0x000fca00078e0005 */
[----:B------:R-:W-:Y:S01]  /*47860*/  STL.64 [R1+0x20e0], R74 ;  /* 0x0020e04a01007387 */ /* 0x000fe20000100a00 */
[----:B------:R-:W-:-:S03]  /*47870*/  IMAD.MOV.U32 R35, RZ, RZ, R6 ;  /* 0x000000ffff237224 */ /* 0x000fc600078e0006 */
[----:B------:R-:W-:Y:S01]  /*47880*/  STL.64 [R1+0x20d8], R72 ;  /* 0x0020d84801007387 */ /* 0x000fe20000100a00 */
[----:B------:R-:W-:-:S03]  /*47890*/  IMAD.MOV.U32 R30, RZ, RZ, R7 ;  /* 0x000000ffff1e7224 */ /* 0x000fc600078e0007 */
[----:B------:R-:W2:Y:S01]  /*478a0*/  LDL.LU R104, [R1+0x390] ;  /* 0x0003900001687983 */ /* 0x000ea20000300800 */
[C---:B------:R-:W-:Y:S03]  /*478b0*/  HMMA.1688.F32.TF32 R4, R112.reuse, R24, R84 ;  /* 0x000000187004723c */ /* 0x040fe60000081054 */
[----:B------:R-:W2:Y:S04]  /*478c0*/  LDL.LU R105, [R1+0x394] ;  /* 0x0003940001697983 */ /* 0x000ea80000300800 */
[----:B------:R-:W2:Y:S04]  /*478d0*/  LDL.LU R106, [R1+0x398] ;  /* 0x00039800016a7983 */ /* 0x000ea80000300800 */
        /* <DEDUP_REMOVED lines=33> */
[C---:B------:R-:W-:Y:S03]  /*47af0*/  HMMA.1688.F32.TF32 R76, R112.reuse, R32, R76 ;  /* 0x00000020704c723c */ /* 0x040fe6000008104c */
[----:B------:R-:W5:Y:S04]  /*47b00*/  LDL.LU R116, [R1+0x240] ;  /* 0x0002400001747983 */ /* 0x000f680000300800 */
[----:B------:R-:W5:Y:S04]  /*47b10*/  LDL.LU R117, [R1+0x244] ;  /* 0x0002440001757983 */ /* 0x000f680000300800 */
[----:B------:R-:W5:Y:S04]  /*47b20*/  LDL.LU R118, [R1+0x248] ;  /* 0x0002480001767983 */ /* 0x000f680000300800 */
[----:B------:R-:W5:Y:S08]  /*47b30*/  LDL.LU R119, [R1+0x24c] ;  /* 0x00024c0001777983 */ /* 0x000f700000300800 */
[----:B------:R-:W-:Y:S04]  /*47b40*/  STL.64 [R1+0x20f0], R78 ;  /* 0x0020f04e01007387 */ /* 0x000fe80000100a00 */
[----:B------:R-:W-:Y:S01]  /*47b50*/  STL.64 [R1+0x20e8], R76 ;  /* 0x0020e84c01007387 */ /* 0x000fe20000100a00 */
[C---:B--2---:R-:W-:Y:S08]  /*47b60*/  HMMA.1688.F32.TF32 R104, R112.reuse, R60, R104 ;  /* 0x0000003c7068723c */ /* 0x044ff00000081068 */
[C---:B---3--:R-:W-:Y:S08]  /*47b70*/  HMMA.1688.F32.TF32 R84, R112.reuse, R40, R84 ;  /* 0x000000287054723c */ /* 0x048ff00000081054 */
[C---:B----4-:R-:W-:Y:S08]  /*47b80*/  HMMA.1688.F32.TF32 R80, R112.reuse, R36, R80 ;  /* 0x000000247050723c */ /* 0x050ff00000081050 */
[C---:B-----5:R-:W-:Y:S08]  /*47b90*/  HMMA.1688.F32.TF32 R88, R112.reuse, R44, R88 ;  /* 0x0000002c7058723c */ /* 0x060ff00000081058 */
[C---:B------:R-:W-:Y:S07]  /*47ba0*/  HMMA.1688.F32.TF32 R92, R112.reuse, R48, R92 ;  /* 0x00000030705c723c */ /* 0x040fee000008105c */
[----:B------:R-:W-:Y:S01]  /*47bb0*/  STL.64 [R1+0x2100], R82 ;  /* 0x0021005201007387 */ /* 0x000fe20000100a00 */
[C---:B------:R-:W-:Y:S03]  /*47bc0*/  HMMA.1688.F32.TF32 R96, R112.reuse, R52, R96 ;  /* 0x000000347060723c */ /* 0x040fe60000081060 */
[----:B------:R-:W-:Y:S05]  /*47bd0*/  STL.64 [R1+0x20f8], R80 ;  /* 0x0020f85001007387 */ /* 0x000fea0000100a00 */
[C---:B------:R-:W-:Y:S01]  /*47be0*/  HMMA.1688.F32.TF32 R100, R112.reuse, R56, R100 ;  /* 0x000000387064723c */ /* 0x040fe20000081064 */
[----:B------:R-:W-:Y:S04]  /*47bf0*/  STL.64 [R1+0x2110], R86 ;  /* 0x0021105601007387 */ /* 0x000fe80000100a00 */
[----:B------:R-:W-:Y:S03]  /*47c00*/  STL.64 [R1+0x2108], R84 ;  /* 0x0021085401007387 */ /* 0x000fe60000100a00 */
[C---:B------:R-:W-:Y:S01]  /*47c10*/  HMMA.1688.F32.TF32 R108, R112.reuse, R64, R108 ;  /* 0x00000040706c723c */ /* 0x040fe2000008106c */
[----:B------:R-:W-:Y:S04]  /*47c20*/  STL.64 [R1+0x2138], R90 ;  /* 0x0021385a01007387 */ /* 0x000fe80000100a00 */
[----:B------:R1:W-:Y:S03]  /*47c30*/  STL.64 [R1+0x2130], R88 ;  /* 0x0021305801007387 */ /* 0x0003e60000100a00 */
[----:B------:R-:W-:Y:S01]  /*47c40*/  HMMA.1688.F32.TF32 R112, R112, R68, R128 ;  /* 0x000000447070723c */ /* 0x000fe20000081080 */
[----:B------:R-:W-:Y:S04]  /*47c50*/  STL.64 [R1+0x2148], R94 ;  /* 0x0021485e01007387 */ /* 0x000fe80000100a00 */
[----:B------:R-:W-:Y:S04]  /*47c60*/  STL.64 [R1+0x2140], R92 ;  /* 0x0021405c01007387 */ /* 0x000fe80000100a00 */
[----:B------:R-:W-:Y:S04]  /*47c70*/  STL.64 [R1+0x2158], R98 ;  /* 0x0021586201007387 */ /* 0x000fe80000100a00 */
[----:B------:R-:W-:Y:S04]  /*47c80*/  STL.64 [R1+0x2150], R96 ;  /* 0x0021506001007387 */ /* 0x000fe80000100a00 */
[----:B------:R-:W2:Y:S04]  /*47c90*/  LDL R23, [R1+0x478] ;  /* 0x0004780001177983 */ /* 0x000ea80000100800 */
        /* <DEDUP_REMOVED lines=42> */
[----:B------:R-:W-:Y:S03]  /*47f40*/  HMMA.1688.F32.TF32 R116, R172, R8, R116 ;  /* 0x00000008ac74723c */ /* 0x000fe60000081074 */
        /* <DEDUP_REMOVED lines=42> */
[----:B------:R-:W5:Y:S01]  /*481f0*/  LDL.LU R214, [R1+0x2c8] ;  /* 0x0002c80001d67983 */ /* 0x000f620000300800 */
[----:B------:R-:W-:-:S03]  /*48200*/  MOV R10, R4 ;  /* 0x00000004000a7202 */ /* 0x000fc60000000f00 */
[----:B------:R-:W5:Y:S01]  /*48210*/  LDL.LU R215, [R1+0x2cc] ;  /* 0x0002cc0001d77983 */ /* 0x000f620000300800 */
[----:B------:R-:W-:-:S03]  /*48220*/  IMAD.MOV.U32 R11, RZ, RZ, R5 ;  /* 0x000000ffff0b7224 */ /* 0x000fc600078e0005 */
[----:B-1----:R-:W5:Y:S01]  /*48230*/  LDL.LU R88, [R1+0x2d0] ;  /* 0x0002d00001587983 */ /* 0x002f620000300800 */
[----:B------:R-:W-:Y:S02]  /*48240*/  IMAD.MOV.U32 R3, RZ, RZ, R6 ;  /* 0x000000ffff037224 */ /* 0x000fe400078e0006 */
[----:B------:R-:W-:Y:S01]  /*48250*/  IMAD.MOV.U32 R0, RZ, RZ, R7 ;  /* 0x000000ffff007224 */ /* 0x000fe200078e0007 */
[----:B------:R-:W5:Y:S04]  /*48260*/  LDL.LU R89, [R1+0x2d4] ;  /* 0x0002d40001597983 */ /* 0x000f680000300800 */
[----:B------:R-:W5:Y:S04]  /*48270*/  LDL.LU R90, [R1+0x2d8] ;  /* 0x0002d800015a7983 */ /* 0x000f680000300800 */
[----:B------:R-:W5:Y:S01]  /*48280*/  LDL.LU R91, [R1+0x2dc] ;  /* 0x0002dc00015b7983 */ /* 0x000f620000300800 */
[----:B------:R-:W-:Y:S01]  /*48290*/  IMAD.MOV.U32 R87, RZ, RZ, R196 ;  /* 0x000000ffff577224 */ /* 0x000fe200078e00c4 */
[----:B------:R-:W-:Y:S01]  /*482a0*/  MOV R85, R198 ;  /* 0x000000c600557202 */ /* 0x000fe20000000f00 */
[----:B------:R-:W-:Y:S01]  /*482b0*/  IMAD.MOV.U32 R86, RZ, RZ, R197 ;  /* 0x000000ffff567224 */ /* 0x000fe200078e00c5 */
[----:B------:R-:W-:Y:S01]  /*482c0*/  MOV R244, R203 ;  /* 0x000000cb00f47202 */ /* 0x000fe20000000f00 */
[----:B------:R-:W-:Y:S01]  /*482d0*/  IMAD.MOV.U32 R84, RZ, RZ, R199 ;  /* 0x000000ffff547224 */ /* 0x000fe200078e00c7 */
[----:B--2---:R-:W-:Y:S01]  /*482e0*/  LDS R177, [R23+0x45080] ;  /* 0x0450800017b17984 */ /* 0x004fe20000000800 */
[----:B------:R-:W-:-:S02]  /*482f0*/  IMAD.MOV.U32 R247, RZ, RZ, R200 ;  /* 0x000000fffff77224 */ /* 0x000fc400078e00c8 */
[----:B------:R-:W-:Y:S01]  /*48300*/  IMAD.MOV.U32 R246, RZ, RZ, R201 ;  /* 0x000000fffff67224 */ /* 0x000fe200078e00c9 */
[----:B------:R-:W1:Y:S01]  /*48310*/  LDS R179, [R23+0x45480] ;  /* 0x0454800017b37984 */ /* 0x000e620000000800 */
[----:B------:R-:W-:Y:S01]  /*48320*/  IMAD.MOV.U32 R245, RZ, RZ, R202 ;  /* 0x000000fffff57224 */ /* 0x000fe200078e00ca */
[----:B---3--:R-:W-:Y:S02]  /*48330*/  HMMA.1688.F32.TF32 R4, R172, R16, R204 ;  /* 0x00000010ac04723c */ /* 0x008fe400000810cc */
        /* <DEDUP_REMOVED lines=38> */
[----:B------:R-:W-:-:S03]  /*485a0*/  IMAD.MOV.U32 R62, RZ, RZ, R5 ;  /* 0x000000ffff3e7224 */ /* 0x000fc600078e0005 */
        /* <DEDUP_REMOVED lines=8> */
[----:B------:R-:W3:Y:S01]  /*48630*/  LDL.LU R7, [R1+0x10c] ;  /* 0x00010c0001077983 */ /* 0x000ee20000300800 */
[C---:B----4-:R-:W-:Y:S08]  /*48640*/  HMMA.1688.F32.TF32 R120, R172.reuse, R12, R120 ;  /* 0x0000000cac78723c */ /* 0x050ff00000081078 */
[C---:B------:R-:W-:Y:S08]  /*48650*/  HMMA.1688.F32.TF32 R124, R172.reuse, R20, R124 ;  /* 0x00000014ac7c723c */ /* 0x040ff0000008107c */
[C---:B------:R-:W-:Y:S08]  /*48660*/  HMMA.1688.F32.TF32 R128, R172.reuse, R24, R128 ;  /* 0x00000018ac80723c */ /* 0x040ff00000081080 */
[C---:B------:R-:W-:Y:S08]  /*48670*/  HMMA.1688.F32.TF32 R132, R172.reuse, R28, R132 ;  /* 0x0000001cac84723c */ /* 0x040ff00000081084 */
[C---:B------:R-:W-:Y:S08]  /*48680*/  HMMA.1688.F32.TF32 R136, R172.reuse, R32, R136 ;  /* 0x00000020ac88723c */ /* 0x040ff00000081088 */
[C---:B------:R-:W-:Y:S08]  /*48690*/  HMMA.1688.F32.TF32 R140, R172.reuse, R36, R140 ;  /* 0x00000024ac8c723c */ /* 0x040ff0000008108c */
[C---:B-----5:R-:W-:Y:S08]  /*486a0*/  HMMA.1688.F32.TF32 R144, R172.reuse, R40, R144 ;  /* 0x00000028ac90723c */ /* 0x060ff00000081090 */
[C---:B------:R-:W-:Y:S08]  /*486b0*/  HMMA.1688.F32.TF32 R148, R172.reuse, R44, R148 ;  /* 0x0000002cac94723c */ /* 0x040ff00000081094 */
[C---:B------:R-:W-:Y:S08]  /*486c0*/  HMMA.1688.F32.TF32 R152, R172.reuse, R48, R152 ;  /* 0x00000030ac98723c */ /* 0x040ff00000081098 */
[C---:B------:R-:W-:Y:S08]  /*486d0*/  HMMA.1688.F32.TF32 R156, R172.reuse, R52, R156 ;  /* 0x00000034ac9c723c */ /* 0x040ff0000008109c */
[C---:B------:R-:W-:Y:S08]  /*486e0*/  HMMA.1688.F32.TF32 R160, R172.reuse, R56, R160 ;  /* 0x00000038aca0723c */ /* 0x040ff000000810a0 */
[C---:B------:R-:W-:Y:S08]  /*486f0*/  HMMA.1688.F32.TF32 R164, R172.reuse, R60, R164 ;  /* 0x0000003caca4723c */ /* 0x040ff000000810a4 */
[----:B------:R-:W-:Y:S08]  /*48700*/  HMMA.1688.F32.TF32 R168, R172, R64, R168 ;  /* 0x00000040aca8723c */ /* 0x000ff000000810a8 */
[----:B-1----:R-:W-:Y:S08]  /*48710*/  HMMA.1688.F32.TF32 R244, R176, R8, R244 ;  /* 0x00000008b0f4723c */ /* 0x002ff000000810f4 */
[----:B------:R-:W-:Y:S08]  /*48720*/  HMMA.1688.F32.TF32 R172, R172, R68, R208 ;  /* 0x00000044acac723c */ /* 0x000ff000000810d0 */
[C---:B------:R-:W-:Y:S08]  /*48730*/  HMMA.1688.F32.TF32 R180, R240.reuse, R8, R180 ;  /* 0x00000008f0b4723c */ /* 0x040ff000000810b4 */
[C---:B------:R-:W-:Y:S08]  /*48740*/  HMMA.1688.F32.TF32 R184, R240.reuse, R12, R184 ;  /* 0x0000000cf0b8723c */ /* 0x040ff000000810b8 */
[C---:B------:R-:W-:Y:S08]  /*48750*/  HMMA.1688.F32.TF32 R188, R240.reuse, R16, R188 ;  /* 0x00000010f0bc723c */ /* 0x040ff000000810bc */
[C---:B--2---:R-:W-:Y:S08]  /*48760*/  HMMA.1688.F32.TF32 R204, R240.reuse, R32, R204 ;  /* 0x00000020f0cc723c */ /* 0x044ff000000810cc */
[C---:B------:R-:W-:Y:S08]  /*48770*/  HMMA.1688.F32.TF32 R208, R240.reuse, R36, R88 ;  /* 0x00000024f0d0723c */ /* 0x040ff00000081058 */
[C---:B---3--:R-:W-:Y:S08]  /*48780*/  HMMA.1688.F32.TF32 R196, R240.reuse, R24, R196 ;  /* 0x00000018f0c4723c */ /* 0x048ff000000810c4 */
        /* <DEDUP_REMOVED lines=10> */
[C---:B------:R-:W-:Y:S08]  /*48830*/  HMMA.1688.F32.TF32 R84, R176.reuse, R12, R248 ;  /* 0x0000000cb054723c */ /* 0x040ff000000810f8 */
[C---:B------:R-:W-:Y:S08]  /*48840*/  HMMA.1688.F32.TF32 R72, R176.reuse, R24, R72 ;  /* 0x00000018b048723c */ /* 0x040ff00000081048 */
[C---:B------:R-:W-:Y:S08]  /*48850*/  HMMA.1688.F32.TF32 R80, R176.reuse, R16, R80 ;  /* 0x00000010b050723c */ /* 0x040ff00000081050 */
[C---:B------:R-:W-:Y:S01]  /*48860*/  HMMA.1688.F32.TF32 R76, R176.reuse, R20, R76 ;  /* 0x00000014b04c723c */ /* 0x040fe2000008104c */
[----:B------:R-:W-:Y:S07]  /*48870*/  STL [R1+0x20c4], R244 ;  /* 0x0020c4f401007387 */ /* 0x000fee0000100800 */
[----:B------:R-:W-:Y:S01]  /*48880*/  HMMA.1688.F32.TF32 R4, R176, R28, R4 ;  /* 0x0000001cb004723c */ /* 0x000fe20000081004 */
[----:B------:R-:W-:Y:S04]  /*48890*/  STL [R1+0x20c0], R245 ;  /* 0x0020c0f501007387 */ /* 0x000fe80000100800 */
[----:B------:R-:W-:Y:S04]  /*488a0*/  STL [R1+0x20bc], R246 ;  /* 0x0020bcf601007387 */ /* 0x000fe80000100800 */
[----:B------:R-:W-:Y:S04]  /*488b0*/  STL [R1+0x20b8], R247 ;  /* 0x0020b8f701007387 */ /* 0x000fe80000100800 */
[----:B------:R-:W-:Y:S04]  /*488c0*/  STL.64 [R1+0x170], R84 ;  /* 0x0001705401007387 */ /* 0x000fe80000100a00 */
[----:B------:R-:W-:Y:S04]  /*488d0*/  STL.64 [R1+0x178], R86 ;  /* 0x0001785601007387 */ /* 0x000fe80000100a00 */
[----:B------:R-:W-:Y:S04]  /*488e0*/  STL [R1+0x16c], R83 ;  /* 0x00016c5301007387 */ /* 0x000fe80000100800 */
[----:B------:R-:W-:Y:S04]  /*488f0*/  STL.64 [R1+0x150], R76 ;  /* 0x0001504c01007387 */ /* 0x000fe80000100a00 */
[----:B------:R-:W-:Y:S04]  /*48900*/  STL [R1+0x158], R78 ;  /* 0x0001584e01007387 */ /* 0x000fe80000100800 */
[----:B------:R1:W-:Y:S04]  /*48910*/  STL [R1+0x120], R4 ;  /* 0x0001200401007387 */ /* 0x0003e80000100800 */
[----:B------:R-:W-:Y:S04]  /*48920*/  STL.64 [R1+0x130], R72 ;  /* 0x0001304801007387 */ /* 0x000fe80000100a00 */
[----:B------:R-:W-:Y:S04]  /*48930*/  STL.64 [R1+0x138], R74 ;  /* 0x0001384a01007387 */ /* 0x000fe80000100a00 */
[----:B------:R-:W-:Y:S04]  /*48940*/  STL.64 [R1+0x128], R6 ;  /* 0x0001280601007387 */ /* 0x000fe80000100a00 */
        /* <DEDUP_REMOVED lines=32> */
[----:B------:R-:W-:Y:S04]  /*48b50*/  LDS R249, [R2+0x45800] ;  /* 0x0458000002f97984 */ /* 0x000fe80000000800 */
[----:B------:R1:W-:Y:S04]  /*48b60*/  LDS R251, [R2+0x45c00] ;  /* 0x045c000002fb7984 */ /* 0x0003e80000000800 */
[----:B-1----:R-:W5:Y:S01]  /*48b70*/  LDL.LU R4, [R1+0x50] ;  /* 0x0000500001047983 */ /* 0x002f620000300800 */
[----:B------:R-:W-:-:S03]  /*48b80*/  IMAD.MOV.U32 R2, RZ, RZ, R5 ;  /* 0x000000ffff027224 */ /* 0x000fc600078e0005 */
[----:B------:R-:W-:Y:S04]  /*48b90*/  LDS R248, [R252+0x45800] ;  /* 0x04580000fcf87984 */ /* 0x000fe80000000800 */
[----:B------:R-:W5:Y:S04]  /*48ba0*/  LDL.LU R5, [R1+0x54] ;  /* 0x0000540001057983 */ /* 0x000f680000300800 */
[----:B------:R-:W5:Y:S04]  /*48bb0*/  LDL.LU R6, [R1+0x58] ;  /* 0x0000580001067983 */ /* 0x000f680000300800 */
[----:B------:R-:W5:Y:S01]  /*48bc0*/  LDL.LU R7, [R1+0x5c] ;  /* 0x00005c0001077983 */ /* 0x000f620000300800 */
[----:B------:R-:W-:Y:S01]  /*48bd0*/  IMAD.MOV.U32 R76, RZ, RZ, R39 ;  /* 0x000000ffff4c7224 */ /* 0x000fe200078e0027 */
[----:B------:R-:W-:Y:S01]  /*48be0*/  MOV R244, R79 ;  /* 0x0000004f00f47202 */ /* 0x000fe20000000f00 */
[----:B------:R-:W-:Y:S01]  /*48bf0*/  IMAD.MOV.U32 R77, RZ, RZ, R34 ;  /* 0x000000ffff4d7224 */ /* 0x000fe200078e0022 */
[----:B------:R-:W5:Y:S01]  /*48c00*/  LDL.LU R39, [R1+0x21e4] ;  /* 0x0021e40001277983 */ /* 0x000f620000300800 */
[----:B------:R-:W-:Y:S01]  /*48c10*/  IMAD.MOV.U32 R78, RZ, RZ, R35 ;  /* 0x000000ffff4e7224 */ /* 0x000fe200078e0023 */
[----:B------:R-:W-:-:S02]  /*48c20*/  MOV R79, R30 ;  /* 0x0000001e004f7202 */ /* 0x000fc40000000f00 */
[----:B------:R-:W5:Y:S01]  /*48c30*/  LDL.LU R34, [R1+0x21e0] ;  /* 0x0021e00001227983 */ /* 0x000f620000300800 */
[----:B------:R-:W-:-:S03]  /*48c40*/  IMAD.MOV.U32 R84, RZ, RZ, R31 ;  /* 0x000000ffff547224 */ /* 0x000fc600078e001f */
[----:B------:R-:W5:Y:S01]  /*48c50*/  LDL.LU R35, [R1+0x21dc] ;  /* 0x0021dc0001237983 */ /* 0x000f620000300800 */
[----:B------:R-:W-:-:S03]  /*48c60*/  IMAD.MOV.U32 R85, RZ, RZ, R26 ;  /* 0x000000ffff557224 */ /* 0x000fc600078e001a */
[----:B------:R-:W5:Y:S01]  /*48c70*/  LDL.LU R30, [R1+0x21d8] ;  /* 0x0021d800011e7983 */ /* 0x000f620000300800 */
[----:B------:R-:W-:-:S03]  /*48c80*/  IMAD.MOV.U32 R86, RZ, RZ, R27 ;  /* 0x000000ffff567224 */ /* 0x000fc600078e001b */
[----:B------:R-:W5:Y:S01]  /*48c90*/  LDL.LU R31, [R1+0x21d4] ;  /* 0x0021d400011f7983 */ /* 0x000f620000300800 */
[----:B------:R-:W-:Y:S01]  /*48ca0*/  IMAD.MOV.U32 R245, RZ, RZ, R80 ;  /* 0x000000fffff57224 */ /* 0x000fe200078e0050 */
[----:B------:R-:W-:Y:S01]  /*48cb0*/  MOV R80, R18 ;  /* 0x0000001200507202 */ /* 0x000fe20000000f00 */
[----:B------:R-:W-:Y:S01]  /*48cc0*/  IMAD.MOV.U32 R87, RZ, RZ, R22 ;  /* 0x000000ffff577224 */ /* 0x000fe200078e0016 */
[----:B------:R-:W5:Y:S01]  /*48cd0*/  LDL.LU R26, [R1+0x21d0] ;  /* 0x0021d000011a7983 */ /* 0x000f620000300800 */
[----:B------:R-:W-:-:S03]  /*48ce0*/  IMAD.MOV.U32 R246, RZ, RZ, R81 ;  /* 0x000000fffff67224 */ /* 0x000fc600078e0051 */
[----:B------:R-:W5:Y:S01]  /*48cf0*/  LDL.LU R27, [R1+0x21cc] ;  /* 0x0021cc00011b7983 */ /* 0x000f620000300800 */
[----:B------:R-:W-:Y:S02]  /*48d00*/  IMAD.MOV.U32 R247, RZ, RZ, R82 ;  /* 0x000000fffff77224 */ /* 0x000fe400078e0052 */
[----:B------:R-:W-:Y:S01]  /*48d10*/  IMAD.MOV.U32 R81, RZ, RZ, R19 ;  /* 0x000000ffff517224 */ /* 0x000fe200078e0013 */
[----:B------:R-:W5:Y:S01]  /*48d20*/  LDL.LU R22, [R1+0x21c8] ;  /* 0x0021c80001167983 */ /* 0x000f620000300800 */
[----:B------:R-:W-:-:S03]  /*48d30*/  IMAD.MOV.U32 R82, RZ, RZ, R14 ;  /* 0x000000ffff527224 */ /* 0x000fc600078e000e */
[----:B------:R-:W5:Y:S01]  /*48d40*/  LDL.LU R18, [R1+0x21c4] ;  /* 0x0021c40001127983 */ /* 0x000f620000300800 */
[----:B------:R-:W-:-:S03]  /*48d50*/  IMAD.MOV.U32 R83, RZ, RZ, R15 ;  /* 0x000000ffff537224 */ /* 0x000fc600078e000f */
[----:B------:R-:W5:Y:S01]  /*48d60*/  LDL.LU R19, [R1+0x21c0] ;  /* 0x0021c00001137983 */ /* 0x000f620000300800 */
[----:B------:R-:W-:Y:S01]  /*48d70*/  IMAD.MOV.U32 R72, RZ, RZ, R10 ;  /* 0x000000ffff487224 */ /* 0x000fe200078e000a */
[----:B------:R-:W-:Y:S02]  /*48d80*/  MOV R73, R11 ;  /* 0x0000000b00497202 */ /* 0x000fe40000000f00 */
[----:B------:R-:W5:Y:S04]  /*48d90*/  LDL.LU R14, [R1+0x21bc] ;  /* 0x0021bc00010e7983 */ /* 0x000f680000300800 */
[----:B------:R-:W5:Y:S04]  /*48da0*/  LDL.LU R15, [R1+0x21b8] ;  /* 0x0021b800010f7983 */ /* 0x000f680000300800 */
[----:B------:R-:W5:Y:S04]  /*48db0*/  LDL.LU R10, [R1+0x21b4] ;  /* 0x0021b400010a7983 */ /* 0x000f680000300800 */
[----:B------:R-:W5:Y:S04]  /*48dc0*/  LDL.LU R11, [R1+0x21b0] ;  /* 0x0021b000010b7983 */ /* 0x000f680000300800 */
[----:B------:R1:W-:Y:S04]  /*48dd0*/  STL [R1+0x20b4], R2 ;  /* 0x0020b40201007387 */ /* 0x0003e80000100800 */
[----:B------:R-:W2:Y:S04]  /*48de0*/  LDS R250, [R252+0x45c00] ;  /* 0x045c0000fcfa7984 */ /* 0x000ea80000000800 */
[----:B-1----:R-:W5:Y:S01]  /*48df0*/  LDL R2, [R1+0x474] ;  /* 0x0004740001027983 */ /* 0x002f620000100800 */
[C---:B--2---:R-:W-:Y:S08]  /*48e00*/  HMMA.1688.F32.TF32 R88, R176.reuse, R60, R88 ;  /* 0x0000003cb058723c */ /* 0x044ff00000081058 */
[C---:B---3--:R-:W-:Y:S08]  /*48e10*/  HMMA.1688.F32.TF32 R92, R176.reuse, R56, R92 ;  /* 0x00000038b05c723c */ /* 0x048ff0000008105c */
[C---:B----4-:R-:W-:Y:S08]  /*48e20*/  HMMA.1688.F32.TF32 R96, R176.reuse, R52, R96 ;  /* 0x00000034b060723c */ /* 0x050ff00000081060 */
[C---:B-----5:R-:W-:Y:S08]  /*48e30*/  HMMA.1688.F32.TF32 R104, R176.reuse, R44, R104 ;  /* 0x0000002cb068723c */ /* 0x060ff00000081068 */
[C---:B------:R-:W-:Y:S08]  /*48e40*/  HMMA.1688.F32.TF32 R108, R176.reuse, R40, R108 ;  /* 0x00000028b06c723c */ /* 0x040ff0000008106c */
[C---:B------:R-:W-:Y:S08]  /*48e50*/  HMMA.1688.F32.TF32 R116, R176.reuse, R32, R116 ;  /* 0x00000020b074723c */ /* 0x040ff00000081074 */
[C---:B------:R-:W-:Y:S11]  /*48e60*/  HMMA.1688.F32.TF32 R112, R176.reuse, R36, R112 ;  /* 0x00000024b070723c */ /* 0x040ff60000081070 */
[----:B------:R-:W-:Y:S05]  /*48e70*/  @!UPT UIADD3 URZ, URZ, URZ, URZ ;  /* 0x0000003f3f3ff290 */ /* 0x000fea000fffe03f */
[----:B------:R-:W-:Y:S01]  /*48e80*/  MOV R9, R118 ;  /* 0x0000007600097202 */ /* 0x000fe20000000f00 */
[----:B------:R-:W-:Y:S01]  /*48e90*/  HMMA.1688.F32.TF32 R100, R176, R48, R100 ;  /* 0x00000030b064723c */ /* 0x000fe20000081064 */
[----:B------:R-:W-:Y:S02]  /*48ea0*/  IMAD.MOV.U32 R8, RZ, RZ, R119 ;  /* 0x000000ffff087224 */ /* 0x000fe400078e0077 */
[----:B------:R-:W-:Y:S01]  /*48eb0*/  IMAD.MOV.U32 R13, RZ, RZ, R116 ;  /* 0x000000ffff0d7224 */ /* 0x000fe200078e0074 */
[----:B------:R-:W2:Y:S01]  /*48ec0*/  LDL.LU.64 R118, [R1+0x21a8] ;  /* 0x0021a80001767983 */ /* 0x000ea20000300a00 */
[----:B------:R-:W-:-:S03]  /*48ed0*/  IMAD.MOV.U32 R12, RZ, RZ, R117 ;  /* 0x000000ffff0c7224 */ /* 0x000fc600078e0075 */
[----:B------:R-:W2:Y:S04]  /*48ee0*/  LDL.LU.64 R116, [R1+0x21a0] ;  /* 0x0021a00001747983 */ /* 0x000ea80000300a00 */
[----:B------:R-:W-:Y:S04]  /*48ef0*/  STL.64 [R1+0x100], R112 ;  /* 0x0001007001007387 */ /* 0x000fe80000100a00 */
[----:B------:R1:W-:Y:S04]  /*48f00*/  STL.64 [R1+0x108], R114 ;  /* 0x0001087201007387 */ /* 0x0003e80000100a00 */
[----:B-1----:R-:W3:Y:S01]  /*48f10*/  LDL.LU.64 R114, [R1+0x2198] ;  /* 0x0021980001727983 */ /* 0x002ee20000300a00 */
[C---:B------:R-:W-:Y:S03]  /*48f20*/  HMMA.1688.F32.TF32 R4, R176.reuse, R64, R4 ;  /* 0x00000040b004723c */ /* 0x040fe60000081004 */
        /* <DEDUP_REMOVED lines=29> */
[----:B------:R-:W-:Y:S01]  /*49100*/  IMAD.MOV.U32 R75, RZ, RZ, R0 ;  /* 0x000000ffff4b7224 */ /* 0x000fe200078e0000 */
[----:B--2---:R-:W-:Y:S11]  /*49110*/  HMMA.1688.F32.TF32 R4, R176, R68, R4 ;  /* 0x00000044b004723c */ /* 0x004ff60000081004 */
[----:B------:R-:W-:Y:S11]  /*49120*/  @!UPT UIADD3 URZ, URZ, URZ, URZ ;  /* 0x0000003f3f3ff290 */ /* 0x000ff6000fffe03f */
[----:B------:R-:W-:Y:S01]  /*49130*/  @!UPT UIADD3 URZ, URZ, URZ, URZ ;  /* 0x0000003f3f3ff290 */ /* 0x000fe2000fffe03f */
[----:B------:R-:W-:Y:S01]  /*49140*/  STL.64 [R1+0x60], R4 ;  /* 0x0000600401007387 */ /* 0x000fe20000100a00 */
[----:B------:R-:W-:-:S03]  /*49150*/  IMAD.MOV.U32 R0, RZ, RZ, R7 ;  /* 0x000000ffff007224 */ /* 0x000fc600078e0007 */
[----:B------:R-:W2:Y:S04]  /*49160*/  LDL.LU R176, [R1+0x40] ;  /* 0x0000400001b07983 */ /* 0x000ea80000300800 */
[----:B------:R-:W2:Y:S04]  /*49170*/  LDL.LU R177, [R1+0x44] ;  /* 0x0000440001b17983 */ /* 0x000ea80000300800 */
[----:B------:R-:W2:Y:S04]  /*49180*/  LDL.LU R178, [R1+0x48] ;  /* 0x0000480001b27983 */ /* 0x000ea80000300800 */
[----:B------:R-:W2:Y:S04]  /*49190*/  LDL.LU R179, [R1+0x4c] ;  /* 0x00004c0001b37983 */ /* 0x000ea80000300800 */
[----:B------:R-:W-:Y:S04]  /*491a0*/  LDS R5, [R23+0x45800] ;  /* 0x0458000017057984 */ /* 0x000fe80000000800 */
[----:B------:R1:W-:Y:S01]  /*491b0*/  LDS R7, [R23+0x45c00] ;  /* 0x045c000017077984 */ /* 0x0003e20000000800 */
[----:B------:R-:W-:Y:S01]  /*491c0*/  HMMA.1688.F32.TF32 R84, R248, R14, R84 ;  /* 0x0000000ef854723c */ /* 0x000fe20000081054 */
[----:B------:R-:W-:-:S02]  /*491d0*/  IMAD.MOV.U32 R74, RZ, RZ, R3 ;  /* 0x000000ffff4a7224 */ /* 0x000fc400078e0003 */
[----:B------:R-:W-:Y:S04]  /*491e0*/  LDS R4, [R2+0x45800] ;  /* 0x0458000002047984 */ /* 0x000fe80000000800 */
[----:B-1----:R-:W2:Y:S01]  /*491f0*/  LDL.LU R23, [R1+0x2118] ;  /* 0x0021180001177983 */ /* 0x002ea20000300800 */
[C---:B------:R-:W-:Y:S08]  /*49200*/  HMMA.1688.F32.TF32 R80, R248.reuse, R18, R80 ;  /* 0x00000012f850723c */ /* 0x040ff00000081050 */
[----:B------:R-:W-:Y:S07]  /*49210*/  HMMA.1688.F32.TF32 R72, R248, R26, R72 ;  /* 0x0000001af848723c */ /* 0x000fee0000081048 */
[----:B------:R1:W-:Y:S01]  /*49220*/  STL.64 [R1+0xf0], R84 ;  /* 0x0000f05401007387 */ /* 0x0003e20000100a00 */
[----:B------:R-:W-:Y:S01]  /*49230*/  IMAD.MOV.U32 R61, RZ, RZ, R86 ;  /* 0x000000ffff3d7224 */ /* 0x000fe200078e0056 */
[----:B------:R-:W-:-:S02]  /*49240*/  MOV R60, R87 ;  /* 0x00000057003c7202 */ /* 0x000fc40000000f00 */
[----:B------:R-:W3:Y:S04]  /*49250*/  LDL.LU.64 R86, [R1+0x2110] ;  /* 0x0021100001567983 */ /* 0x000ee80000300a00 */
[----:B-1----:R-:W3:Y:S04]  /*49260*/  LDL.LU.64 R84, [R1+0x2108] ;  /* 0x0021080001547983 */ /* 0x002ee80000300a00 */
[----:B------:R-:W-:Y:S04]  /*49270*/  STL.64 [R1+0x350], R80 ;  /* 0x0003505001007387 */ /* 0x000fe80000100a00 */
[----:B------:R1:W-:Y:S01]  /*49280*/  STL.64 [R1+0x358], R82 ;  /* 0x0003585201007387 */ /* 0x0003e20000100a00 */
[----:B------:R-:W-:-:S02]  /*49290*/  IMAD.MOV.U32 R16, RZ, RZ, R72 ;  /* 0x000000ffff107224 */ /* 0x000fc400078e0048 */
[----:B------:R-:W-:Y:S01]  /*492a0*/  IMAD.MOV.U32 R17, RZ, RZ, R73 ;  /* 0x000000ffff117224 */ /* 0x000fe200078e0049 */
[----:B-1----:R-:W3:Y:S04]  /*492b0*/  LDL.LU.64 R82, [R1+0x2100] ;  /* 0x0021000001527983 */ /* 0x002ee80000300a00 */
[----:B------:R-:W3:Y:S01]  /*492c0*/  LDL.LU.64 R80, [R1+0x20f8] ;  /* 0x0020f80001507983 */ /* 0x000ee20000300a00 */
[C---:B--2---:R-:W-:Y:S11]  /*492d0*/  HMMA.1688.F32.TF32 R76, R248.reuse, R22, R76 ;  /* 0x00000016f84c723c */ /* 0x044ff6000008104c */
[----:B------:R-:W-:Y:S11]  /*492e0*/  @!UPT UIADD3 URZ, URZ, URZ, URZ ;  /* 0x0000003f3f3ff290 */ /* 0x000ff6000fffe03f */
[----:B------:R-:W-:Y:S01]  /*492f0*/  @!UPT UIADD3 URZ, URZ, URZ, URZ ;  /* 0x0000003f3f3ff290 */ /* 0x000fe2000fffe03f */
[----:B------:R1:W-:Y:S01]  /*49300*/  STL.64 [R1+0x340], R76 ;  /* 0x0003404c01007387 */ /* 0x0003e20000100a00 */
[----:B------:R-:W-:Y:S02]  /*49310*/  IMAD.MOV.U32 R69, RZ, RZ, R78 ;  /* 0x000000ffff457224 */ /* 0x000fe400078e004e */
[----:B------:R-:W-:Y:S02]  /*49320*/  IMAD.MOV.U32 R68, RZ, RZ, R79 ;  /* 0x000000ffff447224 */ /* 0x000fe400078e004f */
[----:B------:R-:W2:Y:S04]  /*49330*/  LDL.LU.64 R78, [R1+0x20f0] ;  /* 0x0020f000014e7983 */ /* 0x000ea80000300a00 */
[----:B-1----:R-:W2:Y:S04]  /*49340*/  LDL.LU.64 R76, [R1+0x20e8] ;  /* 0x0020e800014c7983 */ /* 0x002ea80000300a00 */
[----:B------:R1:W-:Y:S04]  /*49350*/  STL.64 [R1+0x338], R74 ;  /* 0x0003384a01007387 */ /* 0x0003e80000100a00 */
[----:B-1----:R-:W2:Y:S04]  /*49360*/  LDL.LU.64 R74, [R1+0x20e0] ;  /* 0x0020e000014a7983 */ /* 0x002ea80000300a00 */
[----:B------:R-:W2:Y:S04]  /*49370*/  LDL.LU.64 R72, [R1+0x20d8] ;  /* 0x0020d80001487983 */ /* 0x000ea80000300a00 */
[----:B------:R-:W-:Y:S04]  /*49380*/  STL [R1+0x2074], R17 ;  /* 0x0020741101007387 */ /* 0x000fe80000100800 */
[----:B------:R-:W-:Y:S01]  /*49390*/  STL [R1+0x2070], R16 ;  /* 0x0020701001007387 */ /* 0x000fe20000100800 */
[C---:B--2---:R-:W-:Y:S11]  /*493a0*/  HMMA.1688.F32.TF32 R72, R248.reuse, R30, R72 ;  /* 0x0000001ef848723c */ /* 0x044ff60000081048 */
[----:B------:R-:W-:Y:S11]  /*493b0*/  @!UPT UIADD3 URZ, URZ, URZ, URZ ;  /* 0x0000003f3f3ff290 */ /* 0x000ff6000fffe03f */
[----:B------:R-:W-:Y:S01]  /*493c0*/  @!UPT UIADD3 URZ, URZ, URZ, URZ ;  /* 0x0000003f3f3ff290 */ /* 0x000fe2000fffe03f */
[----:B------:R1:W-:Y:S01]  /*493d0*/  STL.64 [R1+0x328], R74 ;  /* 0x0003284a01007387 */ /* 0x0003e20000100a00 */
[----:B------:R-:W-:Y:S01]  /*493e0*/  MOV R20, R72 ;  /* 0x0000004800147202 */ /* 0x000fe20000000f00 */
[----:B------:R-:W-:Y:S02]  /*493f0*/  IMAD.MOV.U32 R21, RZ, RZ, R73 ;  /* 0x000000ffff157224 */ /* 0x000fe400078e0049 */
[----:B-1----:R-:W-:Y:S03]  /*49400*/  HMMA.1688.F32.TF32 R72, R248, R34, R76 ;  /* 0x00000022f848723c */ /* 0x002fe6000008104c */
[----:B------:R-:W-:Y:S04]  /*49410*/  STL [R1+0x207c], R21 ;  /* 0x00207c1501007387 */ /* 0x000fe80000100800 */
[----:B------:R-:W-:Y:S01]  /*49420*/  STL [R1+0x2078], R20 ;  /* 0x0020781401007387 */ /* 0x000fe20000100800 */
[----:B------:R-:W-:-:S03]  /*49430*/  IMAD.MOV.U32 R3, RZ, RZ, R6 ;  /* 0x000000ffff037224 */ /* 0x000fc600078e0006 */
[----:B------:R-:W1:Y:S01]  /*49440*/  LDS R6, [R2+0x45c00] ;  /* 0x045c000002067984 */ /* 0x000e620000000800 */
[----:B------:R-:W-:Y:S03]  /*49450*/  HMMA.1688.F32.TF32 R176, R248, R10, R176 ;  /* 0x0000000af8b0723c */ /* 0x000fe600000810b0 */
[----:B------:R-:W-:Y:S04]  /*49460*/  LDS R76, [R252+0x46080] ;  /* 0x04608000fc4c7984 */ /* 0x000fe80000000800 */
[----:B------:R-:W-:Y:S04]  /*49470*/  LDS R78, [R252+0x46480] ;  /* 0x04648000fc4e7984 */ /* 0x000fe80000000800 */
[----:B------:R3:W-:Y:S01]  /*49480*/  STL.64 [R1+0x318], R74 ;  /* 0x0003184a01007387 */ /* 0x0007e20000100a00 */
[----:B------:R-:W-:-:S02]  /*49490*/  IMAD.MOV.U32 R24, RZ, RZ, R72 ;  /* 0x000000ffff187224 */ /* 0x000fc400078e0048 */
[----:B------:R-:W-:Y:S02]  /*494a0*/  IMAD.MOV.U32 R25, RZ, RZ, R73 ;  /* 0x000000ffff197224 */ /* 0x000fe400078e0049 */
[C---:B---3--:R-:W-:Y:S03]  /*494b0*/  HMMA.1688.F32.TF32 R72, R248.reuse, R38, R80 ;  /* 0x00000026f848723c */ /* 0x048fe60000081050 */
[----:B------:R-:W-:Y:S11]  /*494c0*/  STL [R1+0x2084], R25 ;  /* 0x0020841901007387 */ /* 0x000ff60000100800 */
[----:B------:R-:W-:Y:S10]  /*494d0*/  @!UPT UIADD3 URZ, URZ, URZ, URZ ;  /* 0x0000003f3f3ff290 */ /* 0x000ff4000fffe03f */
[----:B------:R-:W-:Y:S01]  /*494e0*/  IMAD.MOV.U32 R28, RZ, RZ, R72 ;  /* 0x000000ffff1c7224 */ /* 0x000fe200078e0048 */
[----:B------:R-:W-:Y:S01]  /*494f0*/  MOV R29, R73 ;  /* 0x00000049001d7202 */ /* 0x000fe20000000f00 */
[----:B------:R-:W-:Y:S02]  /*49500*/  IMAD.MOV.U32 R17, RZ, RZ, R74 ;  /* 0x000000ffff117224 */ /* 0x000fe400078e004a */
[----:B------:R-:W-:Y:S02]  /*49510*/  IMAD.MOV.U32 R16, RZ, RZ, R75 ;  /* 0x000000ffff107224 */ /* 0x000fe400078e004b */
[----:B------:R-:W-:Y:S01]  /*49520*/  HMMA.1688.F32.TF32 R72, R248, R42, R84 ;  /* 0x0000002af848723c */ /* 0x000fe20000081054 */
[----:B------:R-:W-:Y:S04]  /*49530*/  STL [R1+0x2080], R24 ;  /* 0x0020801801007387 */ /* 0x000fe80000100800 */
[----:B------:R-:W-:Y:S04]  /*49540*/  STL [R1+0x2094], R16 ;  /* 0x0020941001007387 */ /* 0x000fe80000100800 */
[----:B------:R-:W-:Y:S04]  /*49550*/  STL [R1+0x2090], R17 ;  /* 0x0020901101007387 */ /* 0x000fe80000100800 */
[----:B------:R-:W-:Y:S04]  /*49560*/  STL [R1+0x208c], R29 ;  /* 0x00208c1d01007387 */ /* 0x000fe80000100800 */
[----:B------:R-:W-:Y:S06]  /*49570*/  STL [R1+0x2088], R28 ;  /* 0x0020881c01007387 */ /* 0x000fec0000100800 */
[----:B------:R2:W-:Y:S01]  /*49580*/  STL.64 [R1+0x2f8], R74 ;  /* 0x0002f84a01007387 */ /* 0x0005e20000100a00 */
[----:B------:R-:W-:-:S02]  /*49590*/  IMAD.MOV.U32 R32, RZ, RZ, R72 ;  /* 0x000000ffff207224 */ /* 0x000fc400078e0048 */
[----:B------:R-:W-:Y:S02]  /*495a0*/  IMAD.MOV.U32 R33, RZ, RZ, R73 ;  /* 0x000000ffff217224 */ /* 0x000fe400078e0049 */
[----:B--2---:R-:W-:Y:S03]  /*495b0*/  HMMA.1688.F32.TF32 R72, R248, R46, R88 ;  /* 0x0000002ef848723c */ /* 0x004fe60000081058 */
[----:B------:R-:W-:Y:S04]  /*495c0*/  STL [R1+0x209c], R33 ;  /* 0x00209c2101007387 */ /* 0x000fe80000100800 */
[----:B------:R-:W-:Y:S04]  /*495d0*/  STL [R1+0x2098], R32 ;  /* 0x0020982001007387 */ /* 0x000fe80000100800 */
[----:B------:R-:W2:Y:S01]  /*495e0*/  LDL R79, [R1+0x470] ;  /* 0x00047000014f7983 */ /* 0x000ea20000100800 */
[----:B------:R-:W-:Y:S11]  /*495f0*/  IMAD.MOV.U32 R80, RZ, RZ, R59 ;  /* 0x000000ffff507224 */ /* 0x000ff600078e003b */
[----:B------:R-:W-:Y:S01]  /*49600*/  @!UPT UIADD3 URZ, URZ, URZ, URZ ;  /* 0x0000003f3f3ff290 */ /* 0x000fe2000fffe03f */
[----:B------:R-:W-:Y:S02]  /*49610*/  IMAD.MOV.U32 R20, RZ, RZ, R75 ;  /* 0x000000ffff147224 */ /* 0x000fe400078e004b */
[----:B------:R-:W-:Y:S01]  /*49620*/  IMAD.MOV.U32 R21, RZ, RZ, R74 ;  /* 0x000000ffff157224 */ /* 0x000fe200078e004a */
[----:B------:R-:W-:Y:S01]  /*49630*/  MOV R36, R72 ;  /* 0x0000004800247202 */ /* 0x000fe20000000f00 */
[----:B------:R-:W-:Y:S01]  /*49640*/  IMAD.MOV.U32 R37, RZ, RZ, R73 ;  /* 0x000000ffff257224 */ /* 0x000fe200078e0049 */
[----:B------:R-:W-:Y:S04]  /*49650*/  STL [R1+0x20ac], R20 ;  /* 0x0020ac1401007387 */ /* 0x000fe80000100800 */
[----:B------:R-:W-:Y:S04]  /*49660*/  STL [R1+0x20a8], R21 ;  /* 0x0020a81501007387 */ /* 0x000fe80000100800 */
[----:B------:R-:W-:Y:S04]  /*49670*/  STL [R1+0x20a4], R37 ;  /* 0x0020a42501007387 */ /* 0x000fe80000100800 */
[----:B------:R-:W-:Y:S04]  /*49680*/  STL [R1+0x20a0], R36 ;  /* 0x0020a02401007387 */ /* 0x000fe80000100800 */
[----:B------:R-:W3:Y:S01]  /*49690*/  LDL.LU R59, [R1+0x20d4] ;  /* 0x0020d400013b7983 */ /* 0x000ee20000300800 */
[----:B------:R-:W-:Y:S01]  /*496a0*/  IMAD.MOV.U32 R81, RZ, RZ, R62 ;  /* 0x000000ffff517224 */ /* 0x000fe200078e003e */
[----:B------:R-:W-:-:S02]  /*496b0*/  MOV R82, R63 ;  /* 0x0000003f00527202 */ /* 0x000fc40000000f00 */
[----:B------:R-:W5:Y:S04]  /*496c0*/  LDL.LU R62, [R1+0x20d0] ;  /* 0x0020d000013e7983 */ /* 0x000f680000300800 */
[----:B------:R-:W5:Y:S01]  /*496d0*/  LDL.LU R63, [R1+0x20cc] ;  /* 0x0020cc00013f7983 */ /* 0x000f620000300800 */
[----:B------:R-:W-:-:S03]  /*496e0*/  IMAD.MOV.U32 R83, RZ, RZ, R67 ;  /* 0x000000ffff537224 */ /* 0x000fc600078e0043 */
[----:B------:R-:W4:Y:S01]  /*496f0*/  LDL.LU R67, [R1+0x20c8] ;  /* 0x0020c80001437983 */ /* 0x000f220000300800 */
[C---:B------:R-:W-:Y:S03]  /*49700*/  HMMA.1688.F32.TF32 R72, R248.reuse, R50, R92 ;  /* 0x00000032f848723c */ /* 0x040fe6000008105c */
[----:B------:R-:W-:Y:S04]  /*49710*/  LDS R92, [R2+0x45880] ;  /* 0x04588000025c7984 */ /* 0x000fe80000000800 */
[----:B------:R-:W-:Y:S11]  /*49720*/  LDS R94, [R2+0x45c80] ;  /* 0x045c8000025e7984 */ /* 0x000ff60000000800 */
[----:B------:R-:W-:Y:S06]  /*49730*/  @!UPT UIADD3 URZ, URZ, URZ, URZ ;  /* 0x0000003f3f3ff290 */ /* 0x000fec000fffe03f */
[----:B------:R-:W-:Y:S01]  /*49740*/  IMAD.MOV.U32 R40, RZ, RZ, R72 ;  /* 0x000000ffff287224 */ /* 0x000fe200078e0048 */
[----:B------:R-:W-:Y:S01]  /*49750*/  MOV R41, R73 ;  /* 0x0000004900297202 */ /* 0x000fe20000000f00 */
        /* <DEDUP_REMOVED lines=8> */
[----:B------:R-:W-:Y:S01]  /*497e0*/  IMAD.MOV.U32 R29, RZ, RZ, R74 ;  /* 0x000000ffff1d7224 */ /* 0x000fe200078e004a */
[C---:B-1----:R-:W-:Y:S08]  /*497f0*/  HMMA.1688.F32.TF32 R88, R4.reuse, R18, R80 ;  /* 0x000000120458723c */ /* 0x042ff00000081050 */
[C---:B------:R-:W-:Y:S11]  /*49800*/  HMMA.1688.F32.TF32 R80, R4.reuse, R22, R124 ;  /* 0x000000160450723c */ /* 0x040ff6000008107c */
[----:B------:R-:W-:Y:S11]  /*49810*/  @!UPT UIADD3 URZ, URZ, URZ, URZ ;  /* 0x0000003f3f3ff290 */ /* 0x000ff6000fffe03f */
[----:B------:R-:W-:Y:S02]  /*49820*/  @!UPT UIADD3 URZ, URZ, URZ, URZ ;  /* 0x0000003f3f3ff290 */ /* 0x000fe4000fffe03f */
[----:B------:R-:W-:Y:S01]  /*49830*/  MOV R64, R80 ;  /* 0x0000005000407202 */ /* 0x000fe20000000f00 */
[----:B------:R-:W-:Y:S01]  /*49840*/  IMAD.MOV.U32 R65, RZ, RZ, R81 ;  /* 0x000000ffff417224 */ /* 0x000fe200078e0051 */
[C---:B------:R-:W-:Y:S08]  /*49850*/  HMMA.1688.F32.TF32 R96, R4.reuse, R30, R132 ;  /* 0x0000001e0460723c */ /* 0x040ff00000081084 */
[C---:B------:R-:W-:Y:S08]  /*49860*/  HMMA.1688.F32.TF32 R116, R4.reuse, R10, R116 ;  /* 0x0000000a0474723c */ /* 0x040ff00000081074 */
[----:B------:R-:W-:Y:S01]  /*49870*/  HMMA.1688.F32.TF32 R84, R4, R14, R120 ;  /* 0x0000000e0454723c */ /* 0x000fe20000081078 */
[----:B--2---:R-:W-:Y:S07]  /*49880*/  LDS R77, [R79+0x46080] ;  /* 0x046080004f4d7984 */ /* 0x004fee0000000800 */
[C---:B---3--:R-:W-:Y:S11]  /*49890*/  HMMA.1688.F32.TF32 R72, R248.reuse, R58, R100 ;  /* 0x0000003af848723c */ /* 0x048ff60000081064 */
[----:B------:R-:W-:Y:S11]  /*498a0*/  @!UPT UIADD3 URZ, URZ, URZ, URZ ;  /* 0x0000003f3f3ff290 */ /* 0x000ff6000fffe03f */
[----:B------:R-:W-:Y:S01]  /*498b0*/  @!UPT UIADD3 URZ, URZ, URZ, URZ ;  /* 0x0000003f3f3ff290 */ /* 0x000fe2000fffe03f */
[----:B------:R5:W-:Y:S01]  /*498c0*/  STL.64 [R1+0x2b8], R74 ;  /* 0x0002b84a01007387 */ /* 0x000be20000100a00 */
[----:B------:R-:W-:Y:S02]  /*498d0*/  IMAD.MOV.U32 R48, RZ, RZ, R72 ;  /* 0x000000ffff307224 */ /* 0x000fe400078e0048 */
[----:B------:R-:W-:Y:S02]  /*498e0*/  IMAD.MOV.U32 R49, RZ, RZ, R73 ;  /* 0x000000ffff317224 */ /* 0x000fe400078e0049 */
[C---:B-----5:R-:W-:Y:S11]  /*498f0*/  HMMA.1688.F32.TF32 R72, R248.reuse, R62, R104 ;  /* 0x0000003ef848723c */ /* 0x060ff60000081068 */
        /* <DEDUP_REMOVED lines=13> */
[----:B------:R-:W-:Y:S01]  /*499d0*/  HMMA.1688.F32.TF32 R72, R248, R70, R112 ;  /* 0x00000046f848723c */ /* 0x000fe20000081070 */
[----:B------:R-:W2:Y:S04]  /*499e0*/  LDL R251, [R1+0x478] ;  /* 0x0004780001fb7983 */ /* 0x000ea80000100800 */
[----:B------:R-:W-:Y:S04]  /*499f0*/  STL.64 [R1+0x270], R88 ;  /* 0x0002705801007387 */ /* 0x000fe80000100a00 */
[----:B------:R-:W-:Y:S04]  /*49a00*/  STL.64 [R1+0x278], R90 ;  /* 0x0002785a01007387 */ /* 0x000fe80000100a00 */
[----:B------:R1:W-:Y:S02]  /*49a10*/  STL.64 [R1+0x268], R82 ;  /* 0x0002685201007387 */ /* 0x0003e40000100a00 */
[C---:B-1----:R-:W-:Y:S08]  /*49a20*/  HMMA.1688.F32.TF32 R80, R4.reuse, R26, R128 ;  /* 0x0000001a0450723c */ /* 0x042ff00000081080 */
[C---:B------:R-:W-:Y:S11]  /*49a30*/  HMMA.1688.F32.TF32 R88, R4.reuse, R34, R136 ;  /* 0x000000220458723c */ /* 0x040ff60000081088 */
[----:B------:R-:W-:Y:S04]  /*49a40*/  @!UPT UIADD3 URZ, URZ, URZ, URZ ;  /* 0x0000003f3f3ff290 */ /* 0x000fe8000fffe03f */
[----:B------:R-:W-:Y:S04]  /*49a50*/  STL.64 [R1+0x250], R80 ;  /* 0x0002505001007387 */ /* 0x000fe80000100a00 */
[----:B------:R1:W-:Y:S02]  /*49a60*/  STL.64 [R1+0x258], R82 ;  /* 0x0002585201007387 */ /* 0x0003e40000100a00 */
[C---:B-1----:R-:W-:Y:S02]  /*49a70*/  HMMA.1688.F32.TF32 R80, R4.reuse, R38, R140 ;  /* 0x000000260450723c */ /* 0x042fe4000008108c */
[----:B------:R-:W-:Y:S06]  /*49a80*/  STL.64 [R1+0x240], R96 ;  /* 0x0002406001007387 */ /* 0x000fec0000100a00 */
[C---:B------:R-:W-:Y:S01]  /*49a90*/  HMMA.1688.F32.TF32 R100, R4.reuse, R42, R144 ;  /* 0x0000002a0464723c */ /* 0x040fe20000081090 */
[----:B------:R-:W-:Y:S04]  /*49aa0*/  STL.64 [R1+0x248], R98 ;  /* 0x0002486201007387 */ /* 0x000fe80000100a00 */
[----:B------:R-:W-:Y:S03]  /*49ab0*/  STL.64 [R1+0x230], R88 ;  /* 0x0002305801007387 */ /* 0x000fe60000100a00 */
[----:B------:R-:W-:Y:S01]  /*49ac0*/  HMMA.1688.F32.TF32 R104, R4, R46, R148 ;  /* 0x0000002e0468723c */ /* 0x000fe20000081094 */
[----:B------:R1:W-:Y:S07]  /*49ad0*/  STL.64 [R1+0x238], R90 ;  /* 0x0002385a01007387 */ /* 0x0003ee0000100a00 */
[----:B------:R-:W-:Y:S01]  /*49ae0*/  IMAD.MOV.U32 R139, RZ, RZ, R80 ;  /* 0x000000ffff8b7224 */ /* 0x000fe200078e0050 */
[----:B------:R-:W-:Y:S01]  /*49af0*/  MOV R136, R83 ;  /* 0x0000005300887202 */ /* 0x000fe20000000f00 */
[----:B------:R-:W-:-:S02]  /*49b00*/  IMAD.MOV.U32 R138, RZ, RZ, R81 ;  /* 0x000000ffff8a7224 */ /* 0x000fc400078e0051 */
[----:B------:R-:W-:Y:S01]  /*49b10*/  IMAD.MOV.U32 R137, RZ, RZ, R82 ;  /* 0x000000ffff897224 */ /* 0x000fe200078e0052 */
[C---:B-1----:R-:W-:Y:S08]  /*49b20*/  HMMA.1688.F32.TF32 R88, R4.reuse, R50, R152 ;  /* 0x000000320458723c */ /* 0x042ff00000081098 */
[----:B------:R-:W-:Y:S01]  /*49b30*/  HMMA.1688.F32.TF32 R80, R4, R54, R156 ;  /* 0x000000360450723c */ /* 0x000fe2000008109c */
[----:B------:R-:W-:-:S02]  /*49b40*/  IMAD.MOV.U32 R56, RZ, RZ, R72 ;  /* 0x000000ffff387224 */ /* 0x000fc400078e0048 */
[----:B------:R-:W-:Y:S01]  /*49b50*/  IMAD.MOV.U32 R57, RZ, RZ, R73 ;  /* 0x000000ffff397224 */ /* 0x000fe200078e0049 */
[----:B------:R-:W-:Y:S01]  /*49b60*/  LDS R72, [R252+0x45880] ;  /* 0x04588000fc487984 */ /* 0x000fe20000000800 */
[----:B------:R-:W-:Y:S02]  /*49b70*/  IMAD.MOV.U32 R20, RZ, RZ, R74 ;  /* 0x000000ffff147224 */ /* 0x000fe400078e004a */
[----:B------:R-:W-:Y:S01]  /*49b80*/  IMAD.MOV.U32 R21, RZ, RZ, R75 ;  /* 0x000000ffff157224 */ /* 0x000fe200078e004b */
[----:B------:R-:W-:Y:S04]  /*49b90*/  LDS R74, [R252+0x45c80] ;  /* 0x045c8000fc4a7984 */ /* 0x000fe80000000800 */
[----:B------:R-:W-:Y:S04]  /*49ba0*/  LDS R73, [R79+0x45880] ;  /* 0x045880004f497984 */ /* 0x000fe80000000800 */
[----:B------:R-:W1:Y:S04]  /*49bb0*/  LDS R75, [R79+0x45c80] ;  /* 0x045c80004f4b7984 */ /* 0x000e680000000800 */
        /* <DEDUP_REMOVED lines=8> */
[----:B------:R-:W-:Y:S01]  /*49c40*/  STL.64 [R1+0x210], R88 ;  /* 0x0002105801007387 */ /* 0x000fe20000100a00 */
[C---:B------:R-:W-:Y:S03]  /*49c50*/  HMMA.1688.F32.TF32 R96, R4.reuse, R58, R160 ;  /* 0x0000003a0460723c */ /* 0x040fe600000810a0 */
[----:B------:R3:W-:Y:S04]  /*49c60*/  STL.64 [R1+0x218], R90 ;  /* 0x0002185a01007387 */ /* 0x0007e80000100a00 */
[----:B------:R-:W-:Y:S04]  /*49c70*/  STL.64 [R1+0x200], R80 ;  /* 0x0002005001007387 */ /* 0x000fe80000100a00 */
[----:B------:R4:W-:Y:S01]  /*49c80*/  STL.64 [R1+0x208], R82 ;  /* 0x0002085201007387 */ /* 0x0009e20000100a00 */
[C---:B---3--:R-:W-:Y:S08]  /*49c90*/  HMMA.1688.F32.TF32 R88, R4.reuse, R62, R164 ;  /* 0x0000003e0458723c */ /* 0x048ff000000810a4 */
[C---:B----4-:R-:W-:Y:S08]  /*49ca0*/  HMMA.1688.F32.TF32 R80, R4.reuse, R66, R168 ;  /* 0x000000420450723c */ /* 0x050ff000000810a8 */
[----:B------:R-:W-:Y:S01]  /*49cb0*/  HMMA.1688.F32.TF32 R4, R4, R70, R172 ;  /* 0x000000460404723c */ /* 0x000fe200000810ac */
[----:B------:R-:W-:Y:S04]  /*49cc0*/  STL.64 [R1+0x80], R96 ;  /* 0x0000806001007387 */ /* 0x000fe80000100a00 */
[----:B------:R-:W-:Y:S11]  /*49cd0*/  STL.64 [R1+0x88], R98 ;  /* 0x0000886201007387 */ /* 0x000ff60000100a00 */
[----:B------:R-:W-:Y:S08]  /*49ce0*/  @!UPT UIADD3 URZ, URZ, URZ, URZ ;  /* 0x0000003f3f3ff290 */ /* 0x000ff0000fffe03f */
[----:B------:R-:W-:Y:S01]  /*49cf0*/  IMAD.MOV.U32 R105, RZ, RZ, R4 ;  /* 0x000000ffff697224 */ /* 0x000fe200078e0004 */
[----:B------:R-:W-:Y:S01]  /*49d00*/  MOV R100, R7 ;  /* 0x0000000700647202 */ /* 0x000fe20000000f00 */
[----:B------:R-:W-:Y:S02]  /*49d10*/  IMAD.MOV.U32 R106, RZ, RZ, R5 ;  /* 0x000000ffff6a7224 */ /* 0x000fe400078e0005 */
[----:B------:R-:W-:Y:S02]  /*49d20*/  IMAD.MOV.U32 R107, RZ, RZ, R6 ;  /* 0x000000ffff6b7224 */ /* 0x000fe400078e0006 */
[----:B-1----:R-:W-:Y:S01]  /*49d30*/  HMMA.1688.F32.TF32 R4, R72, R18, R188 ;  /* 0x000000124804723c */ /* 0x002fe200000810bc */
[----:B------:R-:W-:Y:S01]  /*49d40*/  IMAD.MOV.U32 R104, RZ, RZ, R83 ;  /* 0x000000ffff687224 */ /* 0x000fe200078e0053 */
[----:B------:R-:W-:Y:S04]  /*49d50*/  STL.64 [R1+0x1e0], R80 ;  /* 0x0001e05001007387 */ /* 0x000fe80000100a00 */
[----:B------:R-:W-:Y:S04]  /*49d60*/  STL.64 [R1+0x1f0], R88 ;  /* 0x0001f05801007387 */ /* 0x000fe80000100a00 */
[----:B------:R-:W-:Y:S04]  /*49d70*/  STL.64 [R1+0x1f8], R90 ;  /* 0x0001f85a01007387 */ /* 0x000fe80000100a00 */
[----:B------:R-:W-:Y:S04]  /*49d80*/  STL [R1+0x1e8], R82 ;  /* 0x0001e85201007387 */ /* 0x000fe80000100800 */
[----:B------:R-:W-:Y:S04]  /*49d90*/  STL [R1+0x2068], R104 ;  /* 0x0020686801007387 */ /* 0x000fe80000100800 */
[----:B------:R-:W-:Y:S02]  /*49da0*/  STL [R1+0x206c], R107 ;  /* 0x00206c6b01007387 */ /* 0x000fe40000100800 */
[----:B------:R-:W-:-:S02]  /*49db0*/  IMAD.MOV.U32 R101, RZ, RZ, R4 ;  /* 0x000000ffff657224 */ /* 0x000fc400078e0004 */
[----:B------:R-:W-:Y:S01]  /*49dc0*/  STL [R1+0x2064], R105 ;  /* 0x0020646901007387 */ /* 0x000fe20000100800 */
[----:B------:R-:W-:Y:S02]  /*49dd0*/  IMAD.MOV.U32 R102, RZ, RZ, R5 ;  /* 0x000000ffff667224 */ /* 0x000fe400078e0005 */
[----:B------:R-:W-:Y:S01]  /*49de0*/  IMAD.MOV.U32 R103, RZ, RZ, R6 ;  /* 0x000000ffff677224 */ /* 0x000fe200078e0006 */
[----:B------:R-:W-:Y:S04]  /*49df0*/  STL [R1+0x2060], R106 ;  /* 0x0020606a01007387 */ /* 0x000fe80000100800 */
[----:B------:R1:W-:Y:S01]  /*49e00*/  STL [R1+0x1cc], R7 ;  /* 0x0001cc0701007387 */ /* 0x0003e20000100800 */
[----:B------:R-:W-:Y:S01]  /*49e10*/  HMMA.1688.F32.TF32 R204, R72, R34, R204 ;  /* 0x0000002248cc723c */ /* 0x000fe200000810cc */
[----:B------:R-:W-:-:S02]  /*49e20*/  IMAD.MOV.U32 R115, RZ, RZ, R244 ;  /* 0x000000ffff737224 */ /* 0x000fc400078e00f4 */
[----:B------:R-:W-:Y:S01]  /*49e30*/  IMAD.MOV.U32 R128, RZ, RZ, R245 ;  /* 0x000000ffff807224 */ /* 0x000fe200078e00f5 */
[----:B------:R-:W-:Y:S01]  /*49e40*/  MOV R130, R247 ;  /* 0x000000f700827202 */ /* 0x000fe20000000f00 */
[----:B------:R-:W-:Y:S01]  /*49e50*/  IMAD.MOV.U32 R129, RZ, RZ, R246 ;  /* 0x000000ffff817224 */ /* 0x000fe200078e00f6 */
[----:B------:R-:W-:Y:S02]  /*49e60*/  LDS R88, [R252+0x46000] ;  /* 0x04600000fc587984 */ /* 0x000fe40000000800 */
[C---:B-1----:R-:W-:Y:S01]  /*49e70*/  HMMA.1688.F32.TF32 R4, R72.reuse, R22, R192 ;  /* 0x000000164804723c */ /* 0x042fe200000810c0 */
[----:B------:R-:W-:Y:S01]  /*49e80*/  IMAD.MOV.U32 R248, RZ, RZ, R13 ;  /* 0x000000fffff87224 */ /* 0x000fe200078e000d */
[----:B------:R-:W-:Y:S01]  /*49e90*/  LDS R90, [R252+0x46400] ;  /* 0x04640000fc5a7984 */ /* 0x000fe20000000800 */
[----:B------:R-:W-:Y:S02]  /*49ea0*/  IMAD.MOV.U32 R249, RZ, RZ, R12 ;  /* 0x000000fffff97224 */ /* 0x000fe400078e000c */
[----:B------:R-:W-:Y:S01]  /*49eb0*/  IMAD.MOV.U32 R250, RZ, RZ, R9 ;  /* 0x000000fffffa7224 */ /* 0x000fe200078e0009 */
[----:B------:R-:W-:Y:S02]  /*49ec0*/  LDS R89, [R79+0x46000] ;  /* 0x046000004f597984 */ /* 0x000fe40000000800 */
[C---:B------:R-:W-:Y:S02]  /*49ed0*/  HMMA.1688.F32.TF32 R80, R72.reuse, R26, R196 ;  /* 0x0000001a4850723c */ /* 0x040fe400000810c4 */
[----:B------:R-:W-:Y:S04]  /*49ee0*/  LDS R91, [R79+0x46400] ;  /* 0x046400004f5b7984 */ /* 0x000fe80000000800 */
[----:B------:R-:W-:Y:S02]  /*49ef0*/  LDS R79, [R79+0x46480] ;  /* 0x046480004f4f7984 */ /* 0x000fe40000000800 */
[C---:B------:R-:W-:Y:S08]  /*49f00*/  HMMA.1688.F32.TF32 R208, R72.reuse, R38, R208 ;  /* 0x0000002648d0723c */ /* 0x040ff000000810d0 */
[----:B------:R-:W-:Y:S01]  /*49f10*/  HMMA.1688.F32.TF32 R212, R72, R42, R212 ;  /* 0x0000002a48d4723c */ /* 0x000fe200000810d4 */
[----:B------:R-:W-:Y:S01]  /*49f20*/  IMAD.MOV.U32 R107, RZ, RZ, R4 ;  /* 0x000000ffff6b7224 */ /* 0x000fe200078e0004 */
[----:B------:R-:W-:Y:S01]  /*49f30*/  MOV R104, R5 ;  /* 0x0000000500687202 */ /* 0x000fe20000000f00 */
[----:B------:R-:W-:-:S02]  /*49f40*/  IMAD.MOV.U32 R105, RZ, RZ, R6 ;  /* 0x000000ffff697224 */ /* 0x000fc400078e0006 */
[----:B------:R-:W-:-:S03]  /*49f50*/  IMAD.MOV.U32 R106, RZ, RZ, R7 ;  /* 0x000000ffff6a7224 */ /* 0x000fc600078e0007 */
[C---:B------:R-:W-:Y:S08]  /*49f60*/  HMMA.1688.F32.TF32 R4, R72.reuse, R30, R200 ;  /* 0x0000001e4804723c */ /* 0x040ff000000810c8 */
[C---:B------:R-:W-:Y:S01]  /*49f70*/  HMMA.1688.F32.TF32 R216, R72.reuse, R46, R216 ;  /* 0x0000002e48d8723c */ /* 0x040fe200000810d8 */
[----:B------:R-:W-:Y:S04]  /*49f80*/  STL.64 [R1+0x1a0], R80 ;  /* 0x0001a05001007387 */ /* 0x000fe80000100a00 */
[----:B--2---:R-:W-:Y:S03]  /*49f90*/  LDS R93, [R251+0x45880] ;  /* 0x04588000fb5d7984 */ /* 0x004fe60000000800 */
[C---:B------:R-:W-:Y:S01]  /*49fa0*/  HMMA.1688.F32.TF32 R220, R72.reuse, R50, R220 ;  /* 0x0000003248dc723c */ /* 0x040fe200000810dc */
[----:B------:R-:W-:Y:S04]  /*49fb0*/  STL.64 [R1+0x1a8], R82 ;  /* 0x0001a85201007387 */ /* 0x000fe80000100a00 */
[----:B------:R-:W-:Y:S03]  /*49fc0*/  STL [R1+0x1fc4], R204 ;  /* 0x001fc4cc01007387 */ /* 0x000fe60000100800 */
[C---:B------:R-:W-:Y:S01]  /*49fd0*/  HMMA.1688.F32.TF32 R224, R72.reuse, R54, R224 ;  /* 0x0000003648e0723c */ /* 0x040fe200000810e0 */
[----:B------:R-:W-:Y:S04]  /*49fe0*/  STL [R1+0x1fc0], R205 ;  /* 0x001fc0cd01007387 */ /* 0x000fe80000100800 */
[----:B------:R-:W-:Y:S03]  /*49ff0*/  STL [R1+0x1fbc], R206 ;  /* 0x001fbcce01007387 */ /* 0x000fe60000100800 */
[C---:B------:R-:W-:Y:S01]  /*4a000*/  HMMA.1688.F32.TF32 R228, R72.reuse, R58, R228 ;  /* 0x0000003a48e4723c */ /* 0x040fe200000810e4 */
[----:B------:R-:W-:Y:S04]  /*4a010*/  STL [R1+0x1fb8], R207 ;  /* 0x001fb8cf01007387 */ /* 0x000fe80000100800 */
[----:B------:R-:W-:Y:S03]  /*4a020*/  STL [R1+0x1fd4], R208 ;  /* 0x001fd4d001007387 */ /* 0x000fe60000100800 */
[C---:B------:R-:W-:Y:S01]  /*4a030*/  HMMA.1688.F32.TF32 R232, R72.reuse, R62, R232 ;  /* 0x0000003e48e8723c */ /* 0x040fe200000810e8 */
[----:B------:R-:W-:Y:S04]  /*4a040*/  STL [R1+0x1fd0], R209 ;  /* 0x001fd0d101007387 */ /* 0x000fe80000100800 */
[----:B------:R-:W-:Y:S04]  /*4a050*/  STL [R1+0x1fcc], R210 ;  /* 0x001fccd201007387 */ /* 0x000fe80000100800 */
[----:B------:R-:W-:Y:S01]  /*4a060*/  STL [R1+0x1fc8], R211 ;  /* 0x001fc8d301007387 */ /* 0x000fe20000100800 */
[----:B------:R-:W-:Y:S03]  /*4a070*/  HMMA.1688.F32.TF32 R236, R72, R66, R236 ;  /* 0x0000004248ec723c */ /* 0x000fe600000810ec */
[----:B------:R-:W-:Y:S04]  /*4a080*/  STL [R1+0x1fe0], R212 ;  /* 0x001fe0d401007387 */ /* 0x000fe80000100800 */
[----:B------:R-:W-:Y:S01]  /*4a090*/  STL [R1+0x1fdc], R213 ;  /* 0x001fdcd501007387 */ /* 0x000fe20000100800 */
[----:B------:R-:W-:-:S03]  /*4a0a0*/  IMAD.MOV.U32 R199, RZ, RZ, R4 ;  /* 0x000000ffffc77224 */ /* 0x000fc600078e0004 */
[----:B------:R-:W-:Y:S01]  /*4a0b0*/  STL [R1+0x1fd8], R214 ;  /* 0x001fd8d601007387 */ /* 0x000fe20000100800 */
[----:B------:R-:W-:Y:S01]  /*4a0c0*/  IMAD.MOV.U32 R198, RZ, RZ, R5 ;  /* 0x000000ffffc67224 */ /* 0x000fe200078e0005 */
[----:B------:R-:W-:Y:S02]  /*4a0d0*/  MOV R197, R6 ;  /* 0x0000000600c57202 */ /* 0x000fe40000000f00 */
[----:B------:R-:W-:Y:S01]  /*4a0e0*/  STL [R1+0x1fb4], R215 ;  /* 0x001fb4d701007387 */ /* 0x000fe20000100800 */
[----:B------:R-:W-:-:S03]  /*4a0f0*/  IMAD.MOV.U32 R196, RZ, RZ, R7 ;  /* 0x000000ffffc47224 */ /* 0x000fc600078e0007 */
[----:B------:R-:W-:Y:S01]  /*4a100*/  STL [R1+0x1ff0], R216 ;  /* 0x001ff0d801007387 */ /* 0x000fe20000100800 */
[C---:B------:R-:W-:Y:S03]  /*4a110*/  HMMA.1688.F32.TF32 R4, R72.reuse, R70, R240 ;  /* 0x000000464804723c */ /* 0x040fe600000810f0 */
        /* <DEDUP_REMOVED lines=24> */
[----:B------:R-:W-:Y:S04]  /*4a2a0*/  STL.64 [R1+0x180], R4 ;  /* 0x0001800401007387 */ /* 0x000fe80000100a00 */
[----:B------:R-:W-:Y:S04]  /*4a2b0*/  STL.64 [R1+0x188], R6 ;  /* 0x0001880601007387 */ /* 0x000fe80000100a00 */
[----:B------:R-:W2:Y:S04]  /*4a2c0*/  LDL.LU R113, [R1+0x154] ;  /* 0x0001540001717983 */ /* 0x000ea80000300800 */
[----:B------:R-:W2:Y:S04]  /*4a2d0*/  LDL.LU R114, [R1+0x158] ;  /* 0x0001580001727983 */ /* 0x000ea80000300800 */
[----:B------:R-:W3:Y:S04]  /*4a2e0*/  LDL.LU R244, [R1+0x20c4] ;  /* 0x0020c40001f47983 */ /* 0x000ee80000300800 */
[----:B------:R-:W3:Y:S04]  /*4a2f0*/  LDL.LU R245, [R1+0x20c0] ;  /* 0x0020c00001f57983 */ /* 0x000ee80000300800 */
[----:B------:R-:W3:Y:S04]  /*4a300*/  LDL.LU R246, [R1+0x20bc] ;  /* 0x0020bc0001f67983 */ /* 0x000ee80000300800 */
[----:B------:R-:W3:Y:S04]  /*4a310*/  LDL.LU R247, [R1+0x20b8] ;  /* 0x0020b80001f77983 */ /* 0x000ee80000300800 */
[----:B------:R-:W4:Y:S01]  /*4a320*/  LDL.LU R131, [R1+0x16c] ;  /* 0x00016c0001837983 */ /* 0x000f220000300800 */
[C---:B------:R-:W-:Y:S03]  /*4a330*/  HMMA.1688.F32.TF32 R180, R72.reuse, R10, R180 ;  /* 0x0000000a48b4723c */ /* 0x040fe600000810b4 */
[----:B------:R-:W5:Y:S04]  /*4a340*/  LDL.LU R108, [R1+0x170] ;  /* 0x00017000016c7983 */ /* 0x000f680000300800 */
[----:B------:R-:W5:Y:S01]  /*4a350*/  LDL.LU R109, [R1+0x174] ;  /* 0x00017400016d7983 */ /* 0x000f620000300800 */
[-C--:B------:R-:W-:Y:S03]  /*4a360*/  HMMA.1688.F32.TF32 R144, R72, R14.reuse, R184 ;  /* 0x0000000e4890723c */ /* 0x080fe600000810b8 */
[----:B------:R-:W5:Y:S04]  /*4a370*/  LDL.LU R110, [R1+0x178] ;  /* 0x00017800016e7983 */ /* 0x000f680000300800 */
[----:B------:R-:W5:Y:S04]  /*4a380*/  LDL.LU R111, [R1+0x17c] ;  /* 0x00017c00016f7983 */ /* 0x000f680000300800 */
[----:B------:R-:W-:Y:S04]  /*4a390*/  LDS R80, [R2+0x46000] ;  /* 0x0460000002507984 */ /* 0x000fe80000000800 */
[----:B------:R-:W-:Y:S04]  /*4a3a0*/  LDS R82, [R2+0x46400] ;  /* 0x0464000002527984 */ /* 0x000fe80000000800 */
[----:B------:R-:W-:Y:S04]  /*4a3b0*/  STL [R1+0x2038], R252 ;  /* 0x002038fc01007387 */ /* 0x000fe80000100800 */
[----:B------:R-:W-:Y:S04]  /*4a3c0*/  LDS R72, [R2+0x46080] ;  /* 0x0460800002487984 */ /* 0x000fe80000000800 */
[----:B------:R1:W-:Y:S04]  /*4a3d0*/  LDS R74, [R2+0x46480] ;  /* 0x04648000024a7984 */ /* 0x0003e80000000800 */
[----:B------:R-:W5:Y:S04]  /*4a3e0*/  LDS R95, [R251+0x45c80] ;  /* 0x045c8000fb5f7984 */ /* 0x000f680000000800 */
[----:B-1----:R-:W2:Y:S04]  /*4a3f0*/  LDL.LU R2, [R1+0x20b4] ;  /* 0x0020b40001027983 */ /* 0x002ea80000300800 */
[----:B------:R-:W3:Y:S04]  /*4a400*/  LDL.LU R124, [R1+0x130] ;  /* 0x00013000017c7983 */ /* 0x000ee80000300800 */
[----:B------:R-:W3:Y:S04]  /*4a410*/  LDL.LU R125, [R1+0x134] ;  /* 0x00013400017d7983 */ /* 0x000ee80000300800 */
[----:B------:R-:W3:Y:S04]  /*4a420*/  LDL.LU R126, [R1+0x138] ;  /* 0x00013800017e7983 */ /* 0x000ee80000300800 */
[----:B------:R-:W3:Y:S04]  /*4a430*/  LDL.LU R127, [R1+0x13c] ;  /* 0x00013c00017f7983 */ /* 0x000ee80000300800 */
[----:B------:R-:W3:Y:S04]  /*4a440*/  LDL.LU R120, [R1+0x120] ;  /* 0x0001200001787983 */ /* 0x000ee80000300800 */
[----:B------:R-:W-:Y:S04]  /*4a450*/  LDS R81, [R251+0x46000] ;  /* 0x04600000fb517984 */ /* 0x000fe80000000800 */
[----:B------:R-:W-:Y:S04]  /*4a460*/  LDS R83, [R251+0x46400] ;  /* 0x04640000fb537984 */ /* 0x000fe80000000800 */
[----:B------:R-:W-:Y:S04]  /*4a470*/  LDS R73, [R251+0x46080] ;  /* 0x04608000fb497984 */ /* 0x000fe80000000800 */
[----:B------:R1:W-:Y:S01]  /*4a480*/  LDS R75, [R251+0x46480] ;  /* 0x04648000fb4b7984 */ /* 0x0003e20000000800 */
[----:B-----5:R-:W-:Y:S01]  /*4a490*/  HMMA.1688.F32.TF32 R12, R92, R14, R108 ;  /* 0x0000000e5c0c723c */ /* 0x020fe2000008106c */
[----:B--2---:R-:W-:-:S02]  /*4a4a0*/  IMAD.MOV.U32 R121, RZ, RZ, R2 ;  /* 0x000000ffff797224 */ /* 0x004fc400078e0002 */
[----:B------:R-:W2:Y:S04]  /*4a4b0*/  LDL.LU R2, [R1+0x20b0] ;  /* 0x0020b00001027983 */ /* 0x000ea80000300800 */
[----:B------:R-:W5:Y:S04]  /*4a4c0*/  LDL.LU R122, [R1+0x128] ;  /* 0x00012800017a7983 */ /* 0x000f680000300800 */
[----:B------:R-:W5:Y:S04]  /*4a4d0*/  LDL.LU R123, [R1+0x12c] ;  /* 0x00012c00017b7983 */ /* 0x000f680000300800 */
[----:B------:R-:W5:Y:S04]  /*4a4e0*/  LDL.LU R108, [R1+0x100] ;  /* 0x00010000016c7983 */ /* 0x000f680000300800 */
[----:B------:R-:W5:Y:S04]  /*4a4f0*/  LDL.LU R109, [R1+0x104] ;  /* 0x00010400016d7983 */ /* 0x000f680000300800 */
[----:B------:R-:W5:Y:S04]  /*4a500*/  LDL.LU R110, [R1+0x108] ;  /* 0x00010800016e7983 */ /* 0x000f680000300800 */
[----:B------:R-:W5:Y:S01]  /*4a510*/  LDL.LU R111, [R1+0x10c] ;  /* 0x00010c00016f7983 */ /* 0x000f620000300800 */
[C---:B----4-:R-:W-:Y:S08]  /*4a520*/  HMMA.1688.F32.TF32 R128, R92.reuse, R18, R128 ;  /* 0x000000125c80723c */ /* 0x050ff00000081080 */
[C---:B---3--:R-:W-:Y:S08]  /*4a530*/  HMMA.1688.F32.TF32 R96, R92.reuse, R10, R244 ;  /* 0x0000000a5c60723c */ /* 0x048ff000000810f4 */
[----:B------:R-:W-:Y:S08]  /*4a540*/  HMMA.1688.F32.TF32 R244, R92, R22, R112 ;  /* 0x000000165cf4723c */ /* 0x000ff00000081070 */
[----:B------:R-:W-:-:S05]  /*4a550*/  IMAD.MOV.U32 R220, RZ, RZ, R128 ;  /* 0x000000ffffdc7224 */ /* 0x000fca00078e0080 */
[----:B------:R-:W-:Y:S04]  /*4a560*/  STL [R1+0x203c], R220 ;  /* 0x00203cdc01007387 */ /* 0x000fe80000100800 */
[----:B------:R-:W3:Y:S04]  /*4a570*/  LDL.LU R112, [R1+0xe0] ;  /* 0x0000e00001707983 */ /* 0x000ee80000300800 */
[----:B------:R-:W3:Y:S04]  /*4a580*/  LDL.LU R113, [R1+0xe4] ;  /* 0x0000e40001717983 */ /* 0x000ee80000300800 */
[----:B------:R-:W3:Y:S04]  /*4a590*/  LDL.LU R114, [R1+0xe8] ;  /* 0x0000e80001727983 */ /* 0x000ee80000300800 */
[----:B------:R-:W3:Y:S04]  /*4a5a0*/  LDL.LU R115, [R1+0xec] ;  /* 0x0000ec0001737983 */ /* 0x000ee80000300800 */
[----:B------:R4:W-:Y:S04]  /*4a5b0*/  STL.64 [R1+0x1f90], R246 ;  /* 0x001f90f601007387 */ /* 0x0009e80000100a00 */
[----:B------:R1:W-:Y:S04]  /*4a5c0*/  STL.64 [R1+0x1f88], R244 ;  /* 0x001f88f401007387 */ /* 0x0003e80000100a00 */
[----:B------:R-:W3:Y:S04]  /*4a5d0*/  LDL.LU R132, [R1+0xd0] ;  /* 0x0000d00001847983 */ /* 0x000ee80000300800 */
[----:B------:R-:W3:Y:S04]  /*4a5e0*/  LDL.LU R133, [R1+0xd4] ;  /* 0x0000d40001857983 */ /* 0x000ee80000300800 */
[----:B------:R-:W3:Y:S04]  /*4a5f0*/  LDL.LU R134, [R1+0xd8] ;  /* 0x0000d80001867983 */ /* 0x000ee80000300800 */
[----:B------:R-:W3:Y:S01]  /*4a600*/  LDL.LU R135, [R1+0xdc] ;  /* 0x0000dc0001877983 */ /* 0x000ee20000300800 */
[----:B------:R-:W-:Y:S01]  /*4a610*/  HMMA.1688.F32.TF32 R124, R92, R26, R124 ;  /* 0x0000001a5c7c723c */ /* 0x000fe2000008107c */
[----:B-1----:R-:W-:-:S02]  /*4a620*/  MOV R251, R8 ;  /* 0x0000000800fb7202 */ /* 0x002fc40000000f00 */
[----:B--2---:R-:W-:Y:S04]  /*4a630*/  LDSM.16.M88.4 R4, [R2+0x180] ;  /* 0x000180000204783b */ /* 0x004fe80000000200 */
[----:B------:R-:W-:Y:S01]  /*4a640*/  LDSM.16.M88.4 R192, [R2+0x4180] ;  /* 0x0041800002c0783b */ /* 0x000fe20000000200 */
[----:B------:R-:W-:Y:S01]  /*4a650*/  IMAD.MOV.U32 R142, RZ, RZ, R69 ;  /* 0x000000ffff8e7224 */ /* 0x000fe200078e0045 */
[----:B------:R-:W-:Y:S01]  /*4a660*/  MOV R143, R68 ;  /* 0x00000044008f7202 */ /* 0x000fe20000000f00 */
[----:B------:R-:W-:Y:S01]  /*4a670*/  IMAD.MOV.U32 R203, RZ, RZ, R136 ;  /* 0x000000ffffcb7224 */ /* 0x000fe200078e0088 */
[----:B------:R-:W-:Y:S01]  /*4a680*/  LDSM.16.M88.4 R188, [R2+0x6180] ;  /* 0x0061800002bc783b */ /* 0x000fe20000000200 */
[----:B------:R-:W-:Y:S02]  /*4a690*/  IMAD.MOV.U32 R202, RZ, RZ, R137 ;  /* 0x000000ffffca7224 */ /* 0x000fe400078e0089 */
[----:B------:R-:W-:Y:S01]  /*4a6a0*/  IMAD.MOV.U32 R201, RZ, RZ, R138 ;  /* 0x000000ffffc97224 */ /* 0x000fe200078e008a */
[----:B------:R-:W-:Y:S01]  /*4a6b0*/  LDSM.16.M88.4 R184, [R2+0xc180] ;  /* 0x00c1800002b8783b */ /* 0x000fe20000000200 */
[----:B------:R-:W-:-:S03]  /*4a6c0*/  IMAD.MOV.U32 R200, RZ, RZ, R139 ;  /* 0x000000ffffc87224 */ /* 0x000fc600078e008b */
[----:B------:R-:W-:Y:S04]  /*4a6d0*/  LDSM.16.M88.4 R172, [R2+0x12180] ;  /* 0x0121800002ac783b */ /* 0x000fe80000000200 */
[----:B------:R-:W-:Y:S01]  /*4a6e0*/  LDSM.16.M88.4 R168, [R2+0x14180] ;  /* 0x0141800002a8783b */ /* 0x000fe20000000200 */
[C---:B-----5:R-:W-:Y:S03]  /*4a6f0*/  HMMA.1688.F32.TF32 R108, R92.reuse, R38, R108 ;  /* 0x000000265c6c723c */ /* 0x060fe6000008106c */
[----:B------:R-:W-:Y:S04]  /*4a700*/  LDSM.16.M88.4 R164, [R2+0x16180] ;  /* 0x0161800002a4783b */ /* 0x000fe80000000200 */
[----:B------:R-:W-:Y:S01]  /*4a710*/  LDSM.16.M88.4 R160, [R2+0x18180] ;  /* 0x0181800002a0783b */ /* 0x000fe20000000200 */
[----:B------:R-:W-:Y:S01]  /*4a720*/  HMMA.1688.F32.TF32 R120, R92, R30, R120 ;  /* 0x0000001e5c78723c */ /* 0x000fe20000081078 */
[----:B------:R-:W-:-:S02]  /*4a730*/  IMAD.MOV.U32 R221, RZ, RZ, R129 ;  /* 0x000000ffffdd7224 */ /* 0x000fc400078e0081 */
[----:B------:R-:W-:Y:S01]  /*4a740*/  LDSM.16.M88.4 R156, [R2+0x1a180] ;  /* 0x01a18000029c783b */ /* 0x000fe20000000200 */
[----:B------:R-:W-:Y:S01]  /*4a750*/  IMAD.MOV.U32 R222, RZ, RZ, R130 ;  /* 0x000000ffffde7224 */ /* 0x000fe200078e0082 */
[----:B------:R-:W-:Y:S01]  /*4a760*/  MOV R217, R124 ;  /* 0x0000007c00d97202 */ /* 0x000fe20000000f00 */
[----:B------:R-:W-:Y:S01]  /*4a770*/  IMAD.MOV.U32 R216, RZ, RZ, R131 ;  /* 0x000000ffffd87224 */ /* 0x000fe200078e0083 */
[----:B------:R-:W1:Y:S04]  /*4a780*/  LDSM.16.M88.4 R8, [R2+0x2180] ;  /* 0x002180000208783b */ /* 0x000e680000000200 */
[----:B------:R-:W-:Y:S04]  /*4a790*/  LDSM.16.M88.4 R152, [R2+0x1c180] ;  /* 0x01c180000298783b */ /* 0x000fe80000000200 */
[----:B------:R-:W-:Y:S01]  /*4a7a0*/  LDSM.16.M88.4 R148, [R2+0x1e180] ;  /* 0x01e180000294783b */ /* 0x000fe20000000200 */
[----:B----4-:R-:W-:-:S02]  /*4a7b0*/  IMAD.MOV.U32 R247, RZ, RZ, R108 ;  /* 0x000000fffff77224 */ /* 0x010fc400078e006c */
[----:B------:R-:W-:Y:S01]  /*4a7c0*/  IMAD.MOV.U32 R246, RZ, RZ, R109 ;  /* 0x000000fffff67224 */ /* 0x000fe200078e006d */
[----:B------:R-:W2:Y:S01]  /*4a7d0*/  LDL.LU R108, [R1+0xc0] ;  /* 0x0000c000016c7983 */ /* 0x000ea20000300800 */
[----:B------:R-:W-:Y:S01]  /*4a7e0*/  IMAD.MOV.U32 R245, RZ, RZ, R110 ;  /* 0x000000fffff57224 */ /* 0x000fe200078e006e */
[----:B------:R-:W-:Y:S02]  /*4a7f0*/  MOV R244, R111 ;  /* 0x0000006f00f47202 */ /* 0x000fe40000000f00 */
[----:B------:R-:W2:Y:S04]  /*4a800*/  LDL.LU R109, [R1+0xc4] ;  /* 0x0000c400016d7983 */ /* 0x000ea80000300800 */
[----:B------:R-:W2:Y:S04]  /*4a810*/  LDL.LU R110, [R1+0xc8] ;  /* 0x0000c800016e7983 */ /* 0x000ea80000300800 */
[----:B------:R-:W2:Y:S01]  /*4a820*/  LDL.LU R111, [R1+0xcc] ;  /* 0x0000cc00016f7983 */ /* 0x000ea20000300800 */
[----:B------:R-:W-:Y:S01]  /*4a830*/  IMAD.MOV.U32 R213, RZ, RZ, R120 ;  /* 0x000000ffffd57224 */ /* 0x000fe200078e0078 */
[----:B------:R-:W-:Y:S01]  /*4a840*/  MOV R214, R121 ;  /* 0x0000007900d67202 */ /* 0x000fe20000000f00 */
[----:B------:R-:W-:Y:S01]  /*4a850*/  IMAD.MOV.U32 R208, RZ, RZ, R122 ;  /* 0x000000ffffd07224 */ /* 0x000fe200078e007a */
[----:B------:R-:W4:Y:S01]  /*4a860*/  LDL.LU R128, [R1+0xb0] ;  /* 0x0000b00001807983 */ /* 0x000f220000300800 */
[----:B------:R-:W-:-:S02]  /*4a870*/  IMAD.MOV.U32 R209, RZ, RZ, R123 ;  /* 0x000000ffffd17224 */ /* 0x000fc400078e007b */
[----:B------:R-:W-:Y:S01]  /*4a880*/  HMMA.1688.F32.TF32 R120, R92, R34, R248 ;  /* 0x000000225c78723c */ /* 0x000fe200000810f8 */
[----:B------:R-:W4:Y:S01]  /*4a890*/  LDL.LU R129, [R1+0xb4] ;  /* 0x0000b40001817983 */ /* 0x000f220000300800 */
[----:B------:R-:W-:-:S03]  /*4a8a0*/  IMAD.MOV.U32 R218, RZ, RZ, R125 ;  /* 0x000000ffffda7224 */ /* 0x000fc600078e007d */
[----:B------:R-:W4:Y:S01]  /*4a8b0*/  LDL.LU R130, [R1+0xb8] ;  /* 0x0000b80001827983 */ /* 0x000f220000300800 */
[----:B------:R-:W-:-:S03]  /*4a8c0*/  IMAD.MOV.U32 R219, RZ, RZ, R126 ;  /* 0x000000ffffdb7224 */ /* 0x000fc600078e007e */
[----:B------:R-:W4:Y:S01]  /*4a8d0*/  LDL.LU R131, [R1+0xbc] ;  /* 0x0000bc0001837983 */ /* 0x000f220000300800 */
[----:B------:R-:W-:Y:S01]  /*4a8e0*/  IMAD.MOV.U32 R212, RZ, RZ, R127 ;  /* 0x000000ffffd47224 */ /* 0x000fe200078e007f */
[----:B---3--:R-:W-:Y:S02]  /*4a8f0*/  HMMA.1688.F32.TF32 R112, R92, R42, R112 ;  /* 0x0000002a5c70723c */ /* 0x008fe40000081070 */
[----:B------:R-:W3:Y:S04]  /*4a900*/  LDL.LU R124, [R1+0xa0] ;  /* 0x0000a000017c7983 */ /* 0x000ee80000300800 */
[----:B------:R-:W3:Y:S04]  /*4a910*/  LDL.LU R125, [R1+0xa4] ;  /* 0x0000a400017d7983 */ /* 0x000ee80000300800 */
[----:B------:R-:W3:Y:S04]  /*4a920*/  LDL.LU R126, [R1+0xa8] ;  /* 0x0000a800017e7983 */ /* 0x000ee80000300800 */
[----:B------:R-:W3:Y:S01]  /*4a930*/  LDL.LU R127, [R1+0xac] ;  /* 0x0000ac00017f7983 */ /* 0x000ee20000300800 */
[----:B------:R-:W-:Y:S01]  /*4a940*/  IMAD.MOV.U32 R210, RZ, RZ, R120 ;  /* 0x000000ffffd27224 */ /* 0x000fe200078e0078 */
[----:B------:R-:W-:Y:S01]  /*4a950*/  MOV R204, R122 ;  /* 0x0000007a00cc7202 */ /* 0x000fe20000000f00 */
[----:B------:R-:W-:Y:S01]  /*4a960*/  IMAD.MOV.U32 R211, RZ, RZ, R121 ;  /* 0x000000ffffd37224 */ /* 0x000fe200078e0079 */
[----:B------:R-:W5:Y:S01]  /*4a970*/  LDL.LU R120, [R1+0x90] ;  /* 0x0000900001787983 */ /* 0x000f620000300800 */
[----:B------:R-:W-:-:S03]  /*4a980*/  IMAD.MOV.U32 R205, RZ, RZ, R123 ;  /* 0x000000ffffcd7224 */ /* 0x000fc600078e007b */
[----:B------:R-:W5:Y:S04]  /*4a990*/  LDL.LU R121, [R1+0x94] ;  /* 0x0000940001797983 */ /* 0x000f680000300800 */
[----:B------:R-:W5:Y:S04]  /*4a9a0*/  LDL.LU R122, [R1+0x98] ;  /* 0x00009800017a7983 */ /* 0x000f680000300800 */
[----:B------:R-:W5:Y:S01]  /*4a9b0*/  LDL.LU R123, [R1+0x9c] ;  /* 0x00009c00017b7983 */ /* 0x000f620000300800 */
[----:B------:R-:W-:-:S03]  /*4a9c0*/  IMAD.MOV.U32 R224, RZ, RZ, R112 ;  /* 0x000000ffffe07224 */ /* 0x000fc600078e0070 */
[----:B------:R-:W4:Y:S01]  /*4a9d0*/  LDL.LU R248, [R1+0x70] ;  /* 0x0000700001f87983 */ /* 0x000f220000300800 */
[----:B------:R-:W-:-:S03]  /*4a9e0*/  IMAD.MOV.U32 R225, RZ, RZ, R113 ;  /* 0x000000ffffe17224 */ /* 0x000fc600078e0071 */
[----:B------:R-:W4:Y:S04]  /*4a9f0*/  LDL.LU R249, [R1+0x74] ;  /* 0x0000740001f97983 */ /* 0x000f280000300800 */
[----:B------:R-:W4:Y:S04]  /*4aa00*/  LDL.LU R250, [R1+0x78] ;  /* 0x0000780001fa7983 */ /* 0x000f280000300800 */
[----:B------:R-:W4:Y:S04]  /*4aa10*/  LDL.LU R251, [R1+0x7c] ;  /* 0x00007c0001fb7983 */ /* 0x000f280000300800 */
[----:B------:R-:W4:Y:S04]  /*4aa20*/  LDL.LU R112, [R1+0x60] ;  /* 0x0000600001707983 */ /* 0x000f280000300800 */
[----:B------:R-:W4:Y:S01]  /*4aa30*/  LDL.LU R113, [R1+0x64] ;  /* 0x0000640001717983 */ /* 0x000f220000300800 */
[C---:B--2---:R-:W-:Y:S11]  /*4aa40*/  HMMA.1688.F32.TF32 R108, R92.reuse, R50, R108 ;  /* 0x000000325c6c723c */ /* 0x044ff6000008106c */
[----:B------:R-:W-:Y:S11]  /*4aa50*/  @!UPT UIADD3 URZ, URZ, URZ, URZ ;  /* 0x0000003f3f3ff290 */ /* 0x000ff6000fffe03f */
[----:B------:R-:W-:Y:S02]  /*4aa60*/  @!UPT UIADD3 URZ, URZ, URZ, URZ ;  /* 0x0000003f3f3ff290 */ /* 0x000fe4000fffe03f */
[----:B------:R-:W-:Y:S02]  /*4aa70*/  IMAD.MOV.U32 R231, RZ, RZ, R108 ;  /* 0x000000ffffe77224 */ /* 0x000fe400078e006c */
[----:B------:R-:W-:Y:S01]  /*4aa80*/  IMAD.MOV.U32 R239, RZ, RZ, R109 ;  /* 0x000000ffffef7224 */ /* 0x000fe200078e006d */
[----:B------:R-:W2:Y:S04]  /*4aa90*/  LDL.LU R108, [R1+0xf0] ;  /* 0x0000f000016c7983 */ /* 0x000ea80000300800 */
[----:B------:R-:W2:Y:S01]  /*4aaa0*/  LDL.LU R109, [R1+0xf4] ;  /* 0x0000f400016d7983 */ /* 0x000ea20000300800 */
[----:B---3--:R-:W-:Y:S01]  /*4aab0*/  HMMA.1688.F32.TF32 R124, R92, R58, R124 ;  /* 0x0000003a5c7c723c */ /* 0x008fe2000008107c */
[----:B------:R-:W-:Y:S01]  /*4aac0*/  IMAD.MOV.U32 R226, RZ, RZ, R114 ;  /* 0x000000ffffe27224 */ /* 0x000fe200078e0072 */
[----:B------:R-:W-:Y:S01]  /*4aad0*/  MOV R114, R3 ;  /* 0x0000000300727202 */ /* 0x000fe20000000f00 */
[----:B------:R-:W-:-:S02]  /*4aae0*/  IMAD.MOV.U32 R227, RZ, RZ, R115 ;  /* 0x000000ffffe37224 */ /* 0x000fc400078e0073 */
[----:B------:R-:W-:-:S03]  /*4aaf0*/  IMAD.MOV.U32 R115, RZ, RZ, R0 ;  /* 0x000000ffff737224 */ /* 0x000fc600078e0000 */
[----:B------:R-:W-:Y:S01]  /*4ab00*/  HMMA.1688.F32.TF32 R132, R92, R46, R132 ;  /* 0x0000002e5c84723c */ /* 0x000fe20000081084 */
[----:B------:R-:W-:Y:S01]  /*4ab10*/  IMAD.MOV.U32 R3, RZ, RZ, R110 ;  /* 0x000000ffff037224 */ /* 0x000fe200078e006e */
[----:B------:R-:W-:Y:S01]  /*4ab20*/  MOV R110, R61 ;  /* 0x0000003d006e7202 */ /* 0x000fe20000000f00 */
[----:B------:R-:W-:Y:S02]  /*4ab30*/  IMAD.MOV.U32 R0, RZ, RZ, R111 ;  /* 0x000000ffff007224 */ /* 0x000fe400078e006f */
[----:B------:R-:W-:-:S03]  /*4ab40*/  IMAD.MOV.U32 R111, RZ, RZ, R60 ;  /* 0x000000ffff6f7224 */ /* 0x000fc600078e003c */
[----:B-----5:R-:W-:Y:S08]  /*4ab50*/  HMMA.1688.F32.TF32 R60, R92, R62, R120 ;  /* 0x0000003e5c3c723c */ /* 0x020ff00000081078 */
[----:B------:R-:W-:Y:S02]  /*4ab60*/  IMAD.MOV.U32 R238, RZ, RZ, R124 ;  /* 0x000000ffffee7224 */ /* 0x000fe400078e007c */
[----:B------:R-:W-:-:S02]  /*4ab70*/  IMAD.MOV.U32 R232, RZ, RZ, R125 ;  /* 0x000000ffffe87224 */ /* 0x000fc400078e007d */
[----:B------:R-:W-:Y:S02]  /*4ab80*/  IMAD.MOV.U32 R233, RZ, RZ, R126 ;  /* 0x000000ffffe97224 */ /* 0x000fe400078e007e */
[----:B------:R-:W-:Y:S01]  /*4ab90*/  IMAD.MOV.U32 R234, RZ, RZ, R127 ;  /* 0x000000ffffea7224 */ /* 0x000fe200078e007f */
[----:B----4-:R-:W-:Y:S01]  /*4aba0*/  HMMA.1688.F32.TF32 R248, R92, R66, R248 ;  /* 0x000000425cf8723c */ /* 0x010fe200000810f8 */
[----:B------:R-:W-:Y:S01]  /*4abb0*/  IMAD.MOV.U32 R206, RZ, RZ, R132 ;  /* 0x000000ffffce7224 */ /* 0x000fe200078e0084 */
[----:B------:R-:W-:Y:S01]  /*4abc0*/  MOV R223, R135 ;  /* 0x0000008700df7202 */ /* 0x000fe20000000f00 */
[----:B------:R-:W-:Y:S02]  /*4abd0*/  IMAD.MOV.U32 R207, RZ, RZ, R133 ;  /* 0x000000ffffcf7224 */ /* 0x000fe400078e0085 */
[----:B------:R-:W-:-:S03]  /*4abe0*/  IMAD.MOV.U32 R215, RZ, RZ, R134 ;  /* 0x000000ffffd77224 */ /* 0x000fc600078e0086 */
[----:B------:R-:W-:Y:S01]  /*4abf0*/  HMMA.1688.F32.TF32 R124, R92, R70, R112 ;  /* 0x000000465c7c723c */ /* 0x000fe20000081070 */
[----:B------:R-:W-:Y:S01]  /*4ac00*/  MOV R220, R60 ;  /* 0x0000003c00dc7202 */ /* 0x000fe20000000f00 */
[----:B------:R-:W-:-:S06]  /*4ac10*/  IMAD.MOV.U32 R252, RZ, RZ, R61 ;  /* 0x000000fffffc7224 */ /* 0x000fcc00078e003d */
[----:B------:R-:W-:Y:S01]  /*4ac20*/  HMMA.1688.F32.TF32 R128, R92, R54, R128 ;  /* 0x000000365c80723c */ /* 0x000fe20000081080 */
[----:B------:R-:W-:-:S07]  /*4ac30*/  IMAD.MOV.U32 R236, RZ, RZ, R62 ;  /* 0x000000ffffec7224 */ /* 0x000fce00078e003e */
[----:B-1----:R-:W-:Y:S01]  /*4ac40*/  HMMA.1688.F32.TF32 R144, R76, R8, R144 ;  /* 0x000000084c90723c */ /* 0x002fe20000081090 */
[----:B------:R-:W-:-:S07]  /*4ac50*/  IMAD.MOV.U32 R237, RZ, RZ, R63 ;  /* 0x000000ffffed7224 */ /* 0x000fce00078e003f */
[-C--:B------:R-:W-:Y:S08]  /*4ac60*/  HMMA.1688.F32.TF32 R120, R80, R4.reuse, R116 ;  /* 0x000000045078723c */ /* 0x080ff00000081074 */
[----:B------:R-:W-:Y:S01]  /*4ac70*/  HMMA.1688.F32.TF32 R132, R88, R4, R176 ;  /* 0x000000045884723c */ /* 0x000fe200000810b0 */
[----:B------:R-:W-:Y:S01]  /*4ac80*/  STL.64 [R1+0x1f00], R250 ;  /* 0x001f00fa01007387 */ /* 0x000fe20000100a00 */
[----:B------:R-:W-:Y:S01]  /*4ac90*/  MOV R58, R20 ;  /* 0x00000014003a7202 */ /* 0x000fe20000000f00 */
[----:B------:R-:W-:-:S02]  /*4aca0*/  IMAD.MOV.U32 R59, RZ, RZ, R21 ;  /* 0x000000ffff3b7224 */ /* 0x000fc400078e0015 */
[----:B------:R-:W-:Y:S02]  /*4acb0*/  IMAD.MOV.U32 R136, RZ, RZ, R37 ;  /* 0x000000ffff887224 */ /* 0x000fe400078e0025 */
[----:B------:R-:W-:Y:S01]  /*4acc0*/  IMAD.MOV.U32 R137, RZ, RZ, R36 ;  /* 0x000000ffff897224 */ /* 0x000fe200078e0024 */
[----:B------:R-:W-:Y:S01]  /*4acd0*/  HMMA.1688.F32.TF32 R60, R76, R4, R180 ;  /* 0x000000044c3c723c */ /* 0x000fe200000810b4 */
[----:B------:R-:W-:Y:S04]  /*4ace0*/  STL.64 [R1+0x1ef8], R248 ;  /* 0x001ef8f801007387 */ /* 0x000fe80000100a00 */
[----:B------:R-:W-:Y:S04]  /*4acf0*/  STL.64 [R1+0x1f10], R126 ;  /* 0x001f107e01007387 */ /* 0x000fe80000100a00 */
[----:B------:R-:W-:Y:S01]  /*4ad00*/  STL.64 [R1+0x1f08], R124 ;  /* 0x001f087c01007387 */ /* 0x000fe20000100a00 */
[----:B------:R-:W-:Y:S01]  /*4ad10*/  IMAD.MOV.U32 R235, RZ, RZ, R128 ;  /* 0x000000ffffeb7224 */ /* 0x000fe200078e0080 */
[----:B------:R-:W-:Y:S01]  /*4ad20*/  MOV R230, R131 ;  /* 0x0000008300e67202 */ /* 0x000fe20000000f00 */
[----:B------:R-:W-:Y:S01]  /*4ad30*/  IMAD.MOV.U32 R228, RZ, RZ, R129 ;  /* 0x000000ffffe47224 */ /* 0x000fe200078e0081 */
[----:B------:R-:W-:Y:S01]  /*4ad40*/  HMMA.1688.F32.TF32 R68, R80, R8, R84 ;  /* 0x000000085044723c */ /* 0x000fe20000081054 */
[----:B------:R-:W-:Y:S01]  /*4ad50*/  IMAD.MOV.U32 R229, RZ, RZ, R130 ;  /* 0x000000ffffe57224 */ /* 0x000fe200078e0082 */
[----:B------:R-:W-:Y:S04]  /*4ad60*/  STL.64 [R1+0x1f20], R134 ;  /* 0x001f208601007387 */ /* 0x000fe80000100a00 */
[----:B------:R-:W-:Y:S04]  /*4ad70*/  STL.64 [R1+0x1f18], R132 ;  /* 0x001f188401007387 */ /* 0x000fe80000100a00 */
[----:B------:R-:W-:Y:S04]  /*4ad80*/  STL [R1+0x1eb0], R120 ;  /* 0x001eb07801007387 */ /* 0x000fe80000100800 */
[----:B------:R-:W-:Y:S04]  /*4ad90*/  STL [R1+0x1eac], R121 ;  /* 0x001eac7901007387 */ /* 0x000fe80000100800 */
[----:B------:R-:W-:Y:S04]  /*4ada0*/  STL [R1+0x1ea8], R122 ;  /* 0x001ea87a01007387 */ /* 0x000fe80000100800 */
[----:B------:R-:W-:Y:S04]  /*4adb0*/  STL [R1+0x1ea4], R123 ;  /* 0x001ea47b01007387 */ /* 0x000fe80000100800 */
[----:B------:R-:W-:Y:S04]  /*4adc0*/  STL.64 [R1+0x1f30], R62 ;  /* 0x001f303e01007387 */ /* 0x000fe80000100a00 */
[----:B------:R1:W-:Y:S01]  /*4add0*/  STL.64 [R1+0x1f28], R60 ;  /* 0x001f283c01007387 */ /* 0x0003e20000100a00 */
[----:B------:R-:W-:Y:S01]  /*4ade0*/  IMAD.MOV.U32 R138, RZ, RZ, R33 ;  /* 0x000000ffff8a7224 */ /* 0x000fe200078e0021 */
[----:B------:R-:W-:Y:S01]  /*4adf0*/  MOV R139, R32 ;  /* 0x00000020008b7202 */ /* 0x000fe20000000f00 */
[----:B------:R-:W-:Y:S01]  /*4ae00*/  IMAD.MOV.U32 R54, RZ, RZ, R16 ;  /* 0x000000ffff367224 */ /* 0x000fe200078e0010 */
[----:B------:R-:W-:Y:S01]  /*4ae10*/  MOV R42, R25 ;  /* 0x00000019002a7202 */ /* 0x000fe20000000f00 */
[----:B------:R-:W-:Y:S01]  /*4ae20*/  IMAD.MOV.U32 R55, RZ, RZ, R17 ;  /* 0x000000ffff377224 */ /* 0x000fe200078e0011 */
[----:B------:R-:W-:Y:S01]  /*4ae30*/  LDSM.16.M88.4 R116, [R2+0x8180] ;  /* 0x008180000274783b */ /* 0x000fe20000000200 */
[----:B------:R-:W-:-:S02]  /*4ae40*/  IMAD.MOV.U32 R46, RZ, RZ, R29 ;  /* 0x000000ffff2e7224 */ /* 0x000fc400078e001d */
[----:B------:R-:W-:Y:S01]  /*4ae50*/  IMAD.MOV.U32 R47, RZ, RZ, R28 ;  /* 0x000000ffff2f7224 */ /* 0x000fe200078e001c */
[----:B------:R-:W3:Y:S01]  /*4ae60*/  LDSM.16.M88.4 R180, [R2+0xe180] ;  /* 0x00e1800002b4783b */ /* 0x000ee20000000200 */
[----:B-1----:R-:W-:Y:S03]  /*4ae70*/  HMMA.1688.F32.TF32 R60, R72, R4, R96 ;  /* 0x00000004483c723c */ /* 0x002fe60000081060 */
[----:B------:R1:W-:Y:S01]  /*4ae80*/  STL.64 [R1+0x1f38], R6 ;  /* 0x001f380601007387 */ /* 0x0003e20000100a00 */
[----:B------:R-:W-:-:S03]  /*4ae90*/  IMAD.MOV.U32 R43, RZ, RZ, R24 ;  /* 0x000000ffff2b7224 */ /* 0x000fc600078e0018 */
[----:B------:R-:W4:Y:S04]  /*4aea0*/  LDSM.16.M88.4 R112, [R2+0xa180] ;  /* 0x00a180000270783b */ /* 0x000f280000000200 */
[----:B------:R-:W5:Y:S11]  /*4aeb0*/  LDSM.16.M88.4 R176, [R2+0x10180] ;  /* 0x0101800002b0783b */ /* 0x000f760000000200 */
[----:B------:R-:W-:Y:S01]  /*4aec0*/  @!UPT UIADD3 URZ, URZ, URZ, URZ ;  /* 0x0000003f3f3ff290 */ /* 0x000fe2000fffe03f */
[----:B------:R-:W-:Y:S04]  /*4aed0*/  STL.64 [R1+0x360], R60 ;  /* 0x0003603c01007387 */ /* 0x000fe80000100a00 */
[----:B------:R-:W-:Y:S01]  /*4aee0*/  STL.64 [R1+0x368], R62 ;  /* 0x0003683e01007387 */ /* 0x000fe20000100a00 */
[-C--:B--2---:R-:W-:Y:S03]  /*4aef0*/  HMMA.1688.F32.TF32 R128, R88, R8.reuse, R108 ;  /* 0x000000085880723c */ /* 0x084fe6000008106c */
[----:B------:R-:W2:Y:S04]  /*4af00*/  LDL.LU R108, [R1+0x350] ;  /* 0x00035000016c7983 */ /* 0x000ea80000300800 */
[----:B------:R-:W2:Y:S04]  /*4af10*/  LDL.LU R109, [R1+0x354] ;  /* 0x00035400016d7983 */ /* 0x000ea80000300800 */
[----:B------:R-:W2:Y:S04]  /*4af20*/  LDL.LU R110, [R1+0x358] ;  /* 0x00035800016e7983 */ /* 0x000ea80000300800 */
[----:B------:R-:W2:Y:S01]  /*4af30*/  LDL.LU R111, [R1+0x35c] ;  /* 0x00035c00016f7983 */ /* 0x000ea20000300800 */
[----:B-1----:R-:W-:Y:S03]  /*4af40*/  HMMA.1688.F32.TF32 R4, R72, R8, R12 ;  /* 0x000000084804723c */ /* 0x002fe6000008100c */
[----:B------:R-:W3:Y:S04]  /*4af50*/  LDL.LU R140, [R1+0x340] ;  /* 0x00034000018c7983 */ /* 0x000ee80000300800 */
[----:B------:R-:W3:Y:S04]  /*4af60*/  LDL.LU R141, [R1+0x344] ;  /* 0x00034400018d7983 */ /* 0x000ee80000300800 */
[----:B------:R-:W-:Y:S04]  /*4af70*/  STL.64 [R1+0x1f48], R130 ;  /* 0x001f488201007387 */ /* 0x000fe80000100a00 */
[----:B------:R-:W-:Y:S04]  /*4af80*/  STL.64 [R1+0x1f40], R128 ;  /* 0x001f408001007387 */ /* 0x000fe80000100a00 */
[----:B------:R-:W-:Y:S04]  /*4af90*/  STL [R1+0x1ec0], R68 ;  /* 0x001ec04401007387 */ /* 0x000fe80000100800 */
[----:B------:R-:W-:Y:S04]  /*4afa0*/  STL [R1+0x1ebc], R69 ;  /* 0x001ebc4501007387 */ /* 0x000fe80000100800 */
[----:B------:R-:W-:Y:S04]  /*4afb0*/  STL [R1+0x1eb8], R70 ;  /* 0x001eb84601007387 */ /* 0x000fe80000100800 */
[----:B------:R-:W-:Y:S04]  /*4afc0*/  STL [R1+0x1eb4], R71 ;  /* 0x001eb44701007387 */ /* 0x000fe80000100800 */
[----:B------:R-:W-:Y:S04]  /*4afd0*/  STL.64 [R1+0x1f58], R146 ;  /* 0x001f589201007387 */ /* 0x000fe80000100a00 */
[----:B------:R-:W-:Y:S04]  /*4afe0*/  STL.64 [R1+0x1f50], R144 ;  /* 0x001f509001007387 */ /* 0x000fe80000100a00 */
[----:B------:R-:W-:Y:S04]  /*4aff0*/  STL.64 [R1+0x1fa0], R74 ;  /* 0x001fa04a01007387 */ /* 0x000fe80000100a00 */
[----:B------:R-:W-:Y:S04]  /*4b000*/  STL.64 [R1+0x1f98], R72 ;  /* 0x001f984801007387 */ /* 0x000fe80000100a00 */
[----:B------:R1:W-:Y:S04]  /*4b010*/  STL.64 [R1+0x370], R4 ;  /* 0x0003700401007387 */ /* 0x0003e80000100a00 */
[----:B------:R1:W-:Y:S04]  /*4b020*/  STL.64 [R1+0x378], R6 ;  /* 0x0003780601007387 */ /* 0x0003e80000100a00 */
[----:B------:R-:W-:Y:S01]  /*4b030*/  STL.64 [R1+0x1f60], R10 ;  /* 0x001f600a01007387 */ /* 0x000fe20000100a00 */
[----:B--2---:R-:W-:Y:S11]  /*4b040*/  HMMA.1688.F32.TF32 R108, R88, R192, R108 ;  /* 0x000000c0586c723c */ /* 0x004ff6000008106c */
[----:B------:R-:W-:Y:S11]  /*4b050*/  @!UPT UIADD3 URZ, URZ, URZ, URZ ;  /* 0x0000003f3f3ff290 */ /* 0x000ff6000fffe03f */
[----:B------:R-:W-:Y:S01]  /*4b060*/  @!UPT UIADD3 URZ, URZ, URZ, URZ ;  /* 0x0000003f3f3ff290 */ /* 0x000fe2000fffe03f */
[----:B------:R-:W-:Y:S04]  /*4b070*/  STL.64 [R1+0x1f70], R110 ;  /* 0x001f706e01007387 */ /* 0x000fe80000100a00 */
[----:B------:R-:W-:Y:S04]  /*4b080*/  STL.64 [R1+0x1f68], R108 ;  /* 0x001f686c01007387 */ /* 0x000fe80000100a00 */
[----:B------:R-:W2:Y:S04]  /*4b090*/  LDL.LU R20, [R1+0x20ac] ;  /* 0x0020ac0001147983 */ /* 0x000ea80000300800 */
[----:B------:R-:W3:Y:S04]  /*4b0a0*/  LDL.LU R21, [R1+0x20a8] ;  /* 0x0020a80001157983 */ /* 0x000ee80000300800 */
[----:B------:R-:W4:Y:S04]  /*4b0b0*/  LDL.LU R37, [R1+0x20a4] ;  /* 0x0020a40001257983 */ /* 0x000f280000300800 */
[----:B------:R-:W4:Y:S04]  /*4b0c0*/  LDL.LU R36, [R1+0x20a0] ;  /* 0x0020a00001247983 */ /* 0x000f280000300800 */
[----:B------:R-:W5:Y:S04]  /*4b0d0*/  LDL.LU R33, [R1+0x209c] ;  /* 0x00209c0001217983 */ /* 0x000f680000300800 */
[----:B------:R-:W5:Y:S04]  /*4b0e0*/  LDL.LU R32, [R1+0x2098] ;  /* 0x0020980001207983 */ /* 0x000f680000300800 */
[----:B------:R-:W4:Y:S04]  /*4b0f0*/  LDL.LU R16, [R1+0x2094] ;  /* 0x0020940001107983 */ /* 0x000f280000300800 */
[----:B------:R-:W5:Y:S04]  /*4b100*/  LDL.LU R17, [R1+0x2090] ;  /* 0x0020900001117983 */ /* 0x000f680000300800 */
[----:B------:R-:W5:Y:S04]  /*4b110*/  LDL.LU R29, [R1+0x208c] ;  /* 0x00208c00011d7983 */ /* 0x000f680000300800 */
[----:B------:R-:W5:Y:S04]  /*4b120*/  LDL.LU R28, [R1+0x2088] ;  /* 0x00208800011c7983 */ /* 0x000f680000300800 */
[----:B------:R-:W5:Y:S04]  /*4b130*/  LDL.LU R25, [R1+0x2084] ;  /* 0x0020840001197983 */ /* 0x000f680000300800 */
[----:B------:R-:W5:Y:S01]  /*4b140*/  LDL.LU R24, [R1+0x2080] ;  /* 0x0020800001187983 */ /* 0x000f620000300800 */
[----:B--2---:R-:W-:-:S02]  /*4b150*/  IMAD.MOV.U32 R39, RZ, RZ, R20 ;  /* 0x000000ffff277224 */ /* 0x004fc400078e0014 */
[----:B---3--:R-:W-:Y:S02]  /*4b160*/  IMAD.MOV.U32 R38, RZ, RZ, R21 ;  /* 0x000000ffff267224 */ /* 0x008fe400078e0015 */
[----:B------:R-:W2:Y:S04]  /*4b170*/  LDL.LU R21, [R1+0x207c] ;  /* 0x00207c0001157983 */ /* 0x000ea80000300800 */
[----:B------:R-:W2:Y:S01]  /*4b180*/  LDL.LU R20, [R1+0x2078] ;  /* 0x0020780001147983 */ /* 0x000ea20000300800 */
[----:B----4-:R-:W-:Y:S01]  /*4b190*/  MOV R31, R16 ;  /* 0x00000010001f7202 */ /* 0x010fe20000000f00 */
[----:B-----5:R-:W-:Y:S02]  /*4b1a0*/  IMAD.MOV.U32 R30, RZ, RZ, R17 ;  /* 0x000000ffff1e7224 */ /* 0x020fe400078e0011 */
[----:B------:R-:W3:Y:S04]  /*4b1b0*/  LDL.LU R17, [R1+0x2074] ;  /* 0x0020740001117983 */ /* 0x000ee80000300800 */
[----:B------:R-:W3:Y:S04]  /*4b1c0*/  LDL.LU R16, [R1+0x2070] ;  /* 0x0020700001107983 */ /* 0x000ee80000300800 */
[----:B------:R-:W4:Y:S04]  /*4b1d0*/  LDL.LU R26, [R1+0x318] ;  /* 0x00031800011a7983 */ /* 0x000f280000300800 */
[----:B------:R-:W4:Y:S04]  /*4b1e0*/  LDL.LU R27, [R1+0x31c] ;  /* 0x00031c00011b7983 */ /* 0x000f280000300800 */
[----:B------:R-:W2:Y:S04]  /*4b1f0*/  LDL.LU R22, [R1+0x328] ;  /* 0x0003280001167983 */ /* 0x000ea80000300800 */
[----:B------:R-:W2:Y:S04]  /*4b200*/  LDL.LU R23, [R1+0x32c] ;  /* 0x00032c0001177983 */ /* 0x000ea80000300800 */
[----:B------:R-:W3:Y:S04]  /*4b210*/  LDL.LU R18, [R1+0x338] ;  /* 0x0003380001127983 */ /* 0x000ee80000300800 */
[----:B------:R-:W3:Y:S04]  /*4b220*/  LDL.LU R19, [R1+0x33c] ;  /* 0x00033c0001137983 */ /* 0x000ee80000300800 */
        /* <DEDUP_REMOVED lines=8> */
[----:B------:R-:W3:Y:S04]  /*4b2b0*/  LDL.LU R66, [R1+0x268] ;  /* 0x0002680001427983 */ /* 0x000ee80000300800 */
[----:B------:R-:W3:Y:S04]  /*4b2c0*/  LDL.LU R67, [R1+0x26c] ;  /* 0x00026c0001437983 */ /* 0x000ee80000300800 */
[----:B------:R-:W4:Y:S04]  /*4b2d0*/  LDL.LU R92, [R1+0x250] ;  /* 0x00025000015c7983 */ /* 0x000f280000300800 */
[----:B------:R-:W4:Y:S04]  /*4b2e0*/  LDL.LU R93, [R1+0x254] ;  /* 0x00025400015d7983 */ /* 0x000f280000300800 */
[----:B------:R-:W4:Y:S04]  /*4b2f0*/  LDL.LU R94, [R1+0x258] ;  /* 0x00025800015e7983 */ /* 0x000f280000300800 */
[----:B------:R-:W4:Y:S01]  /*4b300*/  LDL.LU R95, [R1+0x25c] ;  /* 0x00025c00015f7983 */ /* 0x000f220000300800 */
[----:B------:R-:W-:Y:S03]  /*4b310*/  HMMA.1688.F32.TF32 R140, R88, R188, R140 ;  /* 0x000000bc588c723c */ /* 0x000fe6000008108c */
        /* <DEDUP_REMOVED lines=8> */
[----:B------:R-:W-:Y:S04]  /*4b3a0*/  STL.64 [R1+0x1f80], R142 ;  /* 0x001f808e01007387 */ /* 0x000fe80000100a00 */
[----:B------:R-:W-:Y:S01]  /*4b3b0*/  STL.64 [R1+0x1f78], R140 ;  /* 0x001f788c01007387 */ /* 0x000fe20000100a00 */
[----:B------:R-:W-:Y:S07]  /*4b3c0*/  HMMA.1688.F32.TF32 R96, R80, R180, R200 ;  /* 0x000000b45060723c */ /* 0x000fee00000810c8 */
[----:B------:R-:W-:Y:S01]  /*4b3d0*/  MOV R200, R107 ;  /* 0x0000006b00c87202 */ /* 0x000fe20000000f00 */
[----:B------:R-:W-:-:S02]  /*4b3e0*/  IMAD.MOV.U32 R201, RZ, RZ, R104 ;  /* 0x000000ffffc97224 */ /* 0x000fc400078e0068 */
[----:B------:R-:W-:Y:S02]  /*4b3f0*/  IMAD.MOV.U32 R202, RZ, RZ, R105 ;  /* 0x000000ffffca7224 */ /* 0x000fe400078e0069 */
[----:B------:R-:W-:Y:S01]  /*4b400*/  IMAD.MOV.U32 R203, RZ, RZ, R106 ;  /* 0x000000ffffcb7224 */ /* 0x000fe200078e006a */
[C---:B--2---:R-:W-:Y:S08]  /*4b410*/  HMMA.1688.F32.TF32 R12, R80.reuse, R192, R124 ;  /* 0x000000c0500c723c */ /* 0x044ff0000008107c */
[C---:B---3--:R-:W-:Y:S08]  /*4b420*/  HMMA.1688.F32.TF32 R64, R80.reuse, R188, R64 ;  /* 0x000000bc5040723c */ /* 0x048ff00000081040 */
[-C--:B----4-:R-:W-:Y:S07]  /*4b430*/  HMMA.1688.F32.TF32 R84, R80, R116.reuse, R92 ;  /* 0x000000745054723c */ /* 0x090fee000008105c */
[----:B------:R2:W-:Y:S04]  /*4b440*/  STL [R1+0x1ed0], R12 ;  /* 0x001ed00c01007387 */ /* 0x0005e80000100800 */
        /* <DEDUP_REMOVED lines=11> */
[----:B-1----:R-:W2:Y:S04]  /*4b500*/  LDL.LU R4, [R1+0x200] ;  /* 0x0002000001047983 */ /* 0x002ea80000300800 */
        /* <DEDUP_REMOVED lines=16> */
[----:B------:R-:W3:Y:S04]  /*4b610*/  LDL.LU R104, [R1+0x2068] ;  /* 0x0020680001687983 */ /* 0x000ee80000300800 */
[----:B------:R-:W4:Y:S04]  /*4b620*/  LDL.LU R105, [R1+0x2064] ;  /* 0x0020640001697983 */ /* 0x000f280000300800 */
[----:B------:R-:W4:Y:S04]  /*4b630*/  LDL.LU R106, [R1+0x2060] ;  /* 0x00206000016a7983 */ /* 0x000f280000300800 */
[----:B------:R-:W4:Y:S04]  /*4b640*/  LDL.LU R132, [R1+0x1e0] ;  /* 0x0001e00001847983 */ /* 0x000f280000300800 */
[----:B------:R-:W4:Y:S04]  /*4b650*/  LDL.LU R133, [R1+0x1e4] ;  /* 0x0001e40001857983 */ /* 0x000f280000300800 */
[----:B------:R-:W4:Y:S01]  /*4b660*/  LDL.LU R134, [R1+0x1e8] ;  /* 0x0001e80001867983 */ /* 0x000f220000300800 */
[----:B------:R-:W-:Y:S01]  /*4b670*/  HMMA.1688.F32.TF32 R16, R88, R116, R16 ;  /* 0x000000745810723c */ /* 0x000fe20000081010 */
[----:B------:R-:W-:-:S07]  /*4b680*/  IMAD.MOV.U32 R127, RZ, RZ, R100 ;  /* 0x000000ffff7f7224 */ /* 0x000fce00078e0064 */
        /* <DEDUP_REMOVED lines=10> */
[----:B------:R-:W-:Y:S08]  /*4b730*/  HMMA.1688.F32.TF32 R56, R88, R148, R56 ;  /* 0x000000945838723c */ /* 0x000ff00000081038 */
[----:B------:R-:W-:Y:S07]  /*4b740*/  HMMA.1688.F32.TF32 R88, R80, R112, R248 ;  /* 0x000000705058723c */ /* 0x000fee00000810f8 */
[----:B------:R-:W-:-:S02]  /*4b750*/  IMAD.MOV.U32 R251, RZ, RZ, R196 ;  /* 0x000000fffffb7224 */ /* 0x000fc400078e00c4 */
[----:B------:R-:W-:Y:S01]  /*4b760*/  IMAD.MOV.U32 R250, RZ, RZ, R197 ;  /* 0x000000fffffa7224 */ /* 0x000fe200078e00c5 */
[----:B------:R-:W-:Y:S01]  /*4b770*/  MOV R197, R102 ;  /* 0x0000006600c57202 */ /* 0x000fe20000000f00 */
[----:B------:R-:W-:Y:S02]  /*4b780*/  IMAD.MOV.U32 R196, RZ, RZ, R101 ;  /* 0x000000ffffc47224 */ /* 0x000fe400078e0065 */
[----:B------:R-:W-:Y:S02]  /*4b790*/  IMAD.MOV.U32 R249, RZ, RZ, R198 ;  /* 0x000000fffff97224 */ /* 0x000fe400078e00c6 */
[----:B------:R-:W-:Y:S02]  /*4b7a0*/  IMAD.MOV.U32 R198, RZ, RZ, R103 ;  /* 0x000000ffffc67224 */ /* 0x000fe400078e0067 */
[----:B--2---:R-:W-:Y:S02]  /*4b7b0*/  IMAD.MOV.U32 R126, RZ, RZ, R107 ;  /* 0x000000ffff7e7224 */ /* 0x004fe400078e006b */
[----:B---3--:R-:W-:-:S02]  /*4b7c0*/  IMAD.MOV.U32 R135, RZ, RZ, R104 ;  /* 0x000000ffff877224 */ /* 0x008fc400078e0068 */
[----:B------:R-:W2:Y:S01]  /*4b7d0*/  LDL.LU R104, [R1+0x205c] ;  /* 0x00205c0001687983 */ /* 0x000ea20000300800 */
[----:B----4-:R-:W-:-:S03]  /*4b7e0*/  MOV R124, R105 ;  /* 0x00000069007c7202 */ /* 0x010fc60000000f00 */
[----:B------:R-:W2:Y:S01]  /*4b7f0*/  LDL.LU R105, [R1+0x2058] ;  /* 0x0020580001697983 */ /* 0x000ea20000300800 */
[----:B------:R-:W-:-:S03]  /*4b800*/  IMAD.MOV.U32 R125, RZ, RZ, R106 ;  /* 0x000000ffff7d7224 */ /* 0x000fc600078e006a */
[----:B------:R-:W2:Y:S04]  /*4b810*/  LDL.LU R106, [R1+0x2054] ;  /* 0x00205400016a7983 */ /* 0x000ea80000300800 */
[----:B------:R-:W2:Y:S04]  /*4b820*/  LDL.LU R107, [R1+0x2050] ;  /* 0x00205000016b7983 */ /* 0x000ea80000300800 */
[----:B------:R-:W3:Y:S04]  /*4b830*/  LDL.LU R100, [R1+0x204c] ;  /* 0x00204c0001647983 */ /* 0x000ee80000300800 */
[----:B------:R-:W3:Y:S04]  /*4b840*/  LDL.LU R101, [R1+0x2048] ;  /* 0x0020480001657983 */ /* 0x000ee80000300800 */
[----:B------:R-:W3:Y:S04]  /*4b850*/  LDL.LU R102, [R1+0x2044] ;  /* 0x0020440001667983 */ /* 0x000ee80000300800 */
[----:B------:R-:W3:Y:S01]  /*4b860*/  LDL.LU R103, [R1+0x2040] ;  /* 0x0020400001677983 */ /* 0x000ee20000300800 */
[C---:B------:R-:W-:Y:S11]  /*4b870*/  HMMA.1688.F32.TF32 R4, R80.reuse, R164, R4 ;  /* 0x000000a45004723c */ /* 0x040ff60000081004 */
[----:B------:R-:W-:Y:S11]  /*4b880*/  @!UPT UIADD3 URZ, URZ, URZ, URZ ;  /* 0x0000003f3f3ff290 */ /* 0x000ff6000fffe03f */
[----:B------:R-:W-:Y:S02]  /*4b890*/  @!UPT UIADD3 URZ, URZ, URZ, URZ ;  /* 0x0000003f3f3ff290 */ /* 0x000fe4000fffe03f */
[----:B------:R-:W-:Y:S01]  /*4b8a0*/  IMAD.MOV.U32 R68, RZ, RZ, R4 ;  /* 0x000000ffff447224 */ /* 0x000fe200078e0004 */
[----:B------:R-:W-:Y:S01]  /*4b8b0*/  MOV R71, R7 ;  /* 0x0000000700477202 */ /* 0x000fe20000000f00 */
[----:B------:R-:W-:Y:S02]  /*4b8c0*/  IMAD.MOV.U32 R69, RZ, RZ, R5 ;  /* 0x000000ffff457224 */ /* 0x000fe400078e0005 */
        /* <DEDUP_REMOVED lines=16> */
[----:B------:R-:W-:Y:S02]  /*4b9d0*/  IMAD.MOV.U32 R248, RZ, RZ, R199 ;  /* 0x000000fffff87224 */ /* 0x000fe400078e00c7 */
[----:B------:R-:W4:Y:S05]  /*4b9e0*/  LDL.LU R199, [R1+0x1cc] ;  /* 0x0001cc0001c77983 */ /* 0x000f2a0000300800 */
[----:B------:R-:W-:Y:S01]  /*4b9f0*/  HMMA.1688.F32.TF32 R92, R80, R184, R240 ;  /* 0x000000b8505c723c */ /* 0x000fe200000810f0 */
[----:B------:R-:W5:Y:S04]  /*4ba00*/  LDL.LU R240, [R1+0x1a0] ;  /* 0x0001a00001f07983 */ /* 0x000f680000300800 */
[----:B------:R-:W5:Y:S04]  /*4ba10*/  LDL.LU R241, [R1+0x1a4] ;  /* 0x0001a40001f17983 */ /* 0x000f680000300800 */
[----:B------:R-:W5:Y:S04]  /*4ba20*/  LDL.LU R242, [R1+0x1a8] ;  /* 0x0001a80001f27983 */ /* 0x000f680000300800 */
[----:B------:R-:W5:Y:S03]  /*4ba30*/  LDL.LU R243, [R1+0x1ac] ;  /* 0x0001ac0001f37983 */ /* 0x000f660000300800 */
[----:B------:R-:W-:Y:S01]  /*4ba40*/  IMAD.MOV.U32 R84, RZ, RZ, R4 ;  /* 0x000000ffff547224 */ /* 0x000fe200078e0004 */
[----:B------:R-:W-:Y:S01]  /*4ba50*/  MOV R85, R5 ;  /* 0x0000000500557202 */ /* 0x000fe20000000f00 */
[----:B------:R-:W-:-:S02]  /*4ba60*/  IMAD.MOV.U32 R86, RZ, RZ, R6 ;  /* 0x000000ffff567224 */ /* 0x000fc400078e0006 */
[----:B------:R-:W-:Y:S01]  /*4ba70*/  IMAD.MOV.U32 R87, RZ, RZ, R7 ;  /* 0x000000ffff577224 */ /* 0x000fe200078e0007 */
[----:B------:R1:W-:Y:S01]  /*4ba80*/  STL.64 [R1+0x60], R8 ;  /* 0x0000600801007387 */ /* 0x0003e20000100a00 */
[C---:B------:R-:W-:Y:S03]  /*4ba90*/  HMMA.1688.F32.TF32 R4, R80.reuse, R148, R124 ;  /* 0x000000945004723c */ /* 0x040fe6000008107c */
[----:B------:R1:W-:Y:S05]  /*4baa0*/  STL.64 [R1+0x68], R10 ;  /* 0x0000680a01007387 */ /* 0x0003ea0000100a00 */
[C---:B--2---:R-:W-:Y:S08]  /*4bab0*/  HMMA.1688.F32.TF32 R104, R80.reuse, R172, R104 ;  /* 0x000000ac5068723c */ /* 0x044ff00000081068 */
[----:B---3--:R-:W-:Y:S08]  /*4bac0*/  HMMA.1688.F32.TF32 R100, R80, R176, R100 ;  /* 0x000000b05064723c */ /* 0x008ff00000081064 */
[----:B------:R-:W-:Y:S07]  /*4bad0*/  HMMA.1688.F32.TF32 R80, R76, R112, R248 ;  /* 0x000000704c50723c */ /* 0x000fee00000810f8 */
[----:B------:R-:W-:-:S02]  /*4bae0*/  IMAD.MOV.U32 R248, RZ, RZ, R220 ;  /* 0x000000fffff87224 */ /* 0x000fc400078e00dc */
[----:B------:R-:W2:Y:S01]  /*4baf0*/  LDL.LU R220, [R1+0x203c] ;  /* 0x00203c0001dc7983 */ /* 0x000ea20000300800 */
[----:B------:R-:W-:Y:S01]  /*4bb00*/  IMAD.MOV.U32 R249, RZ, RZ, R252 ;  /* 0x000000fffff97224 */ /* 0x000fe200078e00fc */
[----:B------:R-:W-:Y:S01]  /*4bb10*/  MOV R251, R237 ;  /* 0x000000ed00fb7202 */ /* 0x000fe20000000f00 */
[----:B------:R-:W-:Y:S01]  /*4bb20*/  IMAD.MOV.U32 R250, RZ, RZ, R236 ;  /* 0x000000fffffa7224 */ /* 0x000fe200078e00ec */
[----:B------:R-:W3:Y:S01]  /*4bb30*/  LDL.LU R252, [R1+0x2038] ;  /* 0x0020380001fc7983 */ /* 0x000ee20000300800 */
[----:B------:R-:W-:-:S03]  /*4bb40*/  IMAD.MOV.U32 R124, RZ, RZ, R238 ;  /* 0x000000ffff7c7224 */ /* 0x000fc600078e00ee */
[----:B------:R-:W3:Y:S01]  /*4bb50*/  LDL.LU R236, [R1+0x2034] ;  /* 0x0020340001ec7983 */ /* 0x000ee20000300800 */
[----:B------:R-:W-:-:S03]  /*4bb60*/  IMAD.MOV.U32 R125, RZ, RZ, R232 ;  /* 0x000000ffff7d7224 */ /* 0x000fc600078e00e8 */
[----:B------:R-:W3:Y:S01]  /*4bb70*/  LDL.LU R237, [R1+0x2030] ;  /* 0x0020300001ed7983 */ /* 0x000ee20000300800 */
[----:B------:R-:W-:-:S03]  /*4bb80*/  IMAD.MOV.U32 R126, RZ, RZ, R233 ;  /* 0x000000ffff7e7224 */ /* 0x000fc600078e00e9 */
[----:B------:R-:W3:Y:S01]  /*4bb90*/  LDL.LU R238, [R1+0x202c] ;  /* 0x00202c0001ee7983 */ /* 0x000ee20000300800 */
[----:B------:R-:W-:Y:S01]  /*4bba0*/  IMAD.MOV.U32 R127, RZ, RZ, R234 ;  /* 0x000000ffff7f7224 */ /* 0x000fe200078e00ea */
[----:B------:R-:W-:Y:S02]  /*4bbb0*/  MOV R132, R235 ;  /* 0x000000eb00847202 */ /* 0x000fe40000000f00 */
        /* <DEDUP_REMOVED lines=28> */
[----:B------:R-:W-:Y:S01]  /*4bd80*/  MOV R247, R216 ;  /* 0x000000d800f77202 */ /* 0x000fe20000000f00 */
[----:B------:R-:W-:Y:S02]  /*4bd90*/  IMAD.MOV.U32 R140, RZ, RZ, R217 ;  /* 0x000000ffff8c7224 */ /* 0x000fe400078e00d9 */
[----:B------:R-:W-:Y:S02]  /*4bda0*/  IMAD.MOV.U32 R141, RZ, RZ, R218 ;  /* 0x000000ffff8d7224 */ /* 0x000fe400078e00da */
[----:B------:R-:W-:Y:S01]  /*4bdb0*/  IMAD.MOV.U32 R142, RZ, RZ, R219 ;  /* 0x000000ffff8e7224 */ /* 0x000fe200078e00db */
[----:B------:R-:W-:Y:S01]  /*4bdc0*/  MOV R108, R213 ;  /* 0x000000d5006c7202 */ /* 0x000fe20000000f00 */
[----:B------:R-:W-:Y:S02]  /*4bdd0*/  IMAD.MOV.U32 R143, RZ, RZ, R212 ;  /* 0x000000ffff8f7224 */ /* 0x000fe400078e00d4 */
[----:B------:R-:W-:-:S02]  /*4bde0*/  IMAD.MOV.U32 R109, RZ, RZ, R214 ;  /* 0x000000ffff6d7224 */ /* 0x000fc400078e00d6 */
[----:B------:R-:W-:Y:S02]  /*4bdf0*/  IMAD.MOV.U32 R110, RZ, RZ, R208 ;  /* 0x000000ffff6e7224 */ /* 0x000fe400078e00d0 */
[----:B------:R-:W-:Y:S01]  /*4be00*/  IMAD.MOV.U32 R111, RZ, RZ, R209 ;  /* 0x000000ffff6f7224 */ /* 0x000fe200078e00d1 */
[----:B-1----:R-:W-:Y:S01]  /*4be10*/  MOV R9, R211 ;  /* 0x000000d300097202 */ /* 0x002fe20000000f00 */
        /* <DEDUP_REMOVED lines=13> */
[----:B--2---:R-:W-:Y:S02]  /*4bef0*/  IMAD.MOV.U32 R244, RZ, RZ, R220 ;  /* 0x000000fffff47224 */ /* 0x004fe400078e00dc */
        /* <DEDUP_REMOVED lines=22> */
[C---:B----4-:R-:W-:Y:S08]  /*4c060*/  HMMA.1688.F32.TF32 R196, R76.reuse, R192, R196 ;  /* 0x000000c04cc4723c */ /* 0x050ff000000810c4 */
[C---:B------:R-:W-:Y:S08]  /*4c070*/  HMMA.1688.F32.TF32 R200, R76.reuse, R188, R200 ;  /* 0x000000bc4cc8723c */ /* 0x040ff000000810c8 */
[C---:B-----5:R-:W-:Y:S08]  /*4c080*/  HMMA.1688.F32.TF32 R240, R76.reuse, R116, R240 ;  /* 0x000000744cf0723c */ /* 0x060ff000000810f0 */
[C---:B---3--:R-:W-:Y:S08]  /*4c090*/  HMMA.1688.F32.TF32 R224, R76.reuse, R164, R224 ;  /* 0x000000a44ce0723c */ /* 0x048ff000000810e0 */
[C---:B------:R-:W-:Y:S08]  /*4c0a0*/  HMMA.1688.F32.TF32 R232, R76.reuse, R156, R232 ;  /* 0x0000009c4ce8723c */ /* 0x040ff000000810e8 */
        /* <DEDUP_REMOVED lines=8> */
[----:B------:R-:W2:Y:S04]  /*4c130*/  LDL.LU.64 R74, [R1+0x1fa0] ;  /* 0x001fa000014a7983 */ /* 0x000ea80000300a00 */
[----:B------:R-:W2:Y:S03]  /*4c140*/  LDL.LU.64 R72, [R1+0x1f98] ;  /* 0x001f980001487983 */ /* 0x000ea60000300a00 */
[C---:B--2---:R-:W-:Y:S11]  /*4c150*/  HMMA.1688.F32.TF32 R244, R72.reuse, R192, R244 ;  /* 0x000000c048f4723c */ /* 0x044ff600000810f4 */
[----:B------:R-:W-:Y:S11]  /*4c160*/  @!UPT UIADD3 URZ, URZ, URZ, URZ ;  /* 0x0000003f3f3ff290 */ /* 0x000ff6000fffe03f */
[----:B------:R-:W-:Y:S01]  /*4c170*/  @!UPT UIADD3 URZ, URZ, URZ, URZ ;  /* 0x0000003f3f3ff290 */ /* 0x000fe2000fffe03f */
[----:B------:R-:W-:Y:S04]  /*4c180*/  STL.64 [R1+0x150], R244 ;  /* 0x000150f401007387 */ /* 0x000fe80000100a00 */
[----:B------:R1:W-:Y:S04]  /*4c190*/  STL.64 [R1+0x158], R246 ;  /* 0x000158f601007387 */ /* 0x0003e80000100a00 */
[----:B-1----:R-:W2:Y:S04]  /*4c1a0*/  LDL.LU.64 R246, [R1+0x1f90] ;  /* 0x001f900001f67983 */ /* 0x002ea80000300a00 */
[----:B------:R-:W2:Y:S01]  /*4c1b0*/  LDL.LU.64 R244, [R1+0x1f88] ;  /* 0x001f880001f47983 */ /* 0x000ea20000300a00 */
[C---:B------:R-:W-:Y:S03]  /*4c1c0*/  HMMA.1688.F32.TF32 R140, R72.reuse, R116, R140 ;  /* 0x00000074488c723c */ /* 0x040fe6000008108c */
[----:B------:R-:W3:Y:S05]  /*4c1d0*/  LDL R193, [R1+0x470] ;  /* 0x0004700001c17983 */ /* 0x000eea0000100800 */
[C---:B------:R-:W-:Y:S08]  /*4c1e0*/  HMMA.1688.F32.TF32 R108, R72.reuse, R112, R108 ;  /* 0x00000070486c723c */ /* 0x040ff0000008106c */
[----:B------:R-:W-:Y:S01]  /*4c1f0*/  HMMA.1688.F32.TF32 R8, R72, R184, R8 ;  /* 0x000000b84808723c */ /* 0x000fe20000081008 */
[----:B------:R-:W-:Y:S01]  /*4c200*/  IMAD.MOV.U32 R62, RZ, RZ, R3 ;  /* 0x000000ffff3e7224 */ /* 0x000fe200078e0003 */
[----:B------:R-:W-:-:S06]  /*4c210*/  MOV R63, R0 ;  /* 0x00000000003f7202 */ /* 0x000fcc0000000f00 */
[C---:B------:R-:W-:Y:S08]  /*4c220*/  HMMA.1688.F32.TF32 R144, R72.reuse, R180, R144 ;  /* 0x000000b44890723c */ /* 0x040ff00000081090 */
[C---:B------:R-:W-:Y:S08]  /*4c230*/  HMMA.1688.F32.TF32 R128, R72.reuse, R176, R128 ;  /* 0x000000b04880723c */ /* 0x040ff00000081080 */
[----:B------:R-:W-:Y:S01]  /*4c240*/  HMMA.1688.F32.TF32 R4, R72, R172, R4 ;  /* 0x000000ac4804723c */ /* 0x000fe20000081004 */
[----:B------:R-:W-:-:S07]  /*4c250*/  IMAD.MOV.U32 R3, RZ, RZ, R108 ;  /* 0x000000ffff037224 */ /* 0x000fce00078e006c */
[----:B------:R-:W-:Y:S01]  /*4c260*/  HMMA.1688.F32.TF32 R60, R72, R168, R60 ;  /* 0x000000a8483c723c */ /* 0x000fe2000008103c */
[----:B------:R-:W-:-:S07]  /*4c270*/  IMAD.MOV.U32 R192, RZ, RZ, R109 ;  /* 0x000000ffffc07224 */ /* 0x000fce00078e006d */
[C---:B------:R-:W-:Y:S08]  /*4c280*/  HMMA.1688.F32.TF32 R132, R72.reuse, R164, R132 ;  /* 0x000000a44884723c */ /* 0x040ff00000081084 */
[----:B------:R-:W-:Y:S01]  /*4c290*/  HMMA.1688.F32.TF32 R124, R72, R160, R124 ;  /* 0x000000a0487c723c */ /* 0x000fe2000008107c */
[----:B------:R-:W-:-:S07]  /*4c2a0*/  IMAD.MOV.U32 R0, RZ, RZ, R7 ;  /* 0x000000ffff007224 */ /* 0x000fce00078e0007 */
[----:B------:R-:W-:Y:S01]  /*4c2b0*/  HMMA.1688.F32.TF32 R248, R72, R156, R248 ;  /* 0x0000009c48f8723c */ /* 0x000fe200000810f8 */
[----:B------:R-:W-:-:S07]  /*4c2c0*/  MOV R2, R6 ;  /* 0x0000000600027202 */ /* 0x000fce0000000f00 */
[----:B--2---:R-:W-:Y:S07]  /*4c2d0*/  HMMA.1688.F32.TF32 R244, R72, R188, R244 ;  /* 0x000000bc48f4723c */ /* 0x004fee00000810f4 */
[----:B------:R-:W-:Y:S02]  /*4c2e0*/  IMAD.MOV.U32 R189, RZ, RZ, R110 ;  /* 0x000000ffffbd7224 */ /* 0x000fe400078e006e */
[----:B------:R-:W-:Y:S11]  /*4c2f0*/  IMAD.MOV.U32 R188, RZ, RZ, R111 ;  /* 0x000000ffffbc7224 */ /* 0x000ff600078e006f */
[----:B------:R-:W-:Y:S03]  /*4c300*/  @!UPT UIADD3 URZ, URZ, URZ, URZ ;  /* 0x0000003f3f3ff290 */ /* 0x000fe6000fffe03f */
[----:B------:R-:W-:Y:S04]  /*4c310*/  STL.64 [R1+0x140], R244 ;  /* 0x000140f401007387 */ /* 0x000fe80000100a00 */
[----:B------:R-:W-:Y:S04]  /*4c320*/  STL.64 [R1+0x148], R246 ;  /* 0x000148f601007387 */ /* 0x000fe80000100a00 */
[----:B------:R-:W-:Y:S04]  /*4c330*/  STL.64 [R1+0xf0], R140 ;  /* 0x0000f08c01007387 */ /* 0x000fe80000100a00 */
[----:B------:R1:W-:Y:S04]  /*4c340*/  STL.64 [R1+0xf8], R142 ;  /* 0x0000f88e01007387 */ /* 0x0003e80000100a00 */
[----:B------:R-:W-:Y:S04]  /*4c350*/  LDS R244, [R252+0x46800] ;  /* 0x04680000fcf47984 */ /* 0x000fe80000000800 */
[----:B------:R-:W-:Y:S04]  /*4c360*/  LDS R246, [R252+0x46c00] ;  /* 0x046c0000fcf67984 */ /* 0x000fe80000000800 */
[----:B-1----:R-:W2:Y:S04]  /*4c370*/  LDL.LU.64 R142, [R1+0x1f80] ;  /* 0x001f8000018e7983 */ /* 0x002ea80000300a00 */
[----:B------:R-:W2:Y:S04]  /*4c380*/  LDL.LU.64 R140, [R1+0x1f78] ;  /* 0x001f7800018c7983 */ /* 0x000ea80000300a00 */
[----:B------:R-:W4:Y:S04]  /*4c390*/  LDL.LU.64 R110, [R1+0x1f70] ;  /* 0x001f7000016e7983 */ /* 0x000f280000300a00 */
[----:B------:R-:W4:Y:S04]  /*4c3a0*/  LDL.LU.64 R108, [R1+0x1f68] ;  /* 0x001f6800016c7983 */ /* 0x000f280000300a00 */
[----:B------:R-:W-:Y:S04]  /*4c3b0*/  STL.64 [R1+0xd0], R8 ;  /* 0x0000d00801007387 */ /* 0x000fe80000100a00 */
[----:B------:R1:W-:Y:S04]  /*4c3c0*/  STL.64 [R1+0xd8], R10 ;  /* 0x0000d80a01007387 */ /* 0x0003e80000100a00 */
[----:B---3--:R-:W-:Y:S04]  /*4c3d0*/  LDS R245, [R193+0x46800] ;  /* 0x04680000c1f57984 */ /* 0x008fe80000000800 */
[----:B------:R-:W3:Y:S04]  /*4c3e0*/  LDS R247, [R193+0x46c00] ;  /* 0x046c0000c1f77984 */ /* 0x000ee80000000800 */
[----:B-1----:R-:W5:Y:S04]  /*4c3f0*/  LDL.LU.64 R10, [R1+0x1f60] ;  /* 0x001f6000010a7983 */ /* 0x002f680000300a00 */
[----:B------:R-:W-:Y:S04]  /*4c400*/  STL.64 [R1+0xc0], R144 ;  /* 0x0000c09001007387 */ /* 0x000fe80000100a00 */
[----:B------:R1:W-:Y:S04]  /*4c410*/  STL.64 [R1+0xc8], R146 ;  /* 0x0000c89201007387 */ /* 0x0003e80000100a00 */
[----:B-1----:R-:W2:Y:S04]  /*4c420*/  LDL.LU.64 R146, [R1+0x1f58] ;  /* 0x001f580001927983 */ /* 0x002ea80000300a00 */
[----:B------:R-:W2:Y:S04]  /*4c430*/  LDL.LU.64 R144, [R1+0x1f50] ;  /* 0x001f500001907983 */ /* 0x000ea80000300a00 */
[----:B------:R-:W-:Y:S04]  /*4c440*/  STL.64 [R1+0x50], R128 ;  /* 0x0000508001007387 */ /* 0x000fe80000100a00 */
[----:B------:R1:W-:Y:S04]  /*4c450*/  STL.64 [R1+0x58], R130 ;  /* 0x0000588201007387 */ /* 0x0003e80000100a00 */
[----:B-1----:R-:W5:Y:S04]  /*4c460*/  LDL.LU.64 R130, [R1+0x1f48] ;  /* 0x001f480001827983 */ /* 0x002f680000300a00 */
[----:B------:R-:W5:Y:S04]  /*4c470*/  LDL.LU.64 R128, [R1+0x1f40] ;  /* 0x001f400001807983 */ /* 0x000f680000300a00 */
[----:B------:R-:W-:Y:S04]  /*4c480*/  STL.64 [R1+0x40], R4 ;  /* 0x0000400401007387 */ /* 0x000fe80000100a00 */
[----:B------:R-:W2:Y:S04]  /*4c490*/  LDL.LU.64 R6, [R1+0x1f38] ;  /* 0x001f380001067983 */ /* 0x000ea80000300a00 */
[----:B------:R1:W-:Y:S04]  /*4c4a0*/  STL [R1+0x1e9c], R0 ;  /* 0x001e9c0001007387 */ /* 0x0003e80000100800 */
[----:B------:R3:W-:Y:S04]  /*4c4b0*/  STL [R1+0x1e98], R2 ;  /* 0x001e980201007387 */ /* 0x0007e80000100800 */
[----:B------:R-:W-:Y:S04]  /*4c4c0*/  STL.64 [R1+0x30], R60 ;  /* 0x0000303c01007387 */ /* 0x000fe80000100a00 */
[----:B------:R3:W-:Y:S01]  /*4c4d0*/  STL.64 [R1+0x38], R62 ;  /* 0x0000383e01007387 */ /* 0x0007e20000100a00 */
[----:B-1----:R-:W-:Y:S01]  /*4c4e0*/  IMAD.MOV.U32 R0, RZ, RZ, R250 ;  /* 0x000000ffff007224 */ /* 0x002fe200078e00fa */
[----:B---3--:R-:W-:-:S02]  /*4c4f0*/  MOV R2, R251 ;  /* 0x000000fb00027202 */ /* 0x008fc40000000f00 */
[----:B------:R-:W3:Y:S04]  /*4c500*/  LDL.LU.64 R62, [R1+0x1f30] ;  /* 0x001f3000013e7983 */ /* 0x000ee80000300a00 */
[----:B------:R-:W3:Y:S04]  /*4c510*/  LDL.LU.64 R60, [R1+0x1f28] ;  /* 0x001f2800013c7983 */ /* 0x000ee80000300a00 */
[----:B------:R-:W-:Y:S04]  /*4c520*/  STL.64 [R1+0x20], R132 ;  /* 0x0000208401007387 */ /* 0x000fe80000100a00 */
[----:B------:R1:W-:Y:S01]  /*4c530*/  STL.64 [R1+0x28], R134 ;  /* 0x0000288601007387 */ /* 0x0003e20000100a00 */
[----:B------:R-:W-:-:S02]  /*4c540*/  IMAD.MOV.U32 R8, RZ, RZ, R248 ;  /* 0x000000ffff087224 */ /* 0x000fc400078e00f8 */
[----:B------:R-:W-:Y:S01]  /*4c550*/  IMAD.MOV.U32 R9, RZ, RZ, R249 ;  /* 0x000000ffff097224 */ /* 0x000fe200078e00f9 */
[----:B-1----:R-:W2:Y:S04]  /*4c560*/  LDL.LU.64 R134, [R1+0x1f20] ;  /* 0x001f200001867983 */ /* 0x002ea80000300a00 */
[----:B------:R-:W2:Y:S04]  /*4c570*/  LDL.LU.64 R132, [R1+0x1f18] ;  /* 0x001f180001847983 */ /* 0x000ea80000300a00 */
[----:B------:R-:W-:Y:S04]  /*4c580*/  STL.64 [R1+0x10], R124 ;  /* 0x0000107c01007387 */ /* 0x000fe80000100a00 */
[----:B------:R1:W-:Y:S04]  /*4c590*/  STL.64 [R1+0x18], R126 ;  /* 0x0000187e01007387 */ /* 0x0003e80000100a00 */
[----:B-1----:R-:W2:Y:S04]  /*4c5a0*/  LDL.LU.64 R126, [R1+0x1f10] ;  /* 0x001f1000017e7983 */ /* 0x002ea80000300a00 */
[----:B------:R-:W2:Y:S04]  /*4c5b0*/  LDL.LU.64 R124, [R1+0x1f08] ;  /* 0x001f0800017c7983 */ /* 0x000ea80000300a00 */
[----:B------:R-:W3:Y:S04]  /*4c5c0*/  LDL.LU.64 R250, [R1+0x1f00] ;  /* 0x001f000001fa7983 */ /* 0x000ee80000300a00 */
[----:B------:R-:W3:Y:S01]  /*4c5d0*/  LDL.LU.64 R248, [R1+0x1ef8] ;  /* 0x001ef80001f87983 */ /* 0x000ee20000300a00 */
        /* <DEDUP_REMOVED lines=14> */
[C---:B------:R-:W-:Y:S08]  /*4c6c0*/  HMMA.1688.F32.TF32 R16, R244.reuse, R182, R28 ;  /* 0x000000b6f410723c */ /* 0x040ff0000008101c */
[C---:B----4-:R-:W-:Y:S11]  /*4c6d0*/  HMMA.1688.F32.TF32 R108, R244.reuse, R194, R108 ;  /* 0x000000c2f46c723c */ /* 0x050ff6000008106c */
[----:B------:R-:W-:Y:S05]  /*4c6e0*/  @!UPT UIADD3 URZ, URZ, URZ, URZ ;  /* 0x0000003f3f3ff290 */ /* 0x000fea000fffe03f */
[----:B------:R-:W-:Y:S02]  /*4c6f0*/  IMAD.MOV.U32 R117, RZ, RZ, R17 ;  /* 0x000000ffff757224 */ /* 0x000fe400078e0011 */
[----:B------:R-:W-:Y:S01]  /*4c700*/  IMAD.MOV.U32 R116, RZ, RZ, R16 ;  /* 0x000000ffff747224 */ /* 0x000fe200078e0010 */
[----:B------:R-:W-:Y:S01]  /*4c710*/  MOV R168, R19 ;  /* 0x0000001300a87202 */ /* 0x000fe20000000f00 */
        /* <DEDUP_REMOVED lines=8> */
[----:B------:R-:W-:Y:S08]  /*4c7a0*/  HMMA.1688.F32.TF32 R16, R244, R174, R36 ;  /* 0x000000aef410723c */ /* 0x000ff00000081024 */
[C---:B--2---:R-:W-:Y:S08]  /*4c7b0*/  HMMA.1688.F32.TF32 R124, R72.reuse, R148, R124 ;  /* 0x00000094487c723c */ /* 0x044ff0000008107c */
[----:B---3--:R-:W-:Y:S01]  /*4c7c0*/  HMMA.1688.F32.TF32 R248, R72, R152, R248 ;  /* 0x0000009848f8723c */ /* 0x008fe200000810f8 */
[----:B------:R-:W-:Y:S01]  /*4c7d0*/  LDS R72, [R252+0x46880] ;  /* 0x04688000fc487984 */ /* 0x000fe20000000800 */
[----:B------:R-:W-:-:S03]  /*4c7e0*/  IMAD.MOV.U32 R149, RZ, RZ, R110 ;  /* 0x000000ffff957224 */ /* 0x000fc600078e006e */
[----:B------:R-:W-:Y:S01]  /*4c7f0*/  LDS R74, [R252+0x46c80] ;  /* 0x046c8000fc4a7984 */ /* 0x000fe20000000800 */
[----:B------:R-:W-:-:S03]  /*4c800*/  IMAD.MOV.U32 R148, RZ, RZ, R111 ;  /* 0x000000ffff947224 */ /* 0x000fc600078e006f */
[----:B------:R-:W-:Y:S01]  /*4c810*/  LDS R73, [R193+0x46880] ;  /* 0x04688000c1497984 */ /* 0x000fe20000000800 */
[----:B------:R-:W-:-:S03]  /*4c820*/  IMAD.MOV.U32 R153, RZ, RZ, R108 ;  /* 0x000000ffff997224 */ /* 0x000fc600078e006c */
[----:B------:R-:W1:Y:S01]  /*4c830*/  LDS R75, [R193+0x46c80] ;  /* 0x046c8000c14b7984 */ /* 0x000e620000000800 */
[----:B------:R-:W-:Y:S02]  /*4c840*/  IMAD.MOV.U32 R152, RZ, RZ, R109 ;  /* 0x000000ffff987224 */ /* 0x000fe400078e006d */
[C---:B------:R-:W-:Y:S01]  /*4c850*/  HMMA.1688.F32.TF32 R108, R244.reuse, R190, R140 ;  /* 0x000000bef46c723c */ /* 0x040fe2000008108c */
[----:B------:R-:W-:Y:S04]  /*4c860*/  STL [R1+0x1e4c], R148 ;  /* 0x001e4c9401007387 */ /* 0x000fe80000100800 */
[----:B------:R-:W-:Y:S04]  /*4c870*/  STL [R1+0x1e48], R149 ;  /* 0x001e489501007387 */ /* 0x000fe80000100800 */
[----:B------:R-:W-:Y:S11]  /*4c880*/  STL [R1+0x1e44], R152 ;  /* 0x001e449801007387 */ /* 0x000ff60000100800 */
[----:B------:R-:W-:Y:S04]  /*4c890*/  @!UPT UIADD3 URZ, URZ, URZ, URZ ;  /* 0x0000003f3f3ff290 */ /* 0x000fe8000fffe03f */
[----:B------:R-:W-:Y:S01]  /*4c8a0*/  MOV R143, R108 ;  /* 0x0000006c008f7202 */ /* 0x000fe20000000f00 */
[----:B------:R-:W-:Y:S02]  /*4c8b0*/  IMAD.MOV.U32 R142, RZ, RZ, R109 ;  /* 0x000000ffff8e7224 */ /* 0x000fe400078e006d */
[----:B------:R-:W-:Y:S02]  /*4c8c0*/  IMAD.MOV.U32 R141, RZ, RZ, R110 ;  /* 0x000000ffff8d7224 */ /* 0x000fe400078e006e */
[----:B------:R-:W-:Y:S02]  /*4c8d0*/  IMAD.MOV.U32 R140, RZ, RZ, R111 ;  /* 0x000000ffff8c7224 */ /* 0x000fe400078e006f */
[----:B------:R-:W-:Y:S01]  /*4c8e0*/  HMMA.1688.F32.TF32 R108, R244, R114, R20 ;  /* 0x00000072f46c723c */ /* 0x000fe20000081014 */
[----:B------:R-:W-:Y:S07]  /*4c8f0*/  STL [R1+0x1e40], R153 ;  /* 0x001e409901007387 */ /* 0x000fee0000100800 */
[C---:B-1----:R-:W-:Y:S01]  /*4c900*/  HMMA.1688.F32.TF32 R196, R72.reuse, R194, R196 ;  /* 0x000000c248c4723c */ /* 0x042fe200000810c4 */
[----:B------:R-:W-:Y:S04]  /*4c910*/  STL [R1+0x1e5c], R140 ;  /* 0x001e5c8c01007387 */ /* 0x000fe80000100800 */
[----:B------:R-:W-:Y:S03]  /*4c920*/  STL [R1+0x1e58], R141 ;  /* 0x001e588d01007387 */ /* 0x000fe60000100800 */
[C---:B------:R-:W-:Y:S01]  /*4c930*/  HMMA.1688.F32.TF32 R200, R72.reuse, R190, R200 ;  /* 0x000000be48c8723c */ /* 0x040fe200000810c8 */
[----:B------:R-:W-:Y:S04]  /*4c940*/  STL [R1+0x1e54], R142 ;  /* 0x001e548e01007387 */ /* 0x000fe80000100800 */
[----:B------:R-:W-:Y:S03]  /*4c950*/  STL [R1+0x1e50], R143 ;  /* 0x001e508f01007387 */ /* 0x000fe60000100800 */
[----:B------:R-:W-:Y:S01]  /*4c960*/  HMMA.1688.F32.TF32 R20, R72, R114, R80 ;  /* 0x000000724814723c */ /* 0x000fe20000081050 */
        /* <DEDUP_REMOVED lines=16> */
[----:B------:R1:W-:Y:S04]  /*4ca70*/  STL [R1+0x1e04], R196 ;  /* 0x001e04c401007387 */ /* 0x0003e80000100800 */
[----:B------:R4:W-:Y:S04]  /*4ca80*/  STL [R1+0x1e00], R197 ;  /* 0x001e00c501007387 */ /* 0x0009e80000100800 */
[----:B------:R-:W-:Y:S04]  /*4ca90*/  STL [R1+0x1dfc], R198 ;  /* 0x001dfcc601007387 */ /* 0x000fe80000100800 */
[----:B------:R-:W-:Y:S04]  /*4caa0*/  STL [R1+0x1df8], R199 ;  /* 0x001df8c701007387 */ /* 0x000fe80000100800 */
[----:B------:R-:W-:Y:S01]  /*4cab0*/  STL [R1+0x1e14], R200 ;  /* 0x001e14c801007387 */ /* 0x000fe20000100800 */
[----:B-1----:R-:W-:-:S03]  /*4cac0*/  MOV R196, R22 ;  /* 0x0000001600c47202 */ /* 0x002fc60000000f00 */
[----:B------:R-:W-:Y:S01]  /*4cad0*/  STL [R1+0x1e10], R201 ;  /* 0x001e10c901007387 */ /* 0x000fe20000100800 */
[----:B----4-:R-:W-:-:S03]  /*4cae0*/  IMAD.MOV.U32 R197, RZ, RZ, R23 ;  /* 0x000000ffffc57224 */ /* 0x010fc600078e0017 */
[----:B------:R1:W-:Y:S04]  /*4caf0*/  STL [R1+0x1e0c], R202 ;  /* 0x001e0cca01007387 */ /* 0x0003e80000100800 */
[----:B------:R4:W-:Y:S01]  /*4cb00*/  STL [R1+0x1e08], R203 ;  /* 0x001e08cb01007387 */ /* 0x0009e20000100800 */
[----:B-1----:R-:W-:Y:S02]  /*4cb10*/  IMAD.MOV.U32 R202, RZ, RZ, R20 ;  /* 0x000000ffffca7224 */ /* 0x002fe400078e0014 */
[----:B----4-:R-:W-:Y:S02]  /*4cb20*/  IMAD.MOV.U32 R203, RZ, RZ, R21 ;  /* 0x000000ffffcb7224 */ /* 0x010fe400078e0015 */
[C---:B------:R-:W-:Y:S08]  /*4cb30*/  HMMA.1688.F32.TF32 R20, R72.reuse, R186, R204 ;  /* 0x000000ba4814723c */ /* 0x040ff000000810cc */
[C---:B------:R-:W-:Y:S11]  /*4cb40*/  HMMA.1688.F32.TF32 R24, R72.reuse, R118, R240 ;  /* 0x000000764818723c */ /* 0x040ff600000810f0 */
[----:B------:R-:W-:Y:S05]  /*4cb50*/  @!UPT UIADD3 URZ, URZ, URZ, URZ ;  /* 0x0000003f3f3ff290 */ /* 0x000fea000fffe03f */
[----:B------:R-:W-:Y:S01]  /*4cb60*/  IMAD.MOV.U32 R184, RZ, RZ, R20 ;  /* 0x000000ffffb87224 */ /* 0x000fe200078e0014 */
[----:B------:R-:W-:Y:S01]  /*4cb70*/  MOV R199, R23 ;  /* 0x0000001700c77202 */ /* 0x000fe20000000f00 */
[----:B------:R-:W-:Y:S02]  /*4cb80*/  IMAD.MOV.U32 R185, RZ, RZ, R21 ;  /* 0x000000ffffb97224 */ /* 0x000fe400078e0015 */
[----:B------:R-:W-:Y:S02]  /*4cb90*/  IMAD.MOV.U32 R198, RZ, RZ, R22 ;  /* 0x000000ffffc67224 */ /* 0x000fe400078e0016 */
[----:B------:R-:W-:Y:S01]  /*4cba0*/  HMMA.1688.F32.TF32 R20, R72, R182, R208 ;  /* 0x000000b64814723c */ /* 0x000fe200000810d0 */
[----:B------:R-:W-:Y:S04]  /*4cbb0*/  STL.64 [R1+0x260], R24 ;  /* 0x0002601801007387 */ /* 0x000fe80000100a00 */
[----:B------:R-:W-:Y:S04]  /*4cbc0*/  STL.64 [R1+0x268], R26 ;  /* 0x0002681a01007387 */ /* 0x000fe80000100a00 */
[----:B------:R-:W-:Y:S04]  /*4cbd0*/  STL [R1+0x1e24], R202 ;  /* 0x001e24ca01007387 */ /* 0x000fe80000100800 */
[----:B------:R-:W-:Y:S04]  /*4cbe0*/  STL [R1+0x1e20], R203 ;  /* 0x001e20cb01007387 */ /* 0x000fe80000100800 */
[----:B------:R1:W-:Y:S04]  /*4cbf0*/  STL [R1+0x1e1c], R196 ;  /* 0x001e1cc401007387 */ /* 0x0003e80000100800 */
[----:B------:R4:W-:Y:S03]  /*4cc00*/  STL [R1+0x1e18], R197 ;  /* 0x001e18c501007387 */ /* 0x0009e60000100800 */
[----:B------:R-:W-:-:S02]  /*4cc10*/  IMAD.MOV.U32 R200, RZ, RZ, R22 ;  /* 0x000000ffffc87224 */ /* 0x000fc400078e0016 */
[----:B------:R-:W-:Y:S02]  /*4cc20*/  IMAD.MOV.U32 R201, RZ, RZ, R23 ;  /* 0x000000ffffc97224 */ /* 0x000fe400078e0017 */
[----:B-1----:R-:W-:Y:S02]  /*4cc30*/  IMAD.MOV.U32 R196, RZ, RZ, R20 ;  /* 0x000000ffffc47224 */ /* 0x002fe400078e0014 */
[----:B----4-:R-:W-:Y:S02]  /*4cc40*/  IMAD.MOV.U32 R197, RZ, RZ, R21 ;  /* 0x000000ffffc57224 */ /* 0x010fe400078e0015 */
[----:B------:R-:W-:Y:S01]  /*4cc50*/  HMMA.1688.F32.TF32 R20, R72, R178, R212 ;  /* 0x000000b24814723c */ /* 0x000fe200000810d4 */
[----:B------:R-:W-:Y:S01]  /*4cc60*/  MOV R152, R16 ;  /* 0x0000001000987202 */ /* 0x000fe20000000f00 */
[----:B------:R-:W-:Y:S02]  /*4cc70*/  IMAD.MOV.U32 R153, RZ, RZ, R17 ;  /* 0x000000ffff997224 */ /* 0x000fe400078e0011 */
[----:B------:R-:W-:-:S02]  /*4cc80*/  IMAD.MOV.U32 R181, RZ, RZ, R18 ;  /* 0x000000ffffb57224 */ /* 0x000fc400078e0012 */
[----:B------:R-:W-:Y:S02]  /*4cc90*/  IMAD.MOV.U32 R180, RZ, RZ, R19 ;  /* 0x000000ffffb47224 */ /* 0x000fe400078e0013 */
[----:B------:R-:W-:Y:S01]  /*4cca0*/  HMMA.1688.F32.TF32 R16, R244, R170, R40 ;  /* 0x000000aaf410723c */ /* 0x000fe20000081028 */
[----:B------:R-:W-:Y:S04]  /*4ccb0*/  STL [R1+0x1e34], R199 ;  /* 0x001e34c701007387 */ /* 0x000fe80000100800 */
[----:B------:R-:W-:Y:S04]  /*4ccc0*/  STL [R1+0x1e30], R198 ;  /* 0x001e30c601007387 */ /* 0x000fe80000100800 */
[----:B------:R1:W-:Y:S04]  /*4ccd0*/  STL [R1+0x1e2c], R185 ;  /* 0x001e2cb901007387 */ /* 0x0003e80000100800 */
[----:B------:R4:W-:Y:S03]  /*4cce0*/  STL [R1+0x1e28], R184 ;  /* 0x001e28b801007387 */ /* 0x0009e60000100800 */
[----:B------:R-:W-:-:S02]  /*4ccf0*/  IMAD.MOV.U32 R202, RZ, RZ, R22 ;  /* 0x000000ffffca7224 */ /* 0x000fc400078e0016 */
[----:B------:R-:W-:Y:S01]  /*4cd00*/  IMAD.MOV.U32 R203, RZ, RZ, R23 ;  /* 0x000000ffffcb7224 */ /* 0x000fe200078e0017 */
[----:B-1----:R-:W-:Y:S01]  /*4cd10*/  MOV R185, R20 ;  /* 0x0000001400b97202 */ /* 0x002fe20000000f00 */
[----:B----4-:R-:W-:Y:S02]  /*4cd20*/  IMAD.MOV.U32 R184, RZ, RZ, R21 ;  /* 0x000000ffffb87224 */ /* 0x010fe400078e0015 */
[----:B------:R-:W-:Y:S02]  /*4cd30*/  HMMA.1688.F32.TF32 R20, R72, R174, R216 ;  /* 0x000000ae4814723c */ /* 0x000fe400000810d8 */
[----:B------:R-:W-:Y:S01]  /*4cd40*/  IMAD.MOV.U32 R142, RZ, RZ, R16 ;  /* 0x000000ffff8e7224 */ /* 0x000fe200078e0010 */
[----:B------:R-:W-:Y:S01]  /*4cd50*/  MOV R143, R17 ;  /* 0x00000011008f7202 */ /* 0x000fe20000000f00 */
[----:B------:R-:W-:Y:S02]  /*4cd60*/  IMAD.MOV.U32 R148, RZ, RZ, R18 ;  /* 0x000000ffff947224 */ /* 0x000fe400078e0012 */
[----:B------:R-:W-:-:S02]  /*4cd70*/  IMAD.MOV.U32 R149, RZ, RZ, R19 ;  /* 0x000000ffff957224 */ /* 0x000fc400078e0013 */
[----:B------:R-:W-:Y:S01]  /*4cd80*/  HMMA.1688.F32.TF32 R16, R244, R166, R44 ;  /* 0x000000a6f410723c */ /* 0x000fe2000008102c */
[----:B------:R1:W-:Y:S01]  /*4cd90*/  STL [R1+0x1e3c], R197 ;  /* 0x001e3cc501007387 */ /* 0x0003e20000100800 */
[----:B------:R-:W-:Y:S01]  /*4cda0*/  IMAD.MOV.U32 R36, RZ, RZ, R84 ;  /* 0x000000ffff247224 */ /* 0x000fe200078e0054 */
[----:B------:R-:W-:Y:S01]  /*4cdb0*/  MOV R38, R86 ;  /* 0x0000005600267202 */ /* 0x000fe20000000f00 */
[----:B------:R-:W-:Y:S01]  /*4cdc0*/  IMAD.MOV.U32 R37, RZ, RZ, R85 ;  /* 0x000000ffff257224 */ /* 0x000fe200078e0055 */
[----:B------:R4:W-:Y:S01]  /*4cdd0*/  STL [R1+0x1e38], R196 ;  /* 0x001e38c401007387 */ /* 0x0009e20000100800 */
[----:B------:R-:W-:Y:S02]  /*4cde0*/  IMAD.MOV.U32 R39, RZ, RZ, R87 ;  /* 0x000000ffff277224 */ /* 0x000fe400078e0057 */
[----:B------:R-:W-:Y:S01]  /*4cdf0*/  HMMA.1688.F32.TF32 R204, R72, R170, R220 ;  /* 0x000000aa48cc723c */ /* 0x000fe200000810dc */
[----:B------:R-:W5:Y:S01]  /*4ce00*/  LDL.LU R84, [R1+0x1ef0] ;  /* 0x001ef00001547983 */ /* 0x000f620000300800 */
[----:B------:R-:W-:-:S03]  /*4ce10*/  IMAD.MOV.U32 R32, RZ, RZ, R64 ;  /* 0x000000ffff207224 */ /* 0x000fc600078e0040 */
[----:B------:R-:W5:Y:S03]  /*4ce20*/  LDL.LU R85, [R1+0x1eec] ;  /* 0x001eec0001557983 */ /* 0x000f660000300800 */
[----:B------:R-:W-:Y:S01]  /*4ce30*/  HMMA.1688.F32.TF32 R44, R72, R150, R76 ;  /* 0x00000096482c723c */ /* 0x000fe2000008104c */
[----:B------:R-:W5:Y:S01]  /*4ce40*/  LDL.LU R86, [R1+0x1ee8] ;  /* 0x001ee80001567983 */ /* 0x000f620000300800 */
[----:B------:R-:W-:-:S03]  /*4ce50*/  IMAD.MOV.U32 R33, RZ, RZ, R65 ;  /* 0x000000ffff217224 */ /* 0x000fc600078e0041 */
[----:B------:R-:W5:Y:S03]  /*4ce60*/  LDL.LU R87, [R1+0x1ee4] ;  /* 0x001ee40001577983 */ /* 0x000f660000300800 */
[----:B------:R-:W-:Y:S01]  /*4ce70*/  HMMA.1688.F32.TF32 R220, R72, R154, R236 ;  /* 0x0000009a48dc723c */ /* 0x000fe200000810ec */
[----:B------:R-:W5:Y:S01]  /*4ce80*/  LDL.LU R64, [R1+0x1ee0] ;  /* 0x001ee00001407983 */ /* 0x000f620000300800 */
[----:B------:R-:W-:Y:S01]  /*4ce90*/  IMAD.MOV.U32 R34, RZ, RZ, R66 ;  /* 0x000000ffff227224 */ /* 0x000fe200078e0042 */
[----:B------:R-:W-:Y:S02]  /*4cea0*/  MOV R35, R67 ;  /* 0x0000004300237202 */ /* 0x000fe40000000f00 */
[----:B------:R-:W5:Y:S01]  /*4ceb0*/  LDL.LU R65, [R1+0x1edc] ;  /* 0x001edc0001417983 */ /* 0x000f620000300800 */
[----:B------:R-:W-:-:S03]  /*4cec0*/  IMAD.MOV.U32 R28, RZ, RZ, R12 ;  /* 0x000000ffff1c7224 */ /* 0x000fc600078e000c */
[----:B------:R-:W5:Y:S01]  /*4ced0*/  LDL.LU R66, [R1+0x1ed8] ;  /* 0x001ed80001427983 */ /* 0x000f620000300800 */
[----:B------:R-:W-:-:S03]  /*4cee0*/  IMAD.MOV.U32 R29, RZ, RZ, R13 ;  /* 0x000000ffff1d7224 */ /* 0x000fc600078e000d */
[----:B------:R-:W5:Y:S01]  /*4cef0*/  LDL.LU R67, [R1+0x1ed4] ;  /* 0x001ed40001437983 */ /* 0x000f620000300800 */
[----:B------:R-:W-:-:S03]  /*4cf00*/  IMAD.MOV.U32 R30, RZ, RZ, R14 ;  /* 0x000000ffff1e7224 */ /* 0x000fc600078e000e */
[----:B------:R-:W5:Y:S01]  /*4cf10*/  LDL.LU R12, [R1+0x1ed0] ;  /* 0x001ed000010c7983 */ /* 0x000f620000300800 */
[----:B------:R-:W-:-:S03]  /*4cf20*/  IMAD.MOV.U32 R31, RZ, RZ, R15 ;  /* 0x000000ffff1f7224 */ /* 0x000fc600078e000f */
[----:B------:R-:W5:Y:S01]  /*4cf30*/  LDL.LU R13, [R1+0x1ecc] ;  /* 0x001ecc00010d7983 */ /* 0x000f620000300800 */
[----:B-1----:R-:W-:Y:S01]  /*4cf40*/  IMAD.MOV.U32 R197, RZ, RZ, R20 ;  /* 0x000000ffffc57224 */ /* 0x002fe200078e0014 */
[----:B----4-:R-:W-:Y:S02]  /*4cf50*/  MOV R196, R21 ;  /* 0x0000001500c47202 */ /* 0x010fe40000000f00 */
[----:B------:R-:W4:Y:S01]  /*4cf60*/  LDL.LU R14, [R1+0x1ec8] ;  /* 0x001ec800010e7983 */ /* 0x000f220000300800 */
[----:B------:R-:W-:-:S03]  /*4cf70*/  IMAD.MOV.U32 R199, RZ, RZ, R22 ;  /* 0x000000ffffc77224 */ /* 0x000fc600078e0016 */
[----:B------:R-:W4:Y:S01]  /*4cf80*/  LDL.LU R15, [R1+0x1ec4] ;  /* 0x001ec400010f7983 */ /* 0x000f220000300800 */
[----:B------:R-:W-:-:S03]  /*4cf90*/  IMAD.MOV.U32 R198, RZ, RZ, R23 ;  /* 0x000000ffffc67224 */ /* 0x000fc600078e0017 */
[----:B------:R-:W4:Y:S01]  /*4cfa0*/  LDL.LU R20, [R1+0x60] ;  /* 0x0000600001147983 */ /* 0x000f220000300800 */
[----:B------:R-:W-:-:S03]  /*4cfb0*/  MOV R24, R68 ;  /* 0x0000004400187202 */ /* 0x000fc60000000f00 */
[----:B------:R-:W4:Y:S01]  /*4cfc0*/  LDL.LU R21, [R1+0x64] ;  /* 0x0000640001157983 */ /* 0x000f220000300800 */
[----:B------:R-:W-:-:S03]  /*4cfd0*/  IMAD.MOV.U32 R25, RZ, RZ, R69 ;  /* 0x000000ffff197224 */ /* 0x000fc600078e0045 */
[----:B------:R-:W4:Y:S01]  /*4cfe0*/  LDL.LU R22, [R1+0x68] ;  /* 0x0000680001167983 */ /* 0x000f220000300800 */
[----:B------:R-:W-:Y:S01]  /*4cff0*/  IMAD.MOV.U32 R160, RZ, RZ, R16 ;  /* 0x000000ffffa07224 */ /* 0x000fe200078e0010 */
[----:B------:R-:W-:Y:S02]  /*4d000*/  MOV R140, R18 ;  /* 0x00000012008c7202 */ /* 0x000fe40000000f00 */
[----:B------:R-:W4:Y:S01]  /*4d010*/  LDL.LU R23, [R1+0x6c] ;  /* 0x00006c0001177983 */ /* 0x000f220000300800 */
[----:B------:R-:W-:Y:S02]  /*4d020*/  IMAD.MOV.U32 R161, RZ, RZ, R17 ;  /* 0x000000ffffa17224 */ /* 0x000fe400078e0011 */
[----:B------:R-:W-:Y:S01]  /*4d030*/  IMAD.MOV.U32 R141, RZ, RZ, R19 ;  /* 0x000000ffff8d7224 */ /* 0x000fe200078e0013 */
[----:B------:R-:W4:Y:S01]  /*4d040*/  LDL.LU R68, [R1+0x1ec0] ;  /* 0x001ec00001447983 */ /* 0x000f220000300800 */
[----:B------:R-:W-:Y:S01]  /*4d050*/  IMAD.MOV.U32 R26, RZ, RZ, R70 ;  /* 0x000000ffff1a7224 */ /* 0x000fe200078e0046 */
[----:B------:R-:W-:Y:S01]  /*4d060*/  HMMA.1688.F32.TF32 R16, R244, R162, R48 ;  /* 0x000000a2f410723c */ /* 0x000fe20000081030 */
[----:B------:R-:W-:Y:S01]  /*4d070*/  IMAD.MOV.U32 R27, RZ, RZ, R71 ;  /* 0x000000ffff1b7224 */ /* 0x000fe200078e0047 */
[----:B------:R-:W4:Y:S04]  /*4d080*/  LDL.LU R69, [R1+0x1ebc] ;  /* 0x001ebc0001457983 */ /* 0x000f280000300800 */
[----:B------:R-:W4:Y:S01]  /*4d090*/  LDL.LU R70, [R1+0x1eb8] ;  /* 0x001eb80001467983 */ /* 0x000f220000300800 */
[----:B------:R-:W-:Y:S01]  /*4d0a0*/  IMAD.MOV.U32 R48, RZ, RZ, R120 ;  /* 0x000000ffff307224 */ /* 0x000fe200078e0078 */
[----:B------:R-:W-:-:S02]  /*4d0b0*/  MOV R49, R121 ;  /* 0x0000007900317202 */ /* 0x000fc40000000f00 */
[----:B------:R-:W4:Y:S01]  /*4d0c0*/  LDL.LU R71, [R1+0x1eb4] ;  /* 0x001eb40001477983 */ /* 0x000f220000300800 */
[----:B------:R-:W-:-:S03]  /*4d0d0*/  IMAD.MOV.U32 R50, RZ, RZ, R122 ;  /* 0x000000ffff327224 */ /* 0x000fc600078e007a */
[----:B------:R-:W4:Y:S01]  /*4d0e0*/  LDL.LU R120, [R1+0x1eb0] ;  /* 0x001eb00001787983 */ /* 0x000f220000300800 */
[----:B------:R-:W-:Y:S01]  /*4d0f0*/  IMAD.MOV.U32 R51, RZ, RZ, R123 ;  /* 0x000000ffff337224 */ /* 0x000fe200078e007b */
[----:B------:R-:W-:Y:S02]  /*4d100*/  HMMA.1688.F32.TF32 R208, R72, R166, R224 ;  /* 0x000000a648d0723c */ /* 0x000fe400000810e0 */
[----:B------:R-:W4:Y:S04]  /*4d110*/  LDL.LU R121, [R1+0x1eac] ;  /* 0x001eac0001797983 */ /* 0x000f280000300800 */
[----:B------:R-:W4:Y:S01]  /*4d120*/  LDL.LU R122, [R1+0x1ea8] ;  /* 0x001ea800017a7983 */ /* 0x000f220000300800 */
[----:B------:R-:W-:-:S03]  /*4d130*/  IMAD.MOV.U32 R227, RZ, RZ, R44 ;  /* 0x000000ffffe37224 */ /* 0x000fc600078e002c */
[----:B------:R-:W4:Y:S01]  /*4d140*/  LDL.LU R123, [R1+0x1ea4] ;  /* 0x001ea400017b7983 */ /* 0x000f220000300800 */
[----:B------:R-:W-:Y:S01]  /*4d150*/  IMAD.MOV.U32 R226, RZ, RZ, R45 ;  /* 0x000000ffffe27224 */ /* 0x000fe200078e002d */
[----:B------:R-:W-:Y:S02]  /*4d160*/  MOV R225, R46 ;  /* 0x0000002e00e17202 */ /* 0x000fe40000000f00 */
[----:B------:R-:W-:Y:S01]  /*4d170*/  STL [R1+0x1df4], R223 ;  /* 0x001df4df01007387 */ /* 0x000fe20000100800 */
[----:B------:R-:W-:-:S03]  /*4d180*/  IMAD.MOV.U32 R224, RZ, RZ, R47 ;  /* 0x000000ffffe07224 */ /* 0x000fc600078e002f */
[----:B------:R-:W4:Y:S01]  /*4d190*/  LDL.LU R44, [R1+0x360] ;  /* 0x00036000012c7983 */ /* 0x000f220000300800 */
[C---:B------:R-:W-:Y:S03]  /*4d1a0*/  HMMA.1688.F32.TF32 R212, R72.reuse, R162, R228 ;  /* 0x000000a248d4723c */ /* 0x040fe600000810e4 */
        /* <DEDUP_REMOVED lines=20> */
[----:B------:R-:W-:Y:S01]  /*4d2f0*/  IMAD.MOV.U32 R110, RZ, RZ, R16 ;  /* 0x000000ffff6e7224 */ /* 0x000fe200078e0010 */
[----:B------:R-:W-:Y:S01]  /*4d300*/  MOV R157, R19 ;  /* 0x00000013009d7202 */ /* 0x000fe20000000f00 */
[----:B------:R-:W-:Y:S01]  /*4d310*/  IMAD.MOV.U32 R111, RZ, RZ, R17 ;  /* 0x000000ffff6f7224 */ /* 0x000fe200078e0011 */
[----:B--2---:R-:W-:Y:S01]  /*4d320*/  LDS R40, [R4+0x46800] ;  /* 0x0468000004287984 */ /* 0x004fe20000000800 */
[----:B------:R-:W-:-:S02]  /*4d330*/  IMAD.MOV.U32 R156, RZ, RZ, R18 ;  /* 0x000000ffff9c7224 */ /* 0x000fc400078e0012 */
[C---:B------:R-:W-:Y:S01]  /*4d340*/  HMMA.1688.F32.TF32 R16, R244.reuse, R158, R52 ;  /* 0x0000009ef410723c */ /* 0x040fe20000081034 */
[----:B------:R-:W-:Y:S04]  /*4d350*/  LDS R42, [R4+0x46c00] ;  /* 0x046c0000042a7984 */ /* 0x000fe80000000800 */
[----:B---3--:R-:W-:Y:S04]  /*4d360*/  LDS R41, [R5+0x46800] ;  /* 0x0468000005297984 */ /* 0x008fe80000000800 */
[----:B------:R-:W1:Y:S04]  /*4d370*/  LDS R43, [R5+0x46c00] ;  /* 0x046c0000052b7984 */ /* 0x000e680000000800 */
[----:B------:R-:W2:Y:S01]  /*4d380*/  LDL.LU R236, [R1+0xd0] ;  /* 0x0000d00001ec7983 */ /* 0x000ea20000300800 */
[----:B------:R-:W-:Y:S03]  /*4d390*/  HMMA.1688.F32.TF32 R132, R244, R6, R132 ;  /* 0x00000006f484723c */ /* 0x000fe60000081084 */
[----:B------:R-:W2:Y:S04]  /*4d3a0*/  LDL.LU R237, [R1+0xd4] ;  /* 0x0000d40001ed7983 */ /* 0x000ea80000300800 */
[----:B------:R-:W2:Y:S03]  /*4d3b0*/  LDL.LU R238, [R1+0xd8] ;  /* 0x0000d80001ee7983 */ /* 0x000ea60000300800 */
[----:B------:R-:W-:Y:S01]  /*4d3c0*/  IMAD.MOV.U32 R113, RZ, RZ, R16 ;  /* 0x000000ffff717224 */ /* 0x000fe200078e0010 */
[----:B------:R-:W2:Y:S01]  /*4d3d0*/  LDL.LU R239, [R1+0xdc] ;  /* 0x0000dc0001ef7983 */ /* 0x000ea20000300800 */
[----:B------:R-:W-:-:S02]  /*4d3e0*/  IMAD.MOV.U32 R112, RZ, RZ, R17 ;  /* 0x000000ffff707224 */ /* 0x000fc400078e0011 */
[----:B------:R-:W-:Y:S01]  /*4d3f0*/  IMAD.MOV.U32 R108, RZ, RZ, R18 ;  /* 0x000000ffff6c7224 */ /* 0x000fe200078e0012 */
[C---:B-----5:R-:W-:Y:S01]  /*4d400*/  HMMA.1688.F32.TF32 R128, R244.reuse, R10, R128 ;  /* 0x0000000af480723c */ /* 0x060fe20000081080 */
[----:B------:R-:W-:Y:S01]  /*4d410*/  IMAD.MOV.U32 R109, RZ, RZ, R19 ;  /* 0x000000ffff6d7224 */ /* 0x000fe200078e0013 */
[----:B------:R-:W-:Y:S04]  /*4d420*/  LDS R52, [R4+0x47080] ;  /* 0x0470800004347984 */ /* 0x000fe80000000800 */
[----:B------:R-:W-:Y:S02]  /*4d430*/  LDS R54, [R4+0x47480] ;  /* 0x0474800004367984 */ /* 0x000fe40000000800 */
[C---:B------:R-:W-:Y:S02]  /*4d440*/  HMMA.1688.F32.TF32 R16, R244.reuse, R154, R136 ;  /* 0x0000009af410723c */ /* 0x040fe40000081088 */
[----:B------:R-:W-:Y:S04]  /*4d450*/  LDS R53, [R5+0x47080] ;  /* 0x0470800005357984 */ /* 0x000fe80000000800 */
[----:B------:R-:W-:Y:S11]  /*4d460*/  LDS R55, [R5+0x47480] ;  /* 0x0474800005377984 */ /* 0x000ff60000000800 */
[----:B------:R-:W-:Y:S07]  /*4d470*/  @!UPT UIADD3 URZ, URZ, URZ, URZ ;  /* 0x0000003f3f3ff290 */ /* 0x000fee000fffe03f */
[----:B------:R-:W-:Y:S01]  /*4d480*/  MOV R139, R16 ;  /* 0x00000010008b7202 */ /* 0x000fe20000000f00 */
[----:B------:R-:W-:Y:S02]  /*4d490*/  IMAD.MOV.U32 R138, RZ, RZ, R17 ;  /* 0x000000ffff8a7224 */ /* 0x000fe400078e0011 */
[----:B------:R-:W-:Y:S02]  /*4d4a0*/  IMAD.MOV.U32 R137, RZ, RZ, R18 ;  /* 0x000000ffff897224 */ /* 0x000fe400078e0012 */
[----:B------:R-:W-:Y:S02]  /*4d4b0*/  IMAD.MOV.U32 R136, RZ, RZ, R19 ;  /* 0x000000ffff887224 */ /* 0x000fe400078e0013 */
[----:B------:R-:W-:Y:S01]  /*4d4c0*/  HMMA.1688.F32.TF32 R16, R244, R150, R56 ;  /* 0x00000096f410723c */ /* 0x000fe20000081038 */
[----:B------:R-:W-:Y:S04]  /*4d4d0*/  LDS R57, [R193+0x47000] ;  /* 0x04700000c1397984 */ /* 0x000fe80000000800 */
[----:B------:R-:W-:Y:S02]  /*4d4e0*/  LDS R59, [R193+0x47400] ;  /* 0x04740000c13b7984 */ /* 0x000fe40000000800 */
[----:B------:R-:W-:Y:S01]  /*4d4f0*/  IMAD.MOV.U32 R246, RZ, RZ, R189 ;  /* 0x000000fffff67224 */ /* 0x000fe200078e00bd */
[----:B------:R-:W-:Y:S01]  /*4d500*/  MOV R247, R188 ;  /* 0x000000bc00f77202 */ /* 0x000fe20000000f00 */
[----:B------:R-:W-:Y:S01]  /*4d510*/  IMAD.MOV.U32 R244, RZ, RZ, R3 ;  /* 0x000000fffff47224 */ /* 0x000fe200078e0003 */
[----:B------:R-:W-:Y:S01]  /*4d520*/  HMMA.1688.F32.TF32 R60, R72, R6, R60 ;  /* 0x00000006483c723c */ /* 0x000fe2000008103c */
[----:B------:R-:W3:Y:S07]  /*4d530*/  LDL.LU R3, [R1+0x1ea0] ;  /* 0x001ea00001037983 */ /* 0x000eee0000300800 */
[----:B-1----:R-:W-:Y:S06]  /*4d540*/  HMMA.1688.F32.TF32 R64, R40, R190, R64 ;  /* 0x000000be2840723c */ /* 0x002fec0000081040 */
        /* <DEDUP_REMOVED lines=8> */
[----:B------:R-:W-:Y:S01]  /*4d5d0*/  IMAD.MOV.U32 R245, RZ, RZ, R192 ;  /* 0x000000fffff57224 */ /* 0x000fe200078e00c0 */
[----:B------:R-:W-:Y:S02]  /*4d5e0*/  HMMA.1688.F32.TF32 R144, R72, R10, R144 ;  /* 0x0000000a4890723c */ /* 0x000fe40000081090 */
[----:B------:R-:W-:Y:S04]  /*4d5f0*/  LDS R56, [R252+0x47000] ;  /* 0x04700000fc387984 */ /* 0x000fe80000000800 */
[----:B------:R-:W-:Y:S02]  /*4d600*/  LDS R58, [R252+0x47400] ;  /* 0x04740000fc3a7984 */ /* 0x000fe40000000800 */
[C---:B----4-:R-:W-:Y:S08]  /*4d610*/  HMMA.1688.F32.TF32 R188, R16.reuse, R190, R228 ;  /* 0x000000be10bc723c */ /* 0x050ff000000810e4 */
[----:B------:R-:W-:Y:S01]  /*4d620*/  HMMA.1688.F32.TF32 R228, R16, R118, R240 ;  /* 0x0000007610e4723c */ /* 0x000fe200000810f0 */
[----:B------:R-:W4:Y:S04]  /*4d630*/  LDL.LU R240, [R1+0xc0] ;  /* 0x0000c00001f07983 */ /* 0x000f280000300800 */
[----:B------:R-:W4:Y:S04]  /*4d640*/  LDL.LU R241, [R1+0xc4] ;  /* 0x0000c40001f17983 */ /* 0x000f280000300800 */
[----:B------:R-:W4:Y:S04]  /*4d650*/  LDL.LU R242, [R1+0xc8] ;  /* 0x0000c80001f27983 */ /* 0x000f280000300800 */
[----:B------:R-:W4:Y:S01]  /*4d660*/  LDL.LU R243, [R1+0xcc] ;  /* 0x0000cc0001f37983 */ /* 0x000f220000300800 */
        /* <DEDUP_REMOVED lines=13> */
[C---:B------:R-:W-:Y:S01]  /*4d740*/  HMMA.1688.F32.TF32 R36, R40.reuse, R154, R36 ;  /* 0x0000009a2824723c */ /* 0x040fe20000081024 */
[----:B------:R-:W-:Y:S04]  /*4d750*/  STL [R1+0x1db4], R228 ;  /* 0x001db4e401007387 */ /* 0x000fe80000100800 */
[----:B------:R-:W-:Y:S03]  /*4d760*/  LDS R68, [R4+0x47000] ;  /* 0x0470000004447984 */ /* 0x000fe60000000800 */
[----:B------:R-:W-:Y:S01]  /*4d770*/  HMMA.1688.F32.TF32 R40, R40, R150, R48 ;  /* 0x000000962828723c */ /* 0x000fe20000081030 */
[----:B------:R-:W-:Y:S04]  /*4d780*/  LDS R49, [R193+0x47080] ;  /* 0x04708000c1317984 */ /* 0x000fe80000000800 */
[----:B------:R1:W-:Y:S03]  /*4d790*/  LDS R51, [R193+0x47480] ;  /* 0x04748000c1337984 */ /* 0x0003e60000000800 */
[C---:B--2---:R-:W-:Y:S01]  /*4d7a0*/  HMMA.1688.F32.TF32 R236, R16.reuse, R186, R236 ;  /* 0x000000ba10ec723c */ /* 0x044fe200000810ec */
[----:B------:R-:W-:Y:S04]  /*4d7b0*/  STL [R1+0x1db0], R229 ;  /* 0x001db0e501007387 */ /* 0x000fe80000100800 */
[----:B------:R-:W-:Y:S03]  /*4d7c0*/  LDS R48, [R252+0x47080] ;  /* 0x04708000fc307984 */ /* 0x000fe60000000800 */
[C---:B-1----:R-:W-:Y:S01]  /*4d7d0*/  HMMA.1688.F32.TF32 R192, R16.reuse, R194, R232 ;  /* 0x000000c210c0723c */ /* 0x042fe200000810e8 */
[----:B------:R-:W-:Y:S04]  /*4d7e0*/  LDS R50, [R252+0x47480] ;  /* 0x04748000fc327984 */ /* 0x000fe80000000800 */
[----:B------:R-:W-:Y:S03]  /*4d7f0*/  LDS R70, [R4+0x47400] ;  /* 0x0474000004467984 */ /* 0x000fe60000000800 */
[C---:B------:R-:W-:Y:S01]  /*4d800*/  HMMA.1688.F32.TF32 R232, R16.reuse, R114, R244 ;  /* 0x0000007210e8723c */ /* 0x040fe200000810f4 */
[----:B------:R-:W-:Y:S04]  /*4d810*/  STL [R1+0x1dac], R230 ;  /* 0x001dace601007387 */ /* 0x000fe80000100800 */
[----:B------:R-:W-:Y:S04]  /*4d820*/  STL [R1+0x1da8], R231 ;  /* 0x001da8e701007387 */ /* 0x000fe80000100800 */
[----:B------:R-:W2:Y:S04]  /*4d830*/  LDL.LU R244, [R1+0x50] ;  /* 0x0000500001f47983 */ /* 0x000ea80000300800 */
[----:B------:R-:W2:Y:S04]  /*4d840*/  LDL.LU R245, [R1+0x54] ;  /* 0x0000540001f57983 */ /* 0x000ea80000300800 */
[----:B------:R-:W2:Y:S04]  /*4d850*/  LDL.LU R246, [R1+0x58] ;  /* 0x0000580001f67983 */ /* 0x000ea80000300800 */
[----:B------:R-:W2:Y:S04]  /*4d860*/  LDL.LU R247, [R1+0x5c] ;  /* 0x00005c0001f77983 */ /* 0x000ea80000300800 */
[----:B------:R1:W-:Y:S04]  /*4d870*/  STL [R1+0x1dc4], R232 ;  /* 0x001dc4e801007387 */ /* 0x0003e80000100800 */
[----:B------:R5:W-:Y:S04]  /*4d880*/  STL [R1+0x1dc0], R233 ;  /* 0x001dc0e901007387 */ /* 0x000be80000100800 */
[----:B------:R3:W-:Y:S04]  /*4d890*/  STL [R1+0x1dbc], R234 ;  /* 0x001dbcea01007387 */ /* 0x0007e80000100800 */
[----:B------:R3:W-:Y:S04]  /*4d8a0*/  STL [R1+0x1db8], R235 ;  /* 0x001db8eb01007387 */ /* 0x0007e80000100800 */
[----:B-1----:R-:W2:Y:S04]  /*4d8b0*/  LDL.LU R232, [R1+0x20] ;  /* 0x0000200001e87983 */ /* 0x002ea80000300800 */
[----:B-----5:R-:W5:Y:S04]  /*4d8c0*/  LDL.LU R233, [R1+0x24] ;  /* 0x0000240001e97983 */ /* 0x020f680000300800 */
[----:B---3--:R-:W5:Y:S01]  /*4d8d0*/  LDL.LU R234, [R1+0x28] ;  /* 0x0000280001ea7983 */ /* 0x008f620000300800 */
[----:B------:R-:W-:Y:S03]  /*4d8e0*/  HMMA.1688.F32.TF32 R76, R16, R10, R76 ;  /* 0x0000000a104c723c */ /* 0x000fe6000008104c */
[----:B------:R-:W5:Y:S04]  /*4d8f0*/  LDL.LU R235, [R1+0x2c] ;  /* 0x00002c0001eb7983 */ /* 0x000f680000300800 */
        /* <DEDUP_REMOVED lines=8> */
[----:B------:R1:W-:Y:S04]  /*4d980*/  STL [R1+0x1dd0], R236 ;  /* 0x001dd0ec01007387 */ /* 0x0003e80000100800 */
[----:B------:R1:W-:Y:S04]  /*4d990*/  STL [R1+0x1dcc], R237 ;  /* 0x001dcced01007387 */ /* 0x0003e80000100800 */
[----:B------:R1:W-:Y:S04]  /*4d9a0*/  STL [R1+0x1dc8], R238 ;  /* 0x001dc8ee01007387 */ /* 0x0003e80000100800 */
[----:B------:R1:W-:Y:S04]  /*4d9b0*/  STL [R1+0x1da4], R239 ;  /* 0x001da4ef01007387 */ /* 0x0003e80000100800 */
[----:B-1----:R-:W3:Y:S04]  /*4d9c0*/  LDL.LU R236, [R1+0x30] ;  /* 0x0000300001ec7983 */ /* 0x002ee80000300800 */
[----:B------:R-:W3:Y:S04]  /*4d9d0*/  LDL.LU R237, [R1+0x34] ;  /* 0x0000340001ed7983 */ /* 0x000ee80000300800 */
[----:B------:R-:W3:Y:S04]  /*4d9e0*/  LDL.LU R238, [R1+0x38] ;  /* 0x0000380001ee7983 */ /* 0x000ee80000300800 */
[----:B------:R-:W3:Y:S01]  /*4d9f0*/  LDL.LU R239, [R1+0x3c] ;  /* 0x00003c0001ef7983 */ /* 0x000ee20000300800 */
[C---:B----4-:R-:W-:Y:S03]  /*4da00*/  HMMA.1688.F32.TF32 R240, R16.reuse, R182, R240 ;  /* 0x000000b610f0723c */ /* 0x050fe600000810f0 */
[----:B------:R-:W-:Y:S04]  /*4da10*/  LDS R69, [R5+0x47000] ;  /* 0x0470000005457984 */ /* 0x000fe80000000800 */
[----:B------:R-:W-:Y:S11]  /*4da20*/  LDS R71, [R5+0x47400] ;  /* 0x0474000005477984 */ /* 0x000ff60000000800 */
[----:B------:R-:W-:Y:S05]  /*4da30*/  @!UPT UIADD3 URZ, URZ, URZ, URZ ;  /* 0x0000003f3f3ff290 */ /* 0x000fea000fffe03f */
[----:B------:R1:W-:Y:S04]  /*4da40*/  STL [R1+0x1de0], R240 ;  /* 0x001de0f001007387 */ /* 0x0003e80000100800 */
[----:B------:R4:W-:Y:S04]  /*4da50*/  STL [R1+0x1ddc], R241 ;  /* 0x001ddcf101007387 */ /* 0x0009e80000100800 */
[----:B------:R-:W-:Y:S04]  /*4da60*/  STL [R1+0x1dd8], R242 ;  /* 0x001dd8f201007387 */ /* 0x000fe80000100800 */
[----:B------:R3:W-:Y:S04]  /*4da70*/  STL [R1+0x1dd4], R243 ;  /* 0x001dd4f301007387 */ /* 0x0007e80000100800 */
[----:B-1----:R-:W3:Y:S04]  /*4da80*/  LDL.LU R240, [R1+0x40] ;  /* 0x0000400001f07983 */ /* 0x002ee80000300800 */
[----:B----4-:R-:W4:Y:S01]  /*4da90*/  LDL.LU R241, [R1+0x44] ;  /* 0x0000440001f17983 */ /* 0x010f220000300800 */
[C---:B------:R-:W-:Y:S08]  /*4daa0*/  HMMA.1688.F32.TF32 R8, R16.reuse, R158, R8 ;  /* 0x0000009e1008723c */ /* 0x040ff00000081008 */
[C---:B------:R-:W-:Y:S01]  /*4dab0*/  HMMA.1688.F32.TF32 R80, R16.reuse, R6, R44 ;  /* 0x000000061050723c */ /* 0x040fe2000008102c */
[----:B------:R-:W1:Y:S04]  /*4dac0*/  LDSM.16.M88.4 R44, [R3+0x180] ;  /* 0x00018000032c783b */ /* 0x000e680000000200 */
[----:B------:R-:W1:Y:S03]  /*4dad0*/  LDSM.16.M88.4 R4, [R3+0x2180] ;  /* 0x002180000304783b */ /* 0x000e660000000200 */
[C---:B--2---:R-:W-:Y:S08]  /*4dae0*/  HMMA.1688.F32.TF32 R244, R16.reuse, R178, R244 ;  /* 0x000000b210f4723c */ /* 0x044ff000000810f4 */
[----:B-----5:R-:W-:Y:S01]  /*4daf0*/  HMMA.1688.F32.TF32 R232, R16, R166, R232 ;  /* 0x000000a610e8723c */ /* 0x020fe200000810e8 */
[----:B---3--:R-:W-:-:S02]  /*4db00*/  IMAD.MOV.U32 R243, RZ, RZ, R0 ;  /* 0x000000fffff37224 */ /* 0x008fc400078e0000 */
[----:B------:R-:W-:-:S05]  /*4db10*/  IMAD.MOV.U32 R242, RZ, RZ, R2 ;  /* 0x000000fffff27224 */ /* 0x000fca00078e0002 */
[C---:B------:R-:W-:Y:S07]  /*4db20*/  HMMA.1688.F32.TF32 R228, R16.reuse, R162, R228 ;  /* 0x000000a210e4723c */ /* 0x040fee00000810e4 */
[----:B------:R-:W-:Y:S04]  /*4db30*/  STL [R1+0x1dec], R244 ;  /* 0x001decf401007387 */ /* 0x000fe80000100800 */
[----:B------:R-:W-:Y:S04]  /*4db40*/  STL [R1+0x1de8], R245 ;  /* 0x001de8f501007387 */ /* 0x000fe80000100800 */
[----:B------:R-:W-:Y:S01]  /*4db50*/  STL [R1+0x1de4], R246 ;  /* 0x001de4f601007387 */ /* 0x000fe20000100800 */
[C---:B------:R-:W-:Y:S03]  /*4db60*/  HMMA.1688.F32.TF32 R236, R16.reuse, R170, R236 ;  /* 0x000000aa10ec723c */ /* 0x040fe600000810ec */
[----:B------:R-:W-:Y:S05]  /*4db70*/  STL [R1+0x1da0], R247 ;  /* 0x001da0f701007387 */ /* 0x000fea0000100800 */
[----:B----4-:R-:W-:Y:S11]  /*4db80*/  HMMA.1688.F32.TF32 R240, R16, R174, R240 ;  /* 0x000000ae10f0723c */ /* 0x010ff600000810f0 */
[----:B------:R-:W-:Y:S11]  /*4db90*/  @!UPT UIADD3 URZ, URZ, URZ, URZ ;  /* 0x0000003f3f3ff290 */ /* 0x000ff6000fffe03f */
[----:B------:R-:W-:Y:S01]  /*4dba0*/  @!UPT UIADD3 URZ, URZ, URZ, URZ ;  /* 0x0000003f3f3ff290 */ /* 0x000fe2000fffe03f */
[----:B------:R2:W-:Y:S01]  /*4dbb0*/  STL [R1+0xb4], R241 ;  /* 0x0000b4f101007387 */ /* 0x0005e20000100800 */
[----:B------:R-:W-:Y:S01]  /*4dbc0*/  MOV R223, R240 ;  /* 0x000000f000df7202 */ /* 0x000fe20000000f00 */
[----:B------:R-:W-:Y:S01]  /*4dbd0*/  IMAD.MOV.U32 R240, RZ, RZ, R236 ;  /* 0x000000fffff07224 */ /* 0x000fe200078e00ec */
[----:B------:R-:W-:Y:S01]  /*4dbe0*/  MOV R236, R232 ;  /* 0x000000e800ec7202 */ /* 0x000fe20000000f00 */
[----:B------:R3:W-:Y:S01]  /*4dbf0*/  STL.64 [R1+0xb8], R242 ;  /* 0x0000b8f201007387 */ /* 0x0007e20000100a00 */
[----:B------:R-:W-:Y:S02]  /*4dc00*/  IMAD.MOV.U32 R232, RZ, RZ, R235 ;  /* 0x000000ffffe87224 */ /* 0x000fe400078e00eb */
[----:B------:R-:W-:Y:S02]  /*4dc10*/  IMAD.MOV.U32 R235, RZ, RZ, R230 ;  /* 0x000000ffffeb7224 */ /* 0x000fe400078e00e6 */
[----:B--2---:R-:W-:Y:S02]  /*4dc20*/  IMAD.MOV.U32 R241, RZ, RZ, R237 ;  /* 0x000000fffff17224 */ /* 0x004fe400078e00ed */
[----:B------:R-:W-:-:S02]  /*4dc30*/  IMAD.MOV.U32 R237, RZ, RZ, R233 ;  /* 0x000000ffffed7224 */ /* 0x000fc400078e00e9 */
[----:B------:R-:W-:Y:S02]  /*4dc40*/  IMAD.MOV.U32 R233, RZ, RZ, R228 ;  /* 0x000000ffffe97224 */ /* 0x000fe400078e00e4 */
[----:B---3--:R-:W-:Y:S02]  /*4dc50*/  IMAD.MOV.U32 R242, RZ, RZ, R238 ;  /* 0x000000fffff27224 */ /* 0x008fe400078e00ee */
[----:B------:R-:W-:Y:S01]  /*4dc60*/  IMAD.MOV.U32 R238, RZ, RZ, R234 ;  /* 0x000000ffffee7224 */ /* 0x000fe200078e00ea */
[----:B------:R-:W-:Y:S01]  /*4dc70*/  MOV R234, R229 ;  /* 0x000000e500ea7202 */ /* 0x000fe20000000f00 */
[----:B------:R-:W-:Y:S02]  /*4dc80*/  IMAD.MOV.U32 R243, RZ, RZ, R239 ;  /* 0x000000fffff37224 */ /* 0x000fe400078e00ef */
[----:B------:R-:W-:Y:S01]  /*4dc90*/  IMAD.MOV.U32 R228, RZ, RZ, R231 ;  /* 0x000000ffffe47224 */ /* 0x000fe200078e00e7 */
[----:B------:R-:W-:Y:S01]  /*4dca0*/  MOV R231, R10 ;  /* 0x0000000a00e77202 */ /* 0x000fe20000000f00 */
[----:B------:R-:W-:-:S02]  /*4dcb0*/  IMAD.MOV.U32 R229, RZ, RZ, R8 ;  /* 0x000000ffffe57224 */ /* 0x000fc400078e0008 */
[----:B------:R-:W-:Y:S02]  /*4dcc0*/  IMAD.MOV.U32 R230, RZ, RZ, R9 ;  /* 0x000000ffffe67224 */ /* 0x000fe400078e0009 */
[----:B------:R-:W-:Y:S02]  /*4dcd0*/  IMAD.MOV.U32 R239, RZ, RZ, R11 ;  /* 0x000000ffffef7224 */ /* 0x000fe400078e000b */
[----:B------:R-:W-:Y:S01]  /*4dce0*/  HMMA.1688.F32.TF32 R8, R16, R154, R248 ;  /* 0x0000009a1008723c */ /* 0x000fe200000810f8 */
[----:B------:R-:W-:Y:S11]  /*4dcf0*/  STL [R1+0x1df0], R242 ;  /* 0x001df0f201007387 */ /* 0x000ff60000100800 */
[----:B------:R-:W-:Y:S11]  /*4dd00*/  @!UPT UIADD3 URZ, URZ, URZ, URZ ;  /* 0x0000003f3f3ff290 */ /* 0x000ff6000fffe03f */
[----:B------:R-:W-:Y:S01]  /*4dd10*/  STL [R1+0xa4], R9 ;  /* 0x0000a40901007387 */ /* 0x000fe20000100800 */
[----:B------:R-:W-:-:S03]  /*4dd20*/  IMAD.MOV.U32 R247, RZ, RZ, R8 ;  /* 0x000000fffff77224 */ /* 0x000fc600078e0008 */
[----:B------:R2:W-:Y:S02]  /*4dd30*/  STL.64 [R1+0xa8], R10 ;  /* 0x0000a80a01007387 */ /* 0x0005e40000100a00 */
[----:B--2---:R-:W-:Y:S11]  /*4dd40*/  HMMA.1688.F32.TF32 R8, R16, R150, R124 ;  /* 0x000000961008723c */ /* 0x004ff6000008107c */
[----:B------:R-:W-:Y:S11]  /*4dd50*/  @!UPT UIADD3 URZ, URZ, URZ, URZ ;  /* 0x0000003f3f3ff290 */ /* 0x000ff6000fffe03f */
[----:B------:R-:W-:Y:S02]  /*4dd60*/  @!UPT UIADD3 URZ, URZ, URZ, URZ ;  /* 0x0000003f3f3ff290 */ /* 0x000fe4000fffe03f */
[----:B------:R-:W-:Y:S01]  /*4dd70*/  IMAD.MOV.U32 R242, RZ, RZ, R8 ;  /* 0x000000fffff27224 */ /* 0x000fe200078e0008 */
[----:B------:R-:W-:Y:S01]  /*4dd80*/  MOV R245, R10 ;  /* 0x0000000a00f57202 */ /* 0x000fe20000000f00 */
[----:B------:R-:W-:Y:S02]  /*4dd90*/  IMAD.MOV.U32 R244, RZ, RZ, R9 ;  /* 0x000000fffff47224 */ /* 0x000fe400078e0009 */
[----:B------:R-:W-:Y:S02]  /*4dda0*/  IMAD.MOV.U32 R246, RZ, RZ, R11 ;  /* 0x000000fffff67224 */ /* 0x000fe400078e000b */
[-C--:B-1----:R-:W-:Y:S08]  /*4ddb0*/  HMMA.1688.F32.TF32 R8, R56, R44.reuse, R132 ;  /* 0x0000002c3808723c */ /* 0x082ff00000081084 */
[-C--:B------:R-:W-:Y:S08]  /*4ddc0*/  HMMA.1688.F32.TF32 R60, R48, R44.reuse, R60 ;  /* 0x0000002c303c723c */ /* 0x080ff0000008103c */
[----:B------:R-:W-:Y:S07]  /*4ddd0*/  HMMA.1688.F32.TF32 R16, R68, R44, R120 ;  /* 0x0000002c4410723c */ /* 0x000fee0000081078 */
[----:B------:R-:W-:Y:S01]  /*4dde0*/  STL.64 [R1+0x40], R8 ;  /* 0x0000400801007387 */ /* 0x000fe20000100a00 */
[----:B------:R-:W-:-:S03]  /*4ddf0*/  IMAD.MOV.U32 R2, RZ, RZ, R11 ;  /* 0x000000ffff027224 */ /* 0x000fc600078e000b */
[----:B------:R1:W-:Y:S02]  /*4de00*/  STL [R1+0x48], R10 ;  /* 0x0000480a01007387 */ /* 0x0003e40000100800 */
[----:B-1----:R-:W-:Y:S02]  /*4de10*/  HMMA.1688.F32.TF32 R8, R52, R44, R80 ;  /* 0x0000002c3408723c */ /* 0x002fe40000081050 */
[----:B------:R-:W-:Y:S04]  /*4de20*/  STL.64 [R1+0x90], R60 ;  /* 0x0000903c01007387 */ /* 0x000fe80000100a00 */
[----:B------:R-:W-:Y:S01]  /*4de30*/  STL.64 [R1+0x98], R62 ;  /* 0x0000983e01007387 */ /* 0x000fe20000100a00 */
[----:B------:R-:W-:Y:S01]  /*4de40*/  MOV R248, R117 ;  /* 0x0000007500f87202 */ /* 0x000fe20000000f00 */
[----:B------:R-:W-:-:S02]  /*4de50*/  IMAD.MOV.U32 R249, RZ, RZ, R116 ;  /* 0x000000fffff97224 */ /* 0x000fc400078e0074 */
[----:B------:R-:W-:Y:S02]  /*4de60*/  IMAD.MOV.U32 R250, RZ, RZ, R164 ;  /* 0x000000fffffa7224 */ /* 0x000fe400078e00a4 */
[----:B------:R-:W-:Y:S01]  /*4de70*/  IMAD.MOV.U32 R251, RZ, RZ, R165 ;  /* 0x000000fffffb7224 */ /* 0x000fe200078e00a5 */
[----:B------:R-:W-:Y:S01]  /*4de80*/  MOV R125, R153 ;  /* 0x00000099007d7202 */ /* 0x000fe20000000f00 */
[----:B------:R-:W-:Y:S01]  /*4de90*/  IMAD.MOV.U32 R132, RZ, RZ, R160 ;  /* 0x000000ffff847224 */ /* 0x000fe200078e00a0 */
[----:B------:R-:W1:Y:S08]  /*4dea0*/  LDSM.16.M88.4 R60, [R3+0x4180] ;  /* 0x00418000033c783b */ /* 0x000e700000000200 */
[----:B------:R-:W-:Y:S01]  /*4deb0*/  STL.64 [R1+0x290], R8 ;  /* 0x0002900801007387 */ /* 0x000fe20000100a00 */
[----:B------:R-:W-:-:S03]  /*4dec0*/  IMAD.MOV.U32 R0, RZ, RZ, R11 ;  /* 0x000000ffff007224 */ /* 0x000fc600078e000b */
[----:B------:R-:W-:Y:S04]  /*4ded0*/  STL.64 [R1+0x270], R16 ;  /* 0x0002701001007387 */ /* 0x000fe80000100a00 */
[----:B------:R-:W-:Y:S04]  /*4dee0*/  STL.64 [R1+0x278], R18 ;  /* 0x0002781201007387 */ /* 0x000fe80000100a00 */
[----:B------:R2:W-:Y:S02]  /*4def0*/  STL [R1+0x298], R10 ;  /* 0x0002980a01007387 */ /* 0x0005e40000100800 */
[-C--:B--2---:R-:W-:Y:S02]  /*4df00*/  HMMA.1688.F32.TF32 R8, R56, R4.reuse, R128 ;  /* 0x000000043808723c */ /* 0x084fe40000081080 */
[----:B------:R2:W-:Y:S04]  /*4df10*/  STL.64 [R1+0x1d88], R46 ;  /* 0x001d882e01007387 */ /* 0x0005e80000100a00 */
[----:B------:R-:W-:Y:S02]  /*4df20*/  STL [R1+0x1cdc], R0 ;  /* 0x001cdc0001007387 */ /* 0x000fe40000100800 */
[----:B------:R-:W-:Y:S01]  /*4df30*/  HMMA.1688.F32.TF32 R16, R48, R4, R144 ;  /* 0x000000043010723c */ /* 0x000fe20000081090 */
[----:B------:R-:W-:-:S02]  /*4df40*/  IMAD.MOV.U32 R133, RZ, RZ, R161 ;  /* 0x000000ffff857224 */ /* 0x000fc400078e00a1 */
[----:B------:R-:W-:Y:S01]  /*4df50*/  IMAD.MOV.U32 R134, RZ, RZ, R140 ;  /* 0x000000ffff867224 */ /* 0x000fe200078e008c */
[----:B------:R-:W-:Y:S01]  /*4df60*/  MOV R128, R142 ;  /* 0x0000008e00807202 */ /* 0x000fe20000000f00 */
[----:B------:R-:W-:Y:S01]  /*4df70*/  IMAD.MOV.U32 R135, RZ, RZ, R141 ;  /* 0x000000ffff877224 */ /* 0x000fe200078e008d */
[----:B------:R-:W-:Y:S02]  /*4df80*/  LDSM.16.M88.4 R144, [R3+0x1a180] ;  /* 0x01a180000390783b */ /* 0x000fe40000000200 */
[-C--:B--2---:R-:W-:Y:S07]  /*4df90*/  HMMA.1688.F32.TF32 R44, R68, R4.reuse, R72 ;  /* 0x00000004442c723c */ /* 0x084fee0000081048 */
[----:B------:R-:W-:Y:S04]  /*4dfa0*/  STL.64 [R1+0x1d58], R10 ;  /* 0x001d580a01007387 */ /* 0x000fe80000100a00 */
[----:B------:R2:W-:Y:S02]  /*4dfb0*/  STL.64 [R1+0x1d50], R8 ;  /* 0x001d500801007387 */ /* 0x0005e40000100a00 */
[----:B--2---:R-:W-:Y:S10]  /*4dfc0*/  HMMA.1688.F32.TF32 R8, R52, R4, R76 ;  /* 0x000000043408723c */ /* 0x004ff4000008104c */
[----:B------:R-:W-:Y:S04]  /*4dfd0*/  STL.64 [R1+0x250], R44 ;  /* 0x0002502c01007387 */ /* 0x000fe80000100a00 */
[----:B------:R-:W-:Y:S01]  /*4dfe0*/  STL.64 [R1+0x258], R46 ;  /* 0x0002582e01007387 */ /* 0x000fe20000100a00 */
[----:B------:R-:W-:-:S02]  /*4dff0*/  IMAD.MOV.U32 R4, RZ, RZ, R110 ;  /* 0x000000ffff047224 */ /* 0x000fc400078e006e */
[----:B------:R-:W-:-:S06]  /*4e000*/  IMAD.MOV.U32 R5, RZ, RZ, R111 ;  /* 0x000000ffff057224 */ /* 0x000fcc00078e006f */
[----:B------:R2:W-:Y:S04]  /*4e010*/  STL [R1+0x280], R8 ;  /* 0x0002800801007387 */ /* 0x0005e80000100800 */
[----:B------:R-:W-:Y:S04]  /*4e020*/  STL.64 [R1+0x50], R16 ;  /* 0x0000501001007387 */ /* 0x000fe80000100a00 */
[----:B------:R-:W-:Y:S04]  /*4e030*/  STL.64 [R1+0x58], R18 ;  /* 0x0000581201007387 */ /* 0x000fe80000100a00 */
[----:B------:R3:W-:Y:S01]  /*4e040*/  STL.64 [R1+0x288], R10 ;  /* 0x0002880a01007387 */ /* 0x0007e20000100a00 */
[----:B------:R-:W-:-:S03]  /*4e050*/  IMAD.MOV.U32 R0, RZ, RZ, R9 ;  /* 0x000000ffff007224 */ /* 0x000fc600078e0009 */
[----:B------:R-:W4:Y:S01]  /*4e060*/  LDL.LU R117, [R1+0x1e94] ;  /* 0x001e940001757983 */ /* 0x000f220000300800 */
[----:B--2---:R-:W-:-:S03]  /*4e070*/  IMAD.MOV.U32 R8, RZ, RZ, R113 ;  /* 0x000000ffff087224 */ /* 0x004fc600078e0071 */
[----:B------:R-:W4:Y:S01]  /*4e080*/  LDL.LU R116, [R1+0x1e90] ;  /* 0x001e900001747983 */ /* 0x000f220000300800 */
[----:B------:R-:W-:-:S03]  /*4e090*/  IMAD.MOV.U32 R9, RZ, RZ, R112 ;  /* 0x000000ffff097224 */ /* 0x000fc600078e0070 */
[----:B------:R-:W2:Y:S01]  /*4e0a0*/  LDL.LU R164, [R1+0x1e8c] ;  /* 0x001e8c0001a47983 */ /* 0x000ea20000300800 */
[----:B---3--:R-:W-:-:S03]  /*4e0b0*/  MOV R10, R108 ;  /* 0x0000006c000a7202 */ /* 0x008fc60000000f00 */
[----:B------:R-:W3:Y:S01]  /*4e0c0*/  LDL.LU R165, [R1+0x1e88] ;  /* 0x001e880001a57983 */ /* 0x000ee20000300800 */
[----:B------:R-:W-:-:S03]  /*4e0d0*/  IMAD.MOV.U32 R11, RZ, RZ, R109 ;  /* 0x000000ffff0b7224 */ /* 0x000fc600078e006d */
[----:B------:R-:W5:Y:S04]  /*4e0e0*/  LDL.LU R113, [R1+0x1e84] ;  /* 0x001e840001717983 */ /* 0x000f680000300800 */
[----:B------:R-:W5:Y:S04]  /*4e0f0*/  LDL.LU R112, [R1+0x1e80] ;  /* 0x001e800001707983 */ /* 0x000f680000300800 */
[----:B------:R-:W2:Y:S04]  /*4e100*/  LDL.LU R108, [R1+0x1e7c] ;  /* 0x001e7c00016c7983 */ /* 0x000ea80000300800 */
[----:B------:R-:W2:Y:S04]  /*4e110*/  LDL.LU R109, [R1+0x1e78] ;  /* 0x001e7800016d7983 */ /* 0x000ea80000300800 */
[----:B------:R1:W-:Y:S04]  /*4e120*/  STL.64 [R1+0x1d70], R6 ;  /* 0x001d700601007387 */ /* 0x0003e80000100a00 */
[----:B------:R-:W2:Y:S04]  /*4e130*/  LDL.LU R110, [R1+0x1e74] ;  /* 0x001e7400016e7983 */ /* 0x000ea80000300800 */
[----:B------:R-:W2:Y:S01]  /*4e140*/  LDL.LU R111, [R1+0x1e70] ;  /* 0x001e7000016f7983 */ /* 0x000ea20000300800 */
[----:B-1----:R-:W-:Y:S01]  /*4e150*/  IMAD.MOV.U32 R6, RZ, RZ, R156 ;  /* 0x000000ffff067224 */ /* 0x002fe200078e009c */
[----:B------:R-:W-:-:S02]  /*4e160*/  MOV R7, R157 ;  /* 0x0000009d00077202 */ /* 0x000fc40000000f00 */
[----:B------:R-:W2:Y:S04]  /*4e170*/  LDL.LU R156, [R1+0x1e6c] ;  /* 0x001e6c00019c7983 */ /* 0x000ea80000300800 */
[----:B------:R-:W3:Y:S04]  /*4e180*/  LDL.LU R157, [R1+0x1e68] ;  /* 0x001e6800019d7983 */ /* 0x000ee80000300800 */
[----:B------:R-:W4:Y:S01]  /*4e190*/  LDL.LU R160, [R1+0x1e64] ;  /* 0x001e640001a07983 */ /* 0x000f220000300800 */
[----:B------:R-:W-:-:S03]  /*4e1a0*/  IMAD.MOV.U32 R129, RZ, RZ, R143 ;  /* 0x000000ffff817224 */ /* 0x000fc600078e008f */
[----:B------:R-:W5:Y:S01]  /*4e1b0*/  LDL.LU R161, [R1+0x1e60] ;  /* 0x001e600001a17983 */ /* 0x000f620000300800 */
[----:B------:R-:W-:-:S03]  /*4e1c0*/  IMAD.MOV.U32 R130, RZ, RZ, R148 ;  /* 0x000000ffff827224 */ /* 0x000fc600078e0094 */
[----:B------:R-:W5:Y:S01]  /*4e1d0*/  LDL.LU R140, [R1+0x1e5c] ;  /* 0x001e5c00018c7983 */ /* 0x000f620000300800 */
[----:B------:R-:W-:-:S03]  /*4e1e0*/  IMAD.MOV.U32 R131, RZ, RZ, R149 ;  /* 0x000000ffff837224 */ /* 0x000fc600078e0095 */
[----:B------:R-:W5:Y:S01]  /*4e1f0*/  LDL.LU R141, [R1+0x1e58] ;  /* 0x001e5800018d7983 */ /* 0x000f620000300800 */
[----:B------:R-:W-:-:S03]  /*4e200*/  IMAD.MOV.U32 R124, RZ, RZ, R152 ;  /* 0x000000ffff7c7224 */ /* 0x000fc600078e0098 */
[----:B------:R-:W5:Y:S04]  /*4e210*/  LDL.LU R142, [R1+0x1e54] ;  /* 0x001e5400018e7983 */ /* 0x000f680000300800 */
        /* <DEDUP_REMOVED lines=8> */
[----:B------:R-:W-:Y:S01]  /*4e2a0*/  LDSM.16.M88.4 R16, [R3+0x6180] ;  /* 0x006180000310783b */ /* 0x000fe20000000200 */
[----:B------:R-:W-:-:S03]  /*4e2b0*/  IMAD.MOV.U32 R47, RZ, RZ, R136 ;  /* 0x000000ffff2f7224 */ /* 0x000fc600078e0088 */
[----:B------:R-:W-:Y:S01]  /*4e2c0*/  LDSM.16.M88.4 R136, [R3+0x1e180] ;  /* 0x01e180000388783b */ /* 0x000fe20000000200 */
[----:B------:R-:W-:Y:S02]  /*4e2d0*/  IMAD.MOV.U32 R126, RZ, RZ, R181 ;  /* 0x000000ffff7e7224 */ /* 0x000fe400078e00b5 */
[----:B------:R-:W-:Y:S01]  /*4e2e0*/  IMAD.MOV.U32 R127, RZ, RZ, R180 ;  /* 0x000000ffff7f7224 */ /* 0x000fe200078e00b4 */
[----:B------:R-:W-:Y:S04]  /*4e2f0*/  STL [R1+0x1d10], R0 ;  /* 0x001d100001007387 */ /* 0x000fe80000100800 */
[----:B------:R-:W-:Y:S01]  /*4e300*/  LDSM.16.M88.4 R180, [R3+0x8180] ;  /* 0x0081800003b4783b */ /* 0x000fe20000000200 */
[----:B------:R-:W-:Y:S01]  /*4e310*/  IMAD.MOV.U32 R120, RZ, RZ, R177 ;  /* 0x000000ffff787224 */ /* 0x000fe200078e00b1 */
[----:B------:R-:W-:Y:S01]  /*4e320*/  MOV R122, R173 ;  /* 0x000000ad007a7202 */ /* 0x000fe20000000f00 */
[----:B------:R-:W-:-:S02]  /*4e330*/  IMAD.MOV.U32 R121, RZ, RZ, R176 ;  /* 0x000000ffff797224 */ /* 0x000fc400078e00b0 */
[----:B------:R-:W-:Y:S01]  /*4e340*/  IMAD.MOV.U32 R123, RZ, RZ, R172 ;  /* 0x000000ffff7b7224 */ /* 0x000fe200078e00ac */
[----:B------:R-:W-:Y:S01]  /*4e350*/  LDSM.16.M88.4 R176, [R3+0xa180] ;  /* 0x00a1800003b0783b */ /* 0x000fe20000000200 */
[----:B------:R-:W-:Y:S02]  /*4e360*/  IMAD.MOV.U32 R118, RZ, RZ, R169 ;  /* 0x000000ffff767224 */ /* 0x000fe400078e00a9 */
[----:B------:R-:W-:Y:S01]  /*4e370*/  IMAD.MOV.U32 R119, RZ, RZ, R168 ;  /* 0x000000ffff777224 */ /* 0x000fe200078e00a8 */
[----:B------:R-:W-:Y:S04]  /*4e380*/  LDSM.16.M88.4 R172, [R3+0xc180] ;  /* 0x00c1800003ac783b */ /* 0x000fe80000000200 */
[----:B------:R-:W-:Y:S01]  /*4e390*/  LDSM.16.M88.4 R168, [R3+0xe180] ;  /* 0x00e1800003a8783b */ /* 0x000fe20000000200 */
[----:B--2---:R-:W-:-:S02]  /*4e3a0*/  IMAD.MOV.U32 R83, RZ, RZ, R156 ;  /* 0x000000ffff537224 */ /* 0x004fc400078e009c */
[----:B---3--:R-:W-:Y:S02]  /*4e3b0*/  IMAD.MOV.U32 R82, RZ, RZ, R157 ;  /* 0x000000ffff527224 */ /* 0x008fe400078e009d */
[----:B------:R-:W-:Y:S01]  /*4e3c0*/  LDSM.16.M88.4 R156, [R3+0x14180] ;  /* 0x01418000039c783b */ /* 0x000fe20000000200 */
[----:B----4-:R-:W-:Y:S02]  /*4e3d0*/  IMAD.MOV.U32 R81, RZ, RZ, R160 ;  /* 0x000000ffff517224 */ /* 0x010fe400078e00a0 */
[----:B-----5:R-:W-:Y:S02]  /*4e3e0*/  IMAD.MOV.U32 R80, RZ, RZ, R161 ;  /* 0x000000ffff507224 */ /* 0x020fe400078e00a1 */
[----:B------:R-:W1:Y:S01]  /*4e3f0*/  LDSM.16.M88.4 R160, [R3+0x12180] ;  /* 0x0121800003a0783b */ /* 0x000e620000000200 */
[----:B------:R-:W-:Y:S02]  /*4e400*/  IMAD.MOV.U32 R79, RZ, RZ, R140 ;  /* 0x000000ffff4f7224 */ /* 0x000fe400078e008c */
[----:B------:R-:W-:Y:S01]  /*4e410*/  IMAD.MOV.U32 R78, RZ, RZ, R141 ;  /* 0x000000ffff4e7224 */ /* 0x000fe200078e008d */
[----:B------:R-:W-:Y:S01]  /*4e420*/  MOV R77, R142 ;  /* 0x0000008e004d7202 */ /* 0x000fe20000000f00 */
[----:B------:R-:W-:-:S02]  /*4e430*/  IMAD.MOV.U32 R76, RZ, RZ, R143 ;  /* 0x000000ffff4c7224 */ /* 0x000fc400078e008f */
[----:B------:R-:W-:Y:S01]  /*4e440*/  LDSM.16.M88.4 R140, [R3+0x1c180] ;  /* 0x01c18000038c783b */ /* 0x000fe20000000200 */
[----:B------:R-:W-:Y:S02]  /*4e450*/  IMAD.MOV.U32 R75, RZ, RZ, R148 ;  /* 0x000000ffff4b7224 */ /* 0x000fe400078e0094 */
[----:B------:R-:W-:Y:S02]  /*4e460*/  IMAD.MOV.U32 R74, RZ, RZ, R149 ;  /* 0x000000ffff4a7224 */ /* 0x000fe400078e0095 */
[----:B------:R-:W-:Y:S01]  /*4e470*/  LDSM.16.M88.4 R148, [R3+0x18180] ;  /* 0x018180000394783b */ /* 0x000fe20000000200 */
[----:B------:R-:W-:Y:S01]  /*4e480*/  IMAD.MOV.U32 R73, RZ, RZ, R152 ;  /* 0x000000ffff497224 */ /* 0x000fe200078e0098 */
[----:B------:R-:W-:Y:S02]  /*4e490*/  MOV R72, R153 ;  /* 0x0000009900487202 */ /* 0x000fe40000000f00 */
[----:B------:R-:W2:Y:S05]  /*4e4a0*/  LDSM.16.M88.4 R152, [R3+0x16180] ;  /* 0x016180000398783b */ /* 0x000eaa0000000200 */
[C---:B------:R-:W-:Y:S01]  /*4e4b0*/  HMMA.1688.F32.TF32 R72, R56.reuse, R60, R72 ;  /* 0x0000003c3848723c */ /* 0x040fe20000081048 */
[----:B-1----:R-:W-:Y:S04]  /*4e4c0*/  STL [R1+0x1d34], R162 ;  /* 0x001d34a201007387 */ /* 0x002fe80000100800 */
[----:B------:R-:W-:Y:S04]  /*4e4d0*/  STL [R1+0x1d30], R163 ;  /* 0x001d30a301007387 */ /* 0x000fe80000100800 */
[----:B------:R-:W-:Y:S04]  /*4e4e0*/  STL [R1+0x1d28], R158 ;  /* 0x001d289e01007387 */ /* 0x000fe80000100800 */
[----:B------:R-:W-:Y:S04]  /*4e4f0*/  STL [R1+0x1d24], R159 ;  /* 0x001d249f01007387 */ /* 0x000fe80000100800 */
[----:B--2---:R-:W-:Y:S04]  /*4e500*/  STL [R1+0x1d18], R154 ;  /* 0x001d189a01007387 */ /* 0x004fe80000100800 */
        /* <DEDUP_REMOVED lines=10> */
[----:B------:R1:W-:Y:S02]  /*4e5b0*/  STL.64 [R1+0x1d60], R72 ;  /* 0x001d604801007387 */ /* 0x0003e40000100a00 */
[C---:B-1----:R-:W-:Y:S08]  /*4e5c0*/  HMMA.1688.F32.TF32 R72, R56.reuse, R148, R4 ;  /* 0x000000943848723c */ /* 0x042ff00000081004 */
[C---:B------:R-:W-:Y:S08]  /*4e5d0*/  HMMA.1688.F32.TF32 R4, R56.reuse, R144, R8 ;  /* 0x000000903804723c */ /* 0x040ff00000081008 */
[C---:B------:R-:W-:Y:S08]  /*4e5e0*/  HMMA.1688.F32.TF32 R76, R56.reuse, R16, R76 ;  /* 0x00000010384c723c */ /* 0x040ff0000008104c */
[C---:B------:R-:W-:Y:S08]  /*4e5f0*/  HMMA.1688.F32.TF32 R80, R56.reuse, R180, R80 ;  /* 0x000000b43850723c */ /* 0x040ff00000081050 */
[----:B------:R-:W-:Y:S01]  /*4e600*/  IMAD.MOV.U32 R143, RZ, RZ, R4 ;  /* 0x000000ffff8f7224 */ /* 0x000fe200078e0004 */
[----:B------:R-:W-:Y:S01]  /*4e610*/  MOV R162, R6 ;  /* 0x0000000600a27202 */ /* 0x000fe20000000f00 */
[----:B------:R-:W-:Y:S01]  /*4e620*/  IMAD.MOV.U32 R146, RZ, RZ, R5 ;  /* 0x000000ffff927224 */ /* 0x000fe200078e0005 */
[----:B------:R-:W-:Y:S01]  /*4e630*/  HMMA.1688.F32.TF32 R124, R56, R160, R124 ;  /* 0x000000a0387c723c */ /* 0x000fe2000008107c */
[----:B------:R-:W-:-:S07]  /*4e640*/  IMAD.MOV.U32 R163, RZ, RZ, R7 ;  /* 0x000000ffffa37224 */ /* 0x000fce00078e0007 */
[----:B------:R-:W-:Y:S01]  /*4e650*/  HMMA.1688.F32.TF32 R4, R56, R140, R44 ;  /* 0x0000008c3804723c */ /* 0x000fe2000008102c */
[----:B------:R-:W-:Y:S01]  /*4e660*/  STL.64 [R1+0x1d80], R78 ;  /* 0x001d804e01007387 */ /* 0x000fe20000100a00 */
[----:B------:R-:W-:Y:S01]  /*4e670*/  IMAD.MOV.U32 R114, RZ, RZ, R165 ;  /* 0x000000ffff727224 */ /* 0x000fe200078e00a5 */
[----:B------:R-:W-:Y:S02]  /*4e680*/  MOV R115, R164 ;  /* 0x000000a400737202 */ /* 0x000fe40000000f00 */
[----:B------:R-:W-:Y:S04]  /*4e690*/  STL.64 [R1+0x1d78], R76 ;  /* 0x001d784c01007387 */ /* 0x000fe80000100a00 */
[----:B------:R-:W1:Y:S04]  /*4e6a0*/  LDSM.16.M88.4 R164, [R3+0x10180] ;  /* 0x0101800003a4783b */ /* 0x000e680000000200 */
[----:B------:R-:W-:Y:S04]  /*4e6b0*/  STL.64 [R1+0x1d98], R82 ;  /* 0x001d985201007387 */ /* 0x000fe80000100a00 */
[----:B------:R-:W-:Y:S04]  /*4e6c0*/  STL.64 [R1+0x1d90], R80 ;  /* 0x001d905001007387 */ /* 0x000fe80000100a00 */
[----:B------:R2:W-:Y:S03]  /*4e6d0*/  STL [R1+0x1d4c], R127 ;  /* 0x001d4c7f01007387 */ /* 0x0005e60000100800 */
[----:B------:R-:W-:Y:S01]  /*4e6e0*/  IMAD.MOV.U32 R138, RZ, RZ, R5 ;  /* 0x000000ffff8a7224 */ /* 0x000fe200078e0005 */
[----:B------:R-:W-:Y:S01]  /*4e6f0*/  MOV R142, R7 ;  /* 0x00000007008e7202 */ /* 0x000fe20000000f00 */
[----:B------:R-:W-:-:S02]  /*4e700*/  IMAD.MOV.U32 R139, RZ, RZ, R6 ;  /* 0x000000ffff8b7224 */ /* 0x000fc400078e0006 */
[----:B--2---:R-:W-:Y:S02]  /*4e710*/  IMAD.MOV.U32 R127, RZ, RZ, R4 ;  /* 0x000000ffff7f7224 */ /* 0x004fe400078e0004 */
[----:B------:R-:W-:Y:S08]  /*4e720*/  HMMA.1688.F32.TF32 R4, R68, R60, R12 ;  /* 0x0000003c4404723c */ /* 0x000ff0000008100c */
[----:B------:R-:W-:Y:S11]  /*4e730*/  HMMA.1688.F32.TF32 R108, R56, R176, R108 ;  /* 0x000000b0386c723c */ /* 0x000ff6000008106c */
[----:B------:R-:W-:Y:S05]  /*4e740*/  @!UPT UIADD3 URZ, URZ, URZ, URZ ;  /* 0x0000003f3f3ff290 */ /* 0x000fea000fffe03f */
[----:B------:R-:W-:Y:S02]  /*4e750*/  IMAD.MOV.U32 R151, RZ, RZ, R4 ;  /* 0x000000ffff977224 */ /* 0x000fe400078e0004 */
[----:B------:R-:W-:Y:S02]  /*4e760*/  IMAD.MOV.U32 R154, RZ, RZ, R5 ;  /* 0x000000ffff9a7224 */ /* 0x000fe400078e0005 */
[----:B------:R-:W-:Y:S02]  /*4e770*/  IMAD.MOV.U32 R155, RZ, RZ, R6 ;  /* 0x000000ffff9b7224 */ /* 0x000fe400078e0006 */
[----:B------:R-:W-:Y:S02]  /*4e780*/  IMAD.MOV.U32 R0, RZ, RZ, R7 ;  /* 0x000000ffff007224 */ /* 0x000fe400078e0007 */
[----:B------:R-:W-:Y:S08]  /*4e790*/  HMMA.1688.F32.TF32 R4, R68, R16, R64 ;  /* 0x000000104404723c */ /* 0x000ff00000081040 */
[C---:B------:R-:W-:Y:S08]  /*4e7a0*/  HMMA.1688.F32.TF32 R112, R56.reuse, R172, R112 ;  /* 0x000000ac3870723c */ /* 0x040ff00000081070 */
[C---:B------:R-:W-:Y:S08]  /*4e7b0*/  HMMA.1688.F32.TF32 R116, R56.reuse, R168, R116 ;  /* 0x000000a83874723c */ /* 0x040ff00000081074 */
[C---:B-1----:R-:W-:Y:S08]  /*4e7c0*/  HMMA.1688.F32.TF32 R120, R56.reuse, R164, R120 ;  /* 0x000000a43878723c */ /* 0x042ff00000081078 */
[C---:B------:R-:W-:Y:S08]  /*4e7d0*/  HMMA.1688.F32.TF32 R128, R56.reuse, R156, R128 ;  /* 0x0000009c3880723c */ /* 0x040ff00000081080 */
[C---:B------:R-:W-:Y:S08]  /*4e7e0*/  HMMA.1688.F32.TF32 R132, R56.reuse, R152, R132 ;  /* 0x000000983884723c */ /* 0x040ff00000081084 */
[----:B------:R-:W-:Y:S01]  /*4e7f0*/  HMMA.1688.F32.TF32 R56, R56, R136, R248 ;  /* 0x000000883838723c */ /* 0x000fe200000810f8 */
[----:B------:R-:W-:Y:S01]  /*4e800*/  MOV R147, R4 ;  /* 0x0000000400937202 */ /* 0x000fe20000000f00 */
[----:B------:R-:W-:-:S02]  /*4e810*/  IMAD.MOV.U32 R158, RZ, RZ, R5 ;  /* 0x000000ffff9e7224 */ /* 0x000fc400078e0005 */
[----:B------:R-:W-:Y:S02]  /*4e820*/  IMAD.MOV.U32 R159, RZ, RZ, R6 ;  /* 0x000000ffff9f7224 */ /* 0x000fe400078e0006 */
[----:B------:R-:W-:Y:S02]  /*4e830*/  IMAD.MOV.U32 R150, RZ, RZ, R7 ;  /* 0x000000ffff967224 */ /* 0x000fe400078e0007 */
[----:B------:R-:W-:Y:S01]  /*4e840*/  HMMA.1688.F32.TF32 R4, R68, R180, R84 ;  /* 0x000000b44404723c */ /* 0x000fe20000081054 */
[----:B------:R-:W-:Y:S01]  /*4e850*/  STL.64 [R1+0x20], R72 ;  /* 0x0000204801007387 */ /* 0x000fe20000100a00 */
[----:B------:R-:W-:-:S03]  /*4e860*/  IMAD.MOV.U32 R8, RZ, RZ, R197 ;  /* 0x000000ffff087224 */ /* 0x000fc600078e00c5 */
[----:B------:R-:W-:Y:S01]  /*4e870*/  STL.64 [R1+0x28], R74 ;  /* 0x0000284a01007387 */ /* 0x000fe20000100a00 */
[----:B------:R-:W-:-:S09]  /*4e880*/  IMAD.MOV.U32 R9, RZ, RZ, R196 ;  /* 0x000000ffff097224 */ /* 0x000fd200078e00c4 */
[----:B------:R1:W-:Y:S04]  /*4e890*/  STL.64 [R1+0x1ce8], R58 ;  /* 0x001ce83a01007387 */ /* 0x0003e80000100a00 */
[----:B------:R2:W-:Y:S04]  /*4e8a0*/  STL.64 [R1+0x1ce0], R56 ;  /* 0x001ce03801007387 */ /* 0x0005e80000100a00 */
[----:B------:R-:W3:Y:S04]  /*4e8b0*/  LDL.LU R197, [R1+0x1e3c] ;  /* 0x001e3c0001c57983 */ /* 0x000ee80000300800 */
[----:B------:R-:W4:Y:S01]  /*4e8c0*/  LDL.LU R196, [R1+0x1e38] ;  /* 0x001e380001c47983 */ /* 0x000f220000300800 */
[----:B------:R-:W-:Y:S01]  /*4e8d0*/  MOV R10, R199 ;  /* 0x000000c7000a7202 */ /* 0x000fe20000000f00 */
[----:B-1----:R-:W-:Y:S01]  /*4e8e0*/  IMAD.MOV.U32 R59, RZ, RZ, R4 ;  /* 0x000000ffff3b7224 */ /* 0x002fe200078e0004 */
[----:B------:R-:W-:Y:S01]  /*4e8f0*/  MOV R58, R5 ;  /* 0x00000005003a7202 */ /* 0x000fe20000000f00 */
[----:B------:R-:W5:Y:S01]  /*4e900*/  LDL.LU R199, [R1+0x1e34] ;  /* 0x001e340001c77983 */ /* 0x000f620000300800 */
[----:B------:R-:W-:-:S02]  /*4e910*/  IMAD.MOV.U32 R11, RZ, RZ, R198 ;  /* 0x000000ffff0b7224 */ /* 0x000fc400078e00c6 */
[----:B------:R-:W-:Y:S01]  /*4e920*/  IMAD.MOV.U32 R4, RZ, RZ, R185 ;  /* 0x000000ffff047224 */ /* 0x000fe200078e00b9 */
[----:B------:R-:W5:Y:S01]  /*4e930*/  LDL.LU R198, [R1+0x1e30] ;  /* 0x001e300001c67983 */ /* 0x000f620000300800 */
[----:B--2---:R-:W-:Y:S02]  /*4e940*/  IMAD.MOV.U32 R57, RZ, RZ, R6 ;  /* 0x000000ffff397224 */ /* 0x004fe400078e0006 */
[----:B------:R-:W-:Y:S01]  /*4e950*/  IMAD.MOV.U32 R5, RZ, RZ, R184 ;  /* 0x000000ffff057224 */ /* 0x000fe200078e00b8 */
[----:B------:R-:W2:Y:S01]  /*4e960*/  LDL.LU R185, [R1+0x1e2c] ;  /* 0x001e2c0001b97983 */ /* 0x000ea20000300800 */
[----:B------:R-:W-:Y:S01]  /*4e970*/  IMAD.MOV.U32 R56, RZ, RZ, R7 ;  /* 0x000000ffff387224 */ /* 0x000fe200078e0007 */
[----:B------:R-:W-:Y:S01]  /*4e980*/  MOV R7, R203 ;  /* 0x000000cb00077202 */ /* 0x000fe20000000f00 */
[----:B------:R-:W-:Y:S01]  /*4e990*/  IMAD.MOV.U32 R6, RZ, RZ, R202 ;  /* 0x000000ffff067224 */ /* 0x000fe200078e00ca */
[----:B------:R-:W2:Y:S04]  /*4e9a0*/  LDL.LU R184, [R1+0x1e28] ;  /* 0x001e280001b87983 */ /* 0x000ea80000300800 */
[----:B------:R-:W2:Y:S04]  /*4e9b0*/  LDL.LU R202, [R1+0x1e24] ;  /* 0x001e240001ca7983 */ /* 0x000ea80000300800 */
[----:B------:R-:W5:Y:S01]  /*4e9c0*/  LDL.LU R203, [R1+0x1e20] ;  /* 0x001e200001cb7983 */ /* 0x000f620000300800 */
[----:B------:R-:W-:-:S02]  /*4e9d0*/  IMAD.MOV.U32 R74, RZ, RZ, R200 ;  /* 0x000000ffff4a7224 */ /* 0x000fc400078e00c8 */
[----:B------:R-:W-:Y:S02]  /*4e9e0*/  IMAD.MOV.U32 R75, RZ, RZ, R201 ;  /* 0x000000ffff4b7224 */ /* 0x000fe400078e00c9 */
[----:B---3--:R-:W-:Y:S02]  /*4e9f0*/  IMAD.MOV.U32 R73, RZ, RZ, R197 ;  /* 0x000000ffff497224 */ /* 0x008fe400078e00c5 */
[----:B----4-:R-:W-:Y:S02]  /*4ea00*/  IMAD.MOV.U32 R72, RZ, RZ, R196 ;  /* 0x000000ffff487224 */ /* 0x010fe400078e00c4 */
[----:B------:R-:W3:Y:S04]  /*4ea10*/  LDL.LU R196, [R1+0x1e1c] ;  /* 0x001e1c0001c47983 */ /* 0x000ee80000300800 */
[----:B------:R-:W4:Y:S04]  /*4ea20*/  LDL.LU R197, [R1+0x1e18] ;  /* 0x001e180001c57983 */ /* 0x000f280000300800 */
[----:B------:R-:W4:Y:S04]  /*4ea30*/  LDL.LU R200, [R1+0x1e14] ;  /* 0x001e140001c87983 */ /* 0x000f280000300800 */
[----:B------:R-:W4:Y:S01]  /*4ea40*/  LDL.LU R201, [R1+0x1e10] ;  /* 0x001e100001c97983 */ /* 0x000f220000300800 */
[----:B--2---:R-:W-:-:S03]  /*4ea50*/  MOV R76, R202 ;  /* 0x000000ca004c7202 */ /* 0x004fc60000000f00 */
[----:B------:R-:W2:Y:S01]  /*4ea60*/  LDL.LU R202, [R1+0x1e0c] ;  /* 0x001e0c0001ca7983 */ /* 0x000ea20000300800 */
[----:B-----5:R-:W-:-:S03]  /*4ea70*/  IMAD.MOV.U32 R77, RZ, RZ, R203 ;  /* 0x000000ffff4d7224 */ /* 0x020fc600078e00cb */
[----:B------:R-:W2:Y:S01]  /*4ea80*/  LDL.LU R203, [R1+0x1e08] ;  /* 0x001e080001cb7983 */ /* 0x000ea20000300800 */
[C---:B------:R-:W-:Y:S08]  /*4ea90*/  HMMA.1688.F32.TF32 R248, R68.reuse, R176, R88 ;  /* 0x000000b044f8723c */ /* 0x040ff00000081058 */
[----:B------:R-:W-:Y:S01]  /*4eaa0*/  HMMA.1688.F32.TF32 R92, R68, R172, R92 ;  /* 0x000000ac445c723c */ /* 0x000fe2000008105c */
[----:B------:R-:W-:Y:S01]  /*4eab0*/  IMAD.MOV.U32 R186, RZ, RZ, R198 ;  /* 0x000000ffffba7224 */ /* 0x000fe200078e00c6 */
[----:B------:R-:W-:Y:S01]  /*4eac0*/  MOV R187, R199 ;  /* 0x000000c700bb7202 */ /* 0x000fe20000000f00 */
[----:B---3--:R-:W-:-:S02]  /*4ead0*/  IMAD.MOV.U32 R78, RZ, RZ, R196 ;  /* 0x000000ffff4e7224 */ /* 0x008fc400078e00c4 */
[----:B------:R-:W3:Y:S01]  /*4eae0*/  LDL.LU R196, [R1+0x1e04] ;  /* 0x001e040001c47983 */ /* 0x000ee20000300800 */
[----:B----4-:R-:W-:-:S03]  /*4eaf0*/  IMAD.MOV.U32 R79, RZ, RZ, R197 ;  /* 0x000000ffff4f7224 */ /* 0x010fc600078e00c5 */
[----:B------:R-:W3:Y:S04]  /*4eb00*/  LDL.LU R197, [R1+0x1e00] ;  /* 0x001e000001c57983 */ /* 0x000ee80000300800 */
[----:B------:R-:W4:Y:S04]  /*4eb10*/  LDL.LU R80, [R1+0x260] ;  /* 0x0002600001507983 */ /* 0x000f280000300800 */
[----:B------:R-:W4:Y:S04]  /*4eb20*/  LDL.LU R81, [R1+0x264] ;  /* 0x0002640001517983 */ /* 0x000f280000300800 */
[----:B------:R-:W4:Y:S04]  /*4eb30*/  LDL.LU R82, [R1+0x268] ;  /* 0x0002680001527983 */ /* 0x000f280000300800 */
[----:B------:R-:W4:Y:S04]  /*4eb40*/  LDL.LU R83, [R1+0x26c] ;  /* 0x00026c0001537983 */ /* 0x000f280000300800 */
[----:B------:R-:W3:Y:S04]  /*4eb50*/  LDL.LU R198, [R1+0x1dfc] ;  /* 0x001dfc0001c67983 */ /* 0x000ee80000300800 */
[----:B------:R-:W3:Y:S04]  /*4eb60*/  LDL.LU R199, [R1+0x1df8] ;  /* 0x001df80001c77983 */ /* 0x000ee80000300800 */
[----:B------:R1:W-:Y:S01]  /*4eb70*/  STL.64 [R1+0x1cf8], R250 ;  /* 0x001cf8fa01007387 */ /* 0x0003e20000100a00 */
[C---:B--2---:R-:W-:Y:S03]  /*4eb80*/  HMMA.1688.F32.TF32 R64, R48.reuse, R16, R200 ;  /* 0x000000103040723c */ /* 0x044fe600000810c8 */
[----:B-1----:R-:W2:Y:S04]  /*4eb90*/  LDL.LU R251, [R1+0x470] ;  /* 0x0004700001fb7983 */ /* 0x002ea80000300800 */
[----:B------:R-:W-:Y:S04]  /*4eba0*/  STL.64 [R1+0x1cf0], R248 ;  /* 0x001cf0f801007387 */ /* 0x000fe80000100a00 */
[----:B------:R-:W-:Y:S04]  /*4ebb0*/  STL.64 [R1+0x1d08], R94 ;  /* 0x001d085e01007387 */ /* 0x000fe80000100a00 */
[----:B------:R1:W-:Y:S01]  /*4ebc0*/  STL.64 [R1+0x1d00], R92 ;  /* 0x001d005c01007387 */ /* 0x0003e20000100a00 */
[----:B------:R-:W-:Y:S07]  /*4ebd0*/  HMMA.1688.F32.TF32 R200, R48, R160, R8 ;  /* 0x000000a030c8723c */ /* 0x000fee0000081008 */
[----:B------:R-:W-:Y:S01]  /*4ebe0*/  IMAD.MOV.U32 R8, RZ, RZ, R242 ;  /* 0x000000ffff087224 */ /* 0x000fe200078e00f2 */
[----:B-1----:R-:W-:-:S02]  /*4ebf0*/  MOV R92, R223 ;  /* 0x000000df005c7202 */ /* 0x002fc40000000f00 */
[----:B------:R-:W5:Y:S04]  /*4ec00*/  LDL.LU R223, [R1+0x1df4] ;  /* 0x001df40001df7983 */ /* 0x000f680000300800 */
[----:B------:R-:W2:Y:S04]  /*4ec10*/  LDL.LU R93, [R1+0xb4] ;  /* 0x0000b400015d7983 */ /* 0x000ea80000300800 */
[----:B------:R-:W2:Y:S04]  /*4ec20*/  LDL.LU R94, [R1+0xb8] ;  /* 0x0000b800015e7983 */ /* 0x000ea80000300800 */
[----:B------:R-:W2:Y:S04]  /*4ec30*/  LDL.LU R95, [R1+0xbc] ;  /* 0x0000bc00015f7983 */ /* 0x000ea80000300800 */
[----:B------:R-:W2:Y:S01]  /*4ec40*/  LDL.LU R242, [R1+0x1df0] ;  /* 0x001df00001f27983 */ /* 0x000ea20000300800 */
[----:B------:R-:W-:-:S02]  /*4ec50*/  IMAD.MOV.U32 R44, RZ, RZ, R227 ;  /* 0x000000ffff2c7224 */ /* 0x000fc400078e00e3 */
[----:B------:R-:W-:Y:S02]  /*4ec60*/  IMAD.MOV.U32 R45, RZ, RZ, R226 ;  /* 0x000000ffff2d7224 */ /* 0x000fe400078e00e2 */
[----:B------:R-:W-:Y:S02]  /*4ec70*/  IMAD.MOV.U32 R46, RZ, RZ, R225 ;  /* 0x000000ffff2e7224 */ /* 0x000fe400078e00e1 */
[----:B------:R-:W-:Y:S02]  /*4ec80*/  IMAD.MOV.U32 R47, RZ, RZ, R224 ;  /* 0x000000ffff2f7224 */ /* 0x000fe400078e00e0 */
[----:B------:R-:W-:Y:S02]  /*4ec90*/  IMAD.MOV.U32 R9, RZ, RZ, R244 ;  /* 0x000000ffff097224 */ /* 0x000fe400078e00f4 */
[----:B------:R-:W2:Y:S01]  /*4eca0*/  LDL.LU R244, [R1+0x1dec] ;  /* 0x001dec0001f47983 */ /* 0x000ea20000300800 */
[----:B------:R-:W-:Y:S02]  /*4ecb0*/  IMAD.MOV.U32 R10, RZ, RZ, R245 ;  /* 0x000000ffff0a7224 */ /* 0x000fe400078e00f5 */
[----:B------:R-:W-:Y:S01]  /*4ecc0*/  IMAD.MOV.U32 R11, RZ, RZ, R246 ;  /* 0x000000ffff0b7224 */ /* 0x000fe200078e00f6 */
[----:B------:R-:W2:Y:S01]  /*4ecd0*/  LDL.LU R245, [R1+0x1de8] ;  /* 0x001de80001f57983 */ /* 0x000ea20000300800 */
[----:B------:R-:W-:Y:S03]  /*4ece0*/  HMMA.1688.F32.TF32 R224, R52, R16, R188 ;  /* 0x0000001034e0723c */ /* 0x000fe600000810bc */
[----:B------:R-:W2:Y:S05]  /*4ecf0*/  LDL.LU R246, [R1+0x1de4] ;  /* 0x001de40001f67983 */ /* 0x000eaa0000300800 */
[C---:B------:R-:W-:Y:S08]  /*4ed00*/  HMMA.1688.F32.TF32 R88, R48.reuse, R176, R76 ;  /* 0x000000b03058723c */ /* 0x040ff0000008104c */
[----:B------:R-:W-:Y:S01]  /*4ed10*/  HMMA.1688.F32.TF32 R184, R48, R172, R184 ;  /* 0x000000ac30b8723c */ /* 0x000fe200000810b8 */
[----:B------:R-:W-:-:S07]  /*4ed20*/  IMAD.MOV.U32 R76, RZ, RZ, R233 ;  /* 0x000000ffff4c7224 */ /* 0x000fce00078e00e9 */
[----:B------:R-:W-:Y:S01]  /*4ed30*/  HMMA.1688.F32.TF32 R188, R48, R168, R72 ;  /* 0x000000a830bc723c */ /* 0x000fe20000081048 */
[----:B------:R-:W-:-:S07]  /*4ed40*/  IMAD.MOV.U32 R77, RZ, RZ, R234 ;  /* 0x000000ffff4d7224 */ /* 0x000fce00078e00ea */
[C---:B------:R-:W-:Y:S08]  /*4ed50*/  HMMA.1688.F32.TF32 R204, R48.reuse, R156, R204 ;  /* 0x0000009c30cc723c */ /* 0x040ff000000810cc */
[C---:B------:R-:W-:Y:S08]  /*4ed60*/  HMMA.1688.F32.TF32 R208, R48.reuse, R152, R208 ;  /* 0x0000009830d0723c */ /* 0x040ff000000810d0 */
[C---:B------:R-:W-:Y:S08]  /*4ed70*/  HMMA.1688.F32.TF32 R212, R48.reuse, R148, R212 ;  /* 0x0000009430d4723c */ /* 0x040ff000000810d4 */
[----:B------:R-:W-:Y:S01]  /*4ed80*/  HMMA.1688.F32.TF32 R216, R48, R144, R216 ;  /* 0x0000009030d8723c */ /* 0x000fe200000810d8 */
[----:B------:R-:W-:Y:S01]  /*4ed90*/  MOV R78, R235 ;  /* 0x000000eb004e7202 */ /* 0x000fe20000000f00 */
[----:B------:R-:W-:-:S02]  /*4eda0*/  IMAD.MOV.U32 R79, RZ, RZ, R228 ;  /* 0x000000ffff4f7224 */ /* 0x000fc400078e00e4 */
[----:B------:R-:W-:-:S04]  /*4edb0*/  IMAD.MOV.U32 R72, RZ, RZ, R247 ;  /* 0x000000ffff487224 */ /* 0x000fc800078e00f7 */
[C---:B----4-:R-:W-:Y:S07]  /*4edc0*/  HMMA.1688.F32.TF32 R84, R48.reuse, R180, R80 ;  /* 0x000000b43054723c */ /* 0x050fee0000081050 */
[----:B------:R-:W-:Y:S01]  /*4edd0*/  MOV R80, R240 ;  /* 0x000000f000507202 */ /* 0x000fe20000000f00 */
[----:B---3--:R-:W-:Y:S01]  /*4ede0*/  HMMA.1688.F32.TF32 R12, R48, R60, R196 ;  /* 0x0000003c300c723c */ /* 0x008fe200000810c4 */
[----:B------:R-:W3:Y:S01]  /*4edf0*/  LDL.LU R240, [R1+0x1de0] ;  /* 0x001de00001f07983 */ /* 0x000ee20000300800 */
[----:B------:R-:W-:-:S02]  /*4ee00*/  IMAD.MOV.U32 R81, RZ, RZ, R241 ;  /* 0x000000ffff517224 */ /* 0x000fc400078e00f1 */
[----:B------:R-:W-:Y:S01]  /*4ee10*/  IMAD.MOV.U32 R83, RZ, RZ, R243 ;  /* 0x000000ffff537224 */ /* 0x000fe200078e00f3 */
[----:B------:R-:W3:Y:S03]  /*4ee20*/  LDL.LU R241, [R1+0x1ddc] ;  /* 0x001ddc0001f17983 */ /* 0x000ee60000300800 */
[----:B------:R-:W-:Y:S07]  /*4ee30*/  HMMA.1688.F32.TF32 R196, R48, R164, R4 ;  /* 0x000000a430c4723c */ /* 0x000fee0000081004 */
[----:B------:R-:W-:-:S02]  /*4ee40*/  IMAD.MOV.U32 R4, RZ, RZ, R229 ;  /* 0x000000ffff047224 */ /* 0x000fc400078e00e5 */
[----:B------:R-:W-:Y:S01]  /*4ee50*/  IMAD.MOV.U32 R5, RZ, RZ, R230 ;  /* 0x000000ffff057224 */ /* 0x000fe200078e00e6 */
[----:B------:R-:W-:Y:S01]  /*4ee60*/  MOV R7, R239 ;  /* 0x000000ef00077202 */ /* 0x000fe20000000f00 */
[----:B------:R-:W-:Y:S01]  /*4ee70*/  IMAD.MOV.U32 R6, RZ, RZ, R231 ;  /* 0x000000ffff067224 */ /* 0x000fe200078e00e7 */
[C---:B-----5:R-:W-:Y:S08]  /*4ee80*/  HMMA.1688.F32.TF32 R220, R48.reuse, R140, R220 ;  /* 0x0000008c30dc723c */ /* 0x060ff000000810dc */
[----:B------:R-:W-:Y:S01]  /*4ee90*/  HMMA.1688.F32.TF32 R48, R48, R136, R44 ;  /* 0x000000883030723c */ /* 0x000fe2000008102c */
[----:B--2---:R-:W-:-:S02]  /*4eea0*/  IMAD.MOV.U32 R82, RZ, RZ, R242 ;  /* 0x000000ffff527224 */ /* 0x004fc400078e00f2 */
[----:B------:R-:W3:Y:S04]  /*4eeb0*/  LDL.LU R242, [R1+0x1dd8] ;  /* 0x001dd80001f27983 */ /* 0x000ee80000300800 */
[----:B------:R-:W-:Y:S01]  /*4eec0*/  IMAD.MOV.U32 R44, RZ, RZ, R236 ;  /* 0x000000ffff2c7224 */ /* 0x000fe200078e00ec */
[----:B------:R-:W-:Y:S01]  /*4eed0*/  MOV R45, R237 ;  /* 0x000000ed002d7202 */ /* 0x000fe20000000f00 */
[----:B------:R-:W3:Y:S01]  /*4eee0*/  LDL.LU R243, [R1+0x1dd4] ;  /* 0x001dd40001f37983 */ /* 0x000ee20000300800 */
[----:B------:R-:W-:-:S03]  /*4eef0*/  IMAD.MOV.U32 R46, RZ, RZ, R238 ;  /* 0x000000ffff2e7224 */ /* 0x000fc600078e00ee */
[----:B------:R-:W2:Y:S01]  /*4ef00*/  LDL.LU R236, [R1+0x1dd0] ;  /* 0x001dd00001ec7983 */ /* 0x000ea20000300800 */
[----:B------:R-:W-:-:S03]  /*4ef10*/  IMAD.MOV.U32 R47, RZ, RZ, R232 ;  /* 0x000000ffff2f7224 */ /* 0x000fc600078e00e8 */
        /* <DEDUP_REMOVED lines=19> */
[----:B------:R-:W-:Y:S08]  /*4f050*/  HMMA.1688.F32.TF32 R4, R52, R144, R4 ;  /* 0x000000903404723c */ /* 0x000ff00000081004 */
[C---:B------:R-:W-:Y:S08]  /*4f060*/  HMMA.1688.F32.TF32 R100, R68.reuse, R164, R100 ;  /* 0x000000a44464723c */ /* 0x040ff00000081064 */
[----:B------:R-:W-:Y:S01]  /*4f070*/  HMMA.1688.F32.TF32 R104, R68, R160, R104 ;  /* 0x000000a04468723c */ /* 0x000fe20000081068 */
[----:B------:R-:W-:-:S02]  /*4f080*/  IMAD.MOV.U32 R17, RZ, RZ, R78 ;  /* 0x000000ffff117224 */ /* 0x000fc400078e004e */
[----:B------:R-:W-:-:S04]  /*4f090*/  IMAD.MOV.U32 R16, RZ, RZ, R79 ;  /* 0x000000ffff107224 */ /* 0x000fc800078e004f */
[----:B------:R-:W-:Y:S01]  /*4f0a0*/  IMAD.MOV.U32 R161, RZ, RZ, R94 ;  /* 0x000000ffffa17224 */ /* 0x000fe200078e005e */
[----:B------:R-:W-:Y:S01]  /*4f0b0*/  HMMA.1688.F32.TF32 R192, R52, R60, R192 ;  /* 0x0000003c34c0723c */ /* 0x000fe200000810c0 */
[----:B------:R-:W-:Y:S01]  /*4f0c0*/  MOV R160, R95 ;  /* 0x0000005f00a07202 */ /* 0x000fe20000000f00 */
[----:B------:R-:W-:-:S05]  /*4f0d0*/  IMAD.MOV.U32 R95, RZ, RZ, R2 ;  /* 0x000000ffff5f7224 */ /* 0x000fca00078e0002 */
[----:B------:R-:W-:Y:S01]  /*4f0e0*/  IMAD.MOV.U32 R61, RZ, RZ, R82 ;  /* 0x000000ffff3d7224 */ /* 0x000fe200078e0052 */
[----:B------:R-:W-:Y:S01]  /*4f0f0*/  HMMA.1688.F32.TF32 R20, R68, R156, R20 ;  /* 0x0000009c4414723c */ /* 0x000fe20000081014 */
[----:B------:R-:W-:-:S06]  /*4f100*/  MOV R60, R83 ;  /* 0x00000053003c7202 */ /* 0x000fcc0000000f00 */
[----:B------:R-:W-:Y:S01]  /*4f110*/  IMAD.MOV.U32 R157, RZ, RZ, R80 ;  /* 0x000000ffff9d7224 */ /* 0x000fe200078e0050 */
[----:B------:R-:W-:Y:S01]  /*4f120*/  HMMA.1688.F32.TF32 R24, R68, R152, R24 ;  /* 0x000000984418723c */ /* 0x000fe20000081018 */
[----:B------:R-:W-:-:S06]  /*4f130*/  IMAD.MOV.U32 R156, RZ, RZ, R81 ;  /* 0x000000ffff9c7224 */ /* 0x000fcc00078e0051 */
[----:B------:R-:W-:Y:S01]  /*4f140*/  IMAD.MOV.U32 R153, RZ, RZ, R46 ;  /* 0x000000ffff997224 */ /* 0x000fe200078e002e */
[----:B------:R-:W-:Y:S01]  /*4f150*/  HMMA.1688.F32.TF32 R96, R68, R168, R96 ;  /* 0x000000a84460723c */ /* 0x000fe20000081060 */
[----:B------:R-:W-:-:S07]  /*4f160*/  IMAD.MOV.U32 R152, RZ, RZ, R47 ;  /* 0x000000ffff987224 */ /* 0x000fce00078e002f */
[C---:B------:R-:W-:Y:S07]  /*4f170*/  HMMA.1688.F32.TF32 R32, R68.reuse, R144, R32 ;  /* 0x000000904420723c */ /* 0x040fee0000081020 */
[----:B------:R-:W-:Y:S01]  /*4f180*/  IMAD.MOV.U32 R145, RZ, RZ, R6 ;  /* 0x000000ffff917224 */ /* 0x000fe200078e0006 */
[----:B------:R-:W-:Y:S01]  /*4f190*/  HMMA.1688.F32.TF32 R28, R68, R148, R28 ;  /* 0x00000094441c723c */ /* 0x000fe2000008101c */
[----:B------:R-:W-:-:S06]  /*4f1a0*/  IMAD.MOV.U32 R144, RZ, RZ, R7 ;  /* 0x000000ffff907224 */ /* 0x000fcc00078e0007 */
[----:B------:R-:W-:Y:S01]  /*4f1b0*/  IMAD.MOV.U32 R149, RZ, RZ, R4 ;  /* 0x000000ffff957224 */ /* 0x000fe200078e0004 */
[----:B------:R-:W-:Y:S01]  /*4f1c0*/  MOV R148, R5 ;  /* 0x0000000500947202 */ /* 0x000fe20000000f00 */
[C---:B---3--:R-:W-:Y:S07]  /*4f1d0*/  HMMA.1688.F32.TF32 R240, R52.reuse, R168, R240 ;  /* 0x000000a834f0723c */ /* 0x048fee00000810f0 */
[----:B------:R-:W-:Y:S02]  /*4f1e0*/  IMAD.MOV.U32 R169, RZ, RZ, R44 ;  /* 0x000000ffffa97224 */ /* 0x000fe400078e002c */
[----:B------:R-:W-:Y:S01]  /*4f1f0*/  IMAD.MOV.U32 R168, RZ, RZ, R45 ;  /* 0x000000ffffa87224 */ /* 0x000fe200078e002d */
[----:B------:R-:W-:Y:S01]  /*4f200*/  MOV R45, R76 ;  /* 0x0000004c002d7202 */ /* 0x000fe20000000f00 */
[----:B------:R-:W-:Y:S01]  /*4f210*/  IMAD.MOV.U32 R44, RZ, RZ, R77 ;  /* 0x000000ffff2c7224 */ /* 0x000fe200078e004d */
[C---:B----4-:R-:W-:Y:S08]  /*4f220*/  HMMA.1688.F32.TF32 R232, R52.reuse, R176, R232 ;  /* 0x000000b034e8723c */ /* 0x050ff000000810e8 */
[C---:B--2---:R-:W-:Y:S08]  /*4f230*/  HMMA.1688.F32.TF32 R72, R52.reuse, R140, R72 ;  /* 0x0000008c3448723c */ /* 0x044ff00000081048 */
[----:B------:R-:W-:Y:S07]  /*4f240*/  HMMA.1688.F32.TF32 R244, R52, R164, R244 ;  /* 0x000000a434f4723c */ /* 0x000fee00000810f4 */
[----:B------:R-:W-:-:S02]  /*4f250*/  IMAD.MOV.U32 R165, RZ, RZ, R92 ;  /* 0x000000ffffa57224 */ /* 0x000fc400078e005c */
[----:B------:R-:W-:Y:S01]  /*4f260*/  IMAD.MOV.U32 R164, RZ, RZ, R93 ;  /* 0x000000ffffa47224 */ /* 0x000fe200078e005d */
[----:B------:R-:W2:Y:S04]  /*4f270*/  LDL.LU R92, [R1+0x40] ;  /* 0x00004000015c7983 */ /* 0x000ea80000300800 */
[----:B------:R-:W2:Y:S04]  /*4f280*/  LDL.LU R93, [R1+0x44] ;  /* 0x00004400015d7983 */ /* 0x000ea80000300800 */
[----:B------:R-:W2:Y:S04]  /*4f290*/  LDL.LU R94, [R1+0x48] ;  /* 0x00004800015e7983 */ /* 0x000ea80000300800 */
[----:B------:R-:W3:Y:S04]  /*4f2a0*/  LDL.LU.64 R82, [R1+0x1d98] ;  /* 0x001d980001527983 */ /* 0x000ee80000300a00 */
[----:B------:R-:W3:Y:S01]  /*4f2b0*/  LDL.LU.64 R80, [R1+0x1d90] ;  /* 0x001d900001507983 */ /* 0x000ee20000300a00 */
[----:B------:R-:W-:-:S03]  /*4f2c0*/  MOV R3, R74 ;  /* 0x0000004a00037202 */ /* 0x000fc60000000f00 */
[----:B------:R-:W2:Y:S01]  /*4f2d0*/  LDL.LU.64 R46, [R1+0x1d88] ;  /* 0x001d8800012e7983 */ /* 0x000ea20000300a00 */
[----:B------:R-:W-:-:S03]  /*4f2e0*/  IMAD.MOV.U32 R2, RZ, RZ, R75 ;  /* 0x000000ffff027224 */ /* 0x000fc600078e004b */
[----:B------:R-:W4:Y:S01]  /*4f2f0*/  LDL.LU.64 R78, [R1+0x1d80] ;  /* 0x001d8000014e7983 */ /* 0x000f220000300a00 */
[----:B-----5:R-:W-:Y:S01]  /*4f300*/  HMMA.1688.F32.TF32 R228, R52, R180, R228 ;  /* 0x000000b434e4723c */ /* 0x020fe200000810e4 */
[----:B------:R-:W-:Y:S02]  /*4f310*/  IMAD.MOV.U32 R5, RZ, RZ, R72 ;  /* 0x000000ffff057224 */ /* 0x000fe400078e0048 */
[----:B------:R-:W4:Y:S01]  /*4f320*/  LDL.LU.64 R76, [R1+0x1d78] ;  /* 0x001d7800014c7983 */ /* 0x000f220000300a00 */
[----:B------:R-:W-:-:S03]  /*4f330*/  IMAD.MOV.U32 R4, RZ, RZ, R73 ;  /* 0x000000ffff047224 */ /* 0x000fc600078e0049 */
[----:B------:R-:W5:Y:S01]  /*4f340*/  LDL.LU.64 R6, [R1+0x1d70] ;  /* 0x001d700001067983 */ /* 0x000f620000300a00 */
[C---:B------:R-:W-:Y:S03]  /*4f350*/  HMMA.1688.F32.TF32 R236, R52.reuse, R172, R236 ;  /* 0x000000ac34ec723c */ /* 0x040fe600000810ec */
[----:B------:R-:W3:Y:S04]  /*4f360*/  LDL.LU.64 R74, [R1+0x1d68] ;  /* 0x001d6800014a7983 */ /* 0x000ee80000300a00 */
[----:B------:R-:W3:Y:S01]  /*4f370*/  LDL.LU.64 R72, [R1+0x1d60] ;  /* 0x001d600001487983 */ /* 0x000ee20000300a00 */
[----:B------:R-:W-:Y:S03]  /*4f380*/  HMMA.1688.F32.TF32 R52, R52, R136, R8 ;  /* 0x000000883434723c */ /* 0x000fe60000081008 */
[----:B------:R-:W5:Y:S04]  /*4f390*/  LDL.LU.64 R10, [R1+0x1d58] ;  /* 0x001d5800010a7983 */ /* 0x000f680000300a00 */
[----:B------:R-:W5:Y:S01]  /*4f3a0*/  LDL.LU.64 R8, [R1+0x1d50] ;  /* 0x001d500001087983 */ /* 0x000f620000300a00 */
[C---:B------:R-:W-:Y:S08]  /*4f3b0*/  HMMA.1688.F32.TF32 R36, R68.reuse, R140, R36 ;  /* 0x0000008c4424723c */ /* 0x040ff00000081024 */
[----:B------:R-:W-:Y:S01]  /*4f3c0*/  HMMA.1688.F32.TF32 R40, R68, R136, R40 ;  /* 0x000000884428723c */ /* 0x000fe20000081028 */
[----:B------:R-:W-:Y:S04]  /*4f3d0*/  LDS R68, [R252+0x47800] ;  /* 0x04780000fc447984 */ /* 0x000fe80000000800 */
[----:B------:R-:W-:Y:S04]  /*4f3e0*/  LDS R70, [R252+0x47c00] ;  /* 0x047c0000fc467984 */ /* 0x000fe80000000800 */
[----:B------:R-:W-:Y:S04]  /*4f3f0*/  LDS R69, [R251+0x47800] ;  /* 0x04780000fb457984 */ /* 0x000fe80000000800 */
[----:B------:R-:W2:Y:S01]  /*4f400*/  LDS R71, [R251+0x47c00] ;  /* 0x047c0000fb477984 */ /* 0x000ea20000000800 */
[----:B------:R-:W-:Y:S01]  /*4f410*/  IMAD.MOV.U32 R141, RZ, RZ, R52 ;  /* 0x000000ffff8d7224 */ /* 0x000fe200078e0034 */
[----:B------:R-:W-:Y:S01]  /*4f420*/  MOV R136, R55 ;  /* 0x0000003700887202 */ /* 0x000fe20000000f00 */
[----:B------:R-:W-:-:S02]  /*4f430*/  IMAD.MOV.U32 R140, RZ, RZ, R53 ;  /* 0x000000ffff8c7224 */ /* 0x000fc400078e0035 */
[----:B------:R-:W-:Y:S01]  /*4f440*/  IMAD.MOV.U32 R137, RZ, RZ, R54 ;  /* 0x000000ffff897224 */ /* 0x000fe200078e0036 */
[----:B------:R-:W-:Y:S01]  /*4f450*/  MOV R249, R146 ;  /* 0x0000009200f97202 */ /* 0x000fe20000000f00 */
[----:B------:R-:W-:Y:S02]  /*4f460*/  IMAD.MOV.U32 R248, RZ, RZ, R143 ;  /* 0x000000fffff87224 */ /* 0x000fe400078e008f */
[----:B------:R-:W-:Y:S01]  /*4f470*/  IMAD.MOV.U32 R250, RZ, RZ, R162 ;  /* 0x000000fffffa7224 */ /* 0x000fe200078e00a2 */
[C---:B--2---:R-:W-:Y:S08]  /*4f480*/  HMMA.1688.F32.TF32 R52, R68.reuse, R46, R92 ;  /* 0x0000002e4434723c */ /* 0x044ff0000008105c */
[C---:B-----5:R-:W-:Y:S11]  /*4f490*/  HMMA.1688.F32.TF32 R8, R68.reuse, R6, R8 ;  /* 0x000000064408723c */ /* 0x060ff60000081008 */
[----:B------:R-:W-:Y:S04]  /*4f4a0*/  @!UPT UIADD3 URZ, URZ, URZ, URZ ;  /* 0x0000003f3f3ff290 */ /* 0x000fe8000fffe03f */
[----:B------:R-:W-:Y:S04]  /*4f4b0*/  STL.64 [R1+0x80], R52 ;  /* 0x0000803401007387 */ /* 0x000fe80000100a00 */
[----:B------:R4:W-:Y:S01]  /*4f4c0*/  STL.64 [R1+0x88], R54 ;  /* 0x0000883601007387 */ /* 0x0009e20000100a00 */
[C---:B---3--:R-:W-:Y:S08]  /*4f4d0*/  HMMA.1688.F32.TF32 R72, R68.reuse, R62, R72 ;  /* 0x0000003e4448723c */ /* 0x048ff00000081048 */
[C---:B----4-:R-:W-:Y:S01]  /*4f4e0*/  HMMA.1688.F32.TF32 R52, R68.reuse, R18, R76 ;  /* 0x000000124434723c */ /* 0x050fe2000008104c */
[----:B------:R-:W-:Y:S04]  /*4f4f0*/  LDS R77, [R251+0x47880] ;  /* 0x04788000fb4d7984 */ /* 0x000fe80000000800 */
[----:B------:R-:W-:Y:S04]  /*4f500*/  LDS R79, [R251+0x47c80] ;  /* 0x047c8000fb4f7984 */ /* 0x000fe80000000800 */
[----:B------:R-:W-:Y:S04]  /*4f510*/  STL.64 [R1+0x40], R8 ;  /* 0x0000400801007387 */ /* 0x000fe80000100a00 */
[----:B------:R1:W-:Y:S04]  /*4f520*/  STL.64 [R1+0x48], R10 ;  /* 0x0000480a01007387 */ /* 0x0003e80000100a00 */
[----:B------:R-:W-:Y:S04]  /*4f530*/  LDS R76, [R252+0x47880] ;  /* 0x04788000fc4c7984 */ /* 0x000fe80000000800 */
[----:B------:R-:W2:Y:S01]  /*4f540*/  LDS R78, [R252+0x47c80] ;  /* 0x047c8000fc4e7984 */ /* 0x000ea20000000800 */
[C---:B-1----:R-:W-:Y:S03]  /*4f550*/  HMMA.1688.F32.TF32 R8, R68.reuse, R182, R80 ;  /* 0x000000b64408723c */ /* 0x042fe60000081050 */
[----:B------:R-:W-:Y:S04]  /*4f560*/  STL.64 [R1+0x1b0], R72 ;  /* 0x0001b04801007387 */ /* 0x000fe80000100a00 */
[----:B------:R-:W-:Y:S04]  /*4f570*/  STL.64 [R1+0x1b8], R74 ;  /* 0x0001b84a01007387 */ /* 0x000fe80000100a00 */
[----:B------:R-:W-:Y:S04]  /*4f580*/  STL.64 [R1+0x1a0], R52 ;  /* 0x0001a03401007387 */ /* 0x000fe80000100a00 */
[----:B------:R-:W-:Y:S08]  /*4f590*/  STL.64 [R1+0x1a8], R54 ;  /* 0x0001a83601007387 */ /* 0x000ff00000100a00 */
[----:B------:R-:W-:Y:S04]  /*4f5a0*/  STL.64 [R1+0x190], R8 ;  /* 0x0001900801007387 */ /* 0x000fe80000100a00 */
[----:B------:R1:W-:Y:S02]  /*4f5b0*/  STL.64 [R1+0x198], R10 ;  /* 0x0001980a01007387 */ /* 0x0003e40000100a00 */
[C---:B-1----:R-:W-:Y:S08]  /*4f5c0*/  HMMA.1688.F32.TF32 R8, R68.reuse, R178, R108 ;  /* 0x000000b24408723c */ /* 0x042ff0000008106c */
[C---:B------:R-:W-:Y:S08]  /*4f5d0*/  HMMA.1688.F32.TF32 R72, R68.reuse, R174, R112 ;  /* 0x000000ae4448723c */ /* 0x040ff00000081070 */
[C---:B------:R-:W-:Y:S07]  /*4f5e0*/  HMMA.1688.F32.TF32 R52, R68.reuse, R170, R116 ;  /* 0x000000aa4434723c */ /* 0x040fee0000081074 */
[----:B------:R-:W-:Y:S04]  /*4f5f0*/  STL.64 [R1+0x180], R8 ;  /* 0x0001800801007387 */ /* 0x000fe80000100a00 */
[----:B------:R1:W-:Y:S02]  /*4f600*/  STL.64 [R1+0x188], R10 ;  /* 0x0001880a01007387 */ /* 0x0003e40000100a00 */
[----:B-1----:R-:W-:Y:S02]  /*4f610*/  HMMA.1688.F32.TF32 R8, R68, R166, R120 ;  /* 0x000000a64408723c */ /* 0x002fe40000081078 */
[----:B------:R-:W-:Y:S04]  /*4f620*/  STL.64 [R1+0x170], R72 ;  /* 0x0001704801007387 */ /* 0x000fe80000100a00 */
[----:B------:R-:W-:Y:S04]  /*4f630*/  STL.64 [R1+0x178], R74 ;  /* 0x0001784a01007387 */ /* 0x000fe80000100a00 */
[----:B------:R-:W3:Y:S01]  /*4f640*/  LDL.LU R180, [R1+0x474] ;  /* 0x0004740001b47983 */ /* 0x000ee20000300800 */
[----:B------:R-:W-:-:S03]  /*4f650*/  IMAD.MOV.U32 R83, RZ, RZ, R56 ;  /* 0x000000ffff537224 */ /* 0x000fc600078e0038 */
[----:B------:R-:W-:Y:S01]  /*4f660*/  STL.64 [R1+0x160], R52 ;  /* 0x0001603401007387 */ /* 0x000fe20000100a00 */
[----:B------:R-:W-:-:S03]  /*4f670*/  IMAD.MOV.U32 R82, RZ, RZ, R57 ;  /* 0x000000ffff527224 */ /* 0x000fc600078e0039 */
[----:B------:R-:W-:Y:S01]  /*4f680*/  STL.64 [R1+0x168], R54 ;  /* 0x0001683601007387 */ /* 0x000fe20000100a00 */
[----:B------:R-:W-:-:S03]  /*4f690*/  MOV R56, R127 ;  /* 0x0000007f00387202 */ /* 0x000fc60000000f00 */
[----:B------:R-:W4:Y:S01]  /*4f6a0*/  LDL.LU R181, [R1+0x478] ;  /* 0x0004780001b57983 */ /* 0x000f220000300800 */
[----:B------:R-:W-:-:S03]  /*4f6b0*/  IMAD.MOV.U32 R81, RZ, RZ, R58 ;  /* 0x000000ffff517224 */ /* 0x000fc600078e003a */
[----:B------:R1:W-:Y:S01]  /*4f6c0*/  STL.64 [R1+0x150], R8 ;  /* 0x0001500801007387 */ /* 0x0003e20000100a00 */
[----:B------:R-:W-:-:S03]  /*4f6d0*/  IMAD.MOV.U32 R57, RZ, RZ, R138 ;  /* 0x000000ffff397224 */ /* 0x000fc600078e008a */
[----:B------:R5:W-:Y:S01]  /*4f6e0*/  STL.64 [R1+0x158], R10 ;  /* 0x0001580a01007387 */ /* 0x000be20000100a00 */
[----:B------:R-:W-:Y:S02]  /*4f6f0*/  IMAD.MOV.U32 R80, RZ, RZ, R59 ;  /* 0x000000ffff507224 */ /* 0x000fe400078e003b */
[----:B------:R-:W-:Y:S01]  /*4f700*/  IMAD.MOV.U32 R58, RZ, RZ, R139 ;  /* 0x000000ffff3a7224 */ /* 0x000fe200078e008b */
[----:B------:R-:W2:Y:S01]  /*4f710*/  LDL.LU R127, [R1+0x1d4c] ;  /* 0x001d4c00017f7983 */ /* 0x000ea20000300800 */
[----:B------:R-:W-:-:S03]  /*4f720*/  IMAD.MOV.U32 R59, RZ, RZ, R142 ;  /* 0x000000ffff3b7224 */ /* 0x000fc600078e008e */
[----:B------:R-:W2:Y:S04]  /*4f730*/  LDL.LU R138, [R1+0x1d48] ;  /* 0x001d4800018a7983 */ /* 0x000ea80000300800 */
[----:B------:R-:W2:Y:S01]  /*4f740*/  LDL.LU R139, [R1+0x1d44] ;  /* 0x001d4400018b7983 */ /* 0x000ea20000300800 */
[----:B------:R-:W-:-:S03]  /*4f750*/  IMAD.MOV.U32 R251, RZ, RZ, R163 ;  /* 0x000000fffffb7224 */ /* 0x000fc600078e00a3 */
        /* <DEDUP_REMOVED lines=9> */
[----:B-1----:R-:W2:Y:S04]  /*4f7f0*/  LDL.LU R8, [R1+0x50] ;  /* 0x0000500001087983 */ /* 0x002ea80000300800 */
[----:B------:R-:W2:Y:S04]  /*4f800*/  LDL.LU R9, [R1+0x54] ;  /* 0x0000540001097983 */ /* 0x000ea80000300800 */
[----:B-----5:R-:W5:Y:S04]  /*4f810*/  LDL.LU R10, [R1+0x58] ;  /* 0x00005800010a7983 */ /* 0x020f680000300800 */
        /* <DEDUP_REMOVED lines=13> */
[----:B---3--:R-:W-:Y:S04]  /*4f8f0*/  LDS R72, [R180+0x47800] ;  /* 0x04780000b4487984 */ /* 0x008fe80000000800 */
[----:B------:R-:W-:Y:S04]  /*4f900*/  LDS R74, [R180+0x47c00] ;  /* 0x047c0000b44a7984 */ /* 0x000fe80000000800 */
[----:B----4-:R-:W-:Y:S04]  /*4f910*/  LDS R73, [R181+0x47800] ;  /* 0x04780000b5497984 */ /* 0x010fe80000000800 */
[----:B------:R-:W1:Y:S01]  /*4f920*/  LDS R75, [R181+0x47c00] ;  /* 0x047c0000b54b7984 */ /* 0x000e620000000800 */
[----:B--2---:R-:W-:Y:S07]  /*4f930*/  HMMA.1688.F32.TF32 R112, R68, R162, R124 ;  /* 0x000000a24470723c */ /* 0x004fee000008107c */
[----:B------:R-:W-:-:S02]  /*4f940*/  IMAD.MOV.U32 R124, RZ, RZ, R151 ;  /* 0x000000ffff7c7224 */ /* 0x000fc400078e0097 */
[----:B------:R-:W2:Y:S01]  /*4f950*/  LDL.LU R151, [R1+0x1d1c] ;  /* 0x001d1c0001977983 */ /* 0x000ea20000300800 */
[----:B------:R-:W-:Y:S02]  /*4f960*/  IMAD.MOV.U32 R125, RZ, RZ, R154 ;  /* 0x000000ffff7d7224 */ /* 0x000fe400078e009a */
[----:B------:R-:W-:Y:S01]  /*4f970*/  IMAD.MOV.U32 R126, RZ, RZ, R155 ;  /* 0x000000ffff7e7224 */ /* 0x000fe200078e009b */
[----:B------:R-:W3:Y:S04]  /*4f980*/  LDL.LU R154, [R1+0x1d18] ;  /* 0x001d1800019a7983 */ /* 0x000ee80000300800 */
[----:B------:R-:W3:Y:S01]  /*4f990*/  LDL.LU R155, [R1+0x1d14] ;  /* 0x001d1400019b7983 */ /* 0x000ee20000300800 */
[----:B------:R-:W-:Y:S01]  /*4f9a0*/  HMMA.1688.F32.TF32 R56, R68, R142, R56 ;  /* 0x0000008e4438723c */ /* 0x000fe20000081038 */
[----:B------:R-:W-:-:S02]  /*4f9b0*/  MOV R127, R0 ;  /* 0x00000000007f7202 */ /* 0x000fc40000000f00 */
[----:B------:R-:W4:Y:S05]  /*4f9c0*/  LDL.LU R0, [R1+0x1d10] ;  /* 0x001d100001007983 */ /* 0x000f2a0000300800 */
[C---:B-----5:R-:W-:Y:S08]  /*4f9d0*/  HMMA.1688.F32.TF32 R248, R68.reuse, R146, R248 ;  /* 0x0000009244f8723c */ /* 0x060ff000000810f8 */
[C---:B------:R-:W-:Y:S01]  /*4f9e0*/  HMMA.1688.F32.TF32 R120, R68.reuse, R158, R128 ;  /* 0x0000009e4478723c */ /* 0x040fe20000081080 */
[----:B------:R-:W5:Y:S04]  /*4f9f0*/  LDL.LU R128, [R1+0x250] ;  /* 0x0002500001807983 */ /* 0x000f680000300800 */
[----:B------:R-:W5:Y:S04]  /*4fa00*/  LDL.LU R129, [R1+0x254] ;  /* 0x0002540001817983 */ /* 0x000f680000300800 */
[----:B------:R-:W5:Y:S04]  /*4fa10*/  LDL.LU R130, [R1+0x258] ;  /* 0x0002580001827983 */ /* 0x000f680000300800 */
[----:B------:R-:W5:Y:S01]  /*4fa20*/  LDL.LU R131, [R1+0x25c] ;  /* 0x00025c0001837983 */ /* 0x000f620000300800 */
[C---:B--2---:R-:W-:Y:S08]  /*4fa30*/  HMMA.1688.F32.TF32 R92, R68.reuse, R150, R92 ;  /* 0x00000096445c723c */ /* 0x044ff0000008105c */
[C---:B---3--:R-:W-:Y:S01]  /*4fa40*/  HMMA.1688.F32.TF32 R116, R68.reuse, R154, R132 ;  /* 0x0000009a4474723c */ /* 0x048fe20000081084 */
[----:B------:R-:W2:Y:S04]  /*4fa50*/  LDL.LU R132, [R1+0x270] ;  /* 0x0002700001847983 */ /* 0x000ea80000300800 */
[----:B------:R-:W2:Y:S04]  /*4fa60*/  LDL.LU R133, [R1+0x274] ;  /* 0x0002740001857983 */ /* 0x000ea80000300800 */
[----:B------:R-:W2:Y:S04]  /*4fa70*/  LDL.LU R134, [R1+0x278] ;  /* 0x0002780001867983 */ /* 0x000ea80000300800 */
[----:B------:R-:W2:Y:S04]  /*4fa80*/  LDL.LU R135, [R1+0x27c] ;  /* 0x00027c0001877983 */ /* 0x000ea80000300800 */
[----:B------:R-:W-:Y:S04]  /*4fa90*/  STL.64 [R1+0x140], R92 ;  /* 0x0001405c01007387 */ /* 0x000fe80000100a00 */
[----:B------:R3:W-:Y:S04]  /*4faa0*/  STL.64 [R1+0x148], R94 ;  /* 0x0001485e01007387 */ /* 0x0007e80000100a00 */
        /* <DEDUP_REMOVED lines=9> */
[----:B------:R-:W2:Y:S02]  /*4fb40*/  LDL.LU.64 R56, [R1+0x1ce0] ;  /* 0x001ce00001387983 */ /* 0x000ea40000300a00 */
[----:B--2---:R-:W-:Y:S02]  /*4fb50*/  HMMA.1688.F32.TF32 R68, R68, R138, R56 ;  /* 0x0000008a4444723c */ /* 0x004fe40000081038 */
[----:B------:R-:W-:Y:S04]  /*4fb60*/  LDS R56, [R180+0x47880] ;  /* 0x04788000b4387984 */ /* 0x000fe80000000800 */
[----:B------:R-:W-:Y:S04]  /*4fb70*/  LDS R58, [R180+0x47c80] ;  /* 0x047c8000b43a7984 */ /* 0x000fe80000000800 */
[----:B------:R-:W-:Y:S04]  /*4fb80*/  LDS R57, [R181+0x47880] ;  /* 0x04788000b5397984 */ /* 0x000fe80000000800 */
[----:B------:R-:W1:Y:S09]  /*4fb90*/  LDS R59, [R181+0x47c80] ;  /* 0x047c8000b53b7984 */ /* 0x000e720000000800 */
[----:B------:R-:W-:Y:S04]  /*4fba0*/  STL.64 [R1+0x10], R68 ;  /* 0x0000104401007387 */ /* 0x000fe80000100a00 */
[----:B------:R2:W-:Y:S02]  /*4fbb0*/  STL.64 [R1+0x18], R70 ;  /* 0x0000184601007387 */ /* 0x0005e40000100a00 */
[C---:B--2---:R-:W-:Y:S08]  /*4fbc0*/  HMMA.1688.F32.TF32 R68, R76.reuse, R62, R12 ;  /* 0x0000003e4c44723c */ /* 0x044ff0000008100c */
[C---:B------:R-:W-:Y:S08]  /*4fbd0*/  HMMA.1688.F32.TF32 R12, R76.reuse, R18, R64 ;  /* 0x000000124c0c723c */ /* 0x040ff00000081040 */
[C---:B------:R-:W-:Y:S07]  /*4fbe0*/  HMMA.1688.F32.TF32 R64, R76.reuse, R178, R88 ;  /* 0x000000b24c40723c */ /* 0x040fee0000081058 */
[----:B------:R-:W-:Y:S04]  /*4fbf0*/  STL.64 [R1+0x2d0], R68 ;  /* 0x0002d04401007387 */ /* 0x000fe80000100a00 */
[----:B------:R2:W-:Y:S04]  /*4fc00*/  STL.64 [R1+0x2d8], R70 ;  /* 0x0002d84601007387 */ /* 0x0005e80000100a00 */
[----:B------:R-:W-:Y:S04]  /*4fc10*/  STL.64 [R1+0x2c0], R12 ;  /* 0x0002c00c01007387 */ /* 0x000fe80000100a00 */
[----:B------:R1:W-:Y:S01]  /*4fc20*/  STL.64 [R1+0x2c8], R14 ;  /* 0x0002c80e01007387 */ /* 0x0003e20000100a00 */
[C---:B--2---:R-:W-:Y:S08]  /*4fc30*/  HMMA.1688.F32.TF32 R68, R76.reuse, R182, R84 ;  /* 0x000000b64c44723c */ /* 0x044ff00000081054 */
[C---:B-1----:R-:W-:Y:S11]  /*4fc40*/  HMMA.1688.F32.TF32 R12, R76.reuse, R174, R184 ;  /* 0x000000ae4c0c723c */ /* 0x042ff600000810b8 */
[----:B------:R-:W-:Y:S04]  /*4fc50*/  @!UPT UIADD3 URZ, URZ, URZ, URZ ;  /* 0x0000003f3f3ff290 */ /* 0x000fe8000fffe03f */
[----:B------:R-:W-:Y:S04]  /*4fc60*/  STL.64 [R1+0x2b0], R68 ;  /* 0x0002b04401007387 */ /* 0x000fe80000100a00 */
[----:B------:R1:W-:Y:S04]  /*4fc70*/  STL.64 [R1+0x2b8], R70 ;  /* 0x0002b84601007387 */ /* 0x0003e80000100a00 */
[----:B------:R-:W-:Y:S04]  /*4fc80*/  STL.64 [R1+0x2a0], R64 ;  /* 0x0002a04001007387 */ /* 0x000fe80000100a00 */
[----:B------:R2:W-:Y:S01]  /*4fc90*/  STL.64 [R1+0x2a8], R66 ;  /* 0x0002a84201007387 */ /* 0x0005e20000100a00 */
[C---:B-1----:R-:W-:Y:S03]  /*4fca0*/  HMMA.1688.F32.TF32 R68, R76.reuse, R170, R188 ;  /* 0x000000aa4c44723c */ /* 0x042fe600000810bc */
[----:B------:R-:W-:Y:S04]  /*4fcb0*/  STL.64 [R1+0x260], R12 ;  /* 0x0002600c01007387 */ /* 0x000fe80000100a00 */
[----:B------:R1:W-:Y:S01]  /*4fcc0*/  STL.64 [R1+0x268], R14 ;  /* 0x0002680e01007387 */ /* 0x0003e20000100a00 */
[C---:B--2---:R-:W-:Y:S08]  /*4fcd0*/  HMMA.1688.F32.TF32 R64, R76.reuse, R166, R196 ;  /* 0x000000a64c40723c */ /* 0x044ff000000810c4 */
        /* <DEDUP_REMOVED lines=18> */
[----:B-1----:R-:W-:Y:S07]  /*4fe00*/  HMMA.1688.F32.TF32 R12, R76, R138, R48 ;  /* 0x0000008a4c0c723c */ /* 0x002fee0000081030 */
[----:B------:R-:W-:Y:S04]  /*4fe10*/  STL.64 [R1+0x1e0], R68 ;  /* 0x0001e04401007387 */ /* 0x000fe80000100a00 */
[----:B------:R-:W-:Y:S04]  /*4fe20*/  STL.64 [R1+0x1e8], R70 ;  /* 0x0001e84601007387 */ /* 0x000fe80000100a00 */
[----:B------:R-:W-:Y:S04]  /*4fe30*/  STL.64 [R1+0x1d0], R64 ;  /* 0x0001d04001007387 */ /* 0x000fe80000100a00 */
[----:B------:R-:W-:Y:S04]  /*4fe40*/  STL.64 [R1+0x1d8], R66 ;  /* 0x0001d84201007387 */ /* 0x000fe80000100a00 */
[----:B------:R-:W-:Y:S04]  /*4fe50*/  STL.64 [R1+0x1c0], R12 ;  /* 0x0001c00c01007387 */ /* 0x000fe80000100a00 */
[----:B------:R1:W-:Y:S02]  /*4fe60*/  STL.64 [R1+0x1c8], R14 ;  /* 0x0001c80e01007387 */ /* 0x0003e40000100a00 */
[----:B-1----:R-:W-:Y:S01]  /*4fe70*/  HMMA.1688.F32.TF32 R12, R72, R62, R124 ;  /* 0x0000003e480c723c */ /* 0x002fe2000008107c */
[----:B----4-:R-:W-:Y:S11]  /*4fe80*/  IMAD.MOV.U32 R185, RZ, RZ, R0 ;  /* 0x000000ffffb97224 */ /* 0x010ff600078e0000 */
[----:B------:R-:W-:Y:S11]  /*4fe90*/  @!UPT UIADD3 URZ, URZ, URZ, URZ ;  /* 0x0000003f3f3ff290 */ /* 0x000ff6000fffe03f */
[----:B------:R1:W-:Y:S04]  /*4fea0*/  STL.64 [R1], R12 ;  /* 0x0000000c01007387 */ /* 0x0003e80000100a00 */
[----:B------:R2:W-:Y:S04]  /*4feb0*/  STL.64 [R1+0x8], R14 ;  /* 0x0000080e01007387 */ /* 0x0005e80000100a00 */
[----:B------:R-:W4:Y:S04]  /*4fec0*/  LDL.LU R184, [R1+0x280] ;  /* 0x0002800001b87983 */ /* 0x000f280000300800 */
[----:B------:R-:W4:Y:S04]  /*4fed0*/  LDL.LU R0, [R1+0x1cdc] ;  /* 0x001cdc0001007983 */ /* 0x000f280000300800 */
[----:B------:R-:W4:Y:S04]  /*4fee0*/  LDL.LU R186, [R1+0x288] ;  /* 0x0002880001ba7983 */ /* 0x000f280000300800 */
[----:B------:R-:W4:Y:S04]  /*4fef0*/  LDL.LU R187, [R1+0x28c] ;  /* 0x00028c0001bb7983 */ /* 0x000f280000300800 */
[----:B-1----:R-:W4:Y:S04]  /*4ff00*/  LDL.LU R12, [R1+0x290] ;  /* 0x00029000010c7983 */ /* 0x002f280000300800 */
[----:B------:R-:W4:Y:S04]  /*4ff10*/  LDL.LU R13, [R1+0x294] ;  /* 0x00029400010d7983 */ /* 0x000f280000300800 */
[----:B--2---:R-:W2:Y:S01]  /*4ff20*/  LDL.LU R14, [R1+0x298] ;  /* 0x00029800010e7983 */ /* 0x004ea20000300800 */
[C---:B------:R-:W-:Y:S08]  /*4ff30*/  HMMA.1688.F32.TF32 R52, R76.reuse, R46, R52 ;  /* 0x0000002e4c34723c */ /* 0x040ff00000081034 */
[-C--:B------:R-:W-:Y:S08]  /*4ff40*/  HMMA.1688.F32.TF32 R8, R76, R6.reuse, R8 ;  /* 0x000000064c08723c */ /* 0x080ff00000081008 */
[C---:B-----5:R-:W-:Y:S07]  /*4ff50*/  HMMA.1688.F32.TF32 R64, R72.reuse, R6, R128 ;  /* 0x000000064840723c */ /* 0x060fee0000081080 */
[----:B------:R-:W-:Y:S01]  /*4ff60*/  IMAD.MOV.U32 R128, RZ, RZ, R45 ;  /* 0x000000ffff807224 */ /* 0x000fe200078e002d */
[----:B------:R-:W-:Y:S01]  /*4ff70*/  HMMA.1688.F32.TF32 R68, R72, R46, R132 ;  /* 0x0000002e4844723c */ /* 0x000fe20000081084 */
[----:B------:R-:W-:-:S07]  /*4ff80*/  IMAD.MOV.U32 R129, RZ, RZ, R44 ;  /* 0x000000ffff817224 */ /* 0x000fce00078e002c */
[C---:B------:R-:W-:Y:S07]  /*4ff90*/  HMMA.1688.F32.TF32 R220, R72.reuse, R18, R108 ;  /* 0x0000001248dc723c */ /* 0x040fee000008106c */
[----:B------:R-:W-:Y:S01]  /*4ffa0*/  IMAD.MOV.U32 R108, RZ, RZ, R5 ;  /* 0x000000ffff6c7224 */ /* 0x000fe200078e0005 */
[----:B------:R-:W-:Y:S01]  /*4ffb0*/  HMMA.1688.F32.TF32 R216, R72, R182, R80 ;  /* 0x000000b648d8723c */ /* 0x000fe20000081050 */
[----:B------:R-:W-:-:S07]  /*4ffc0*/  IMAD.MOV.U32 R109, RZ, RZ, R4 ;  /* 0x000000ffff6d7224 */ /* 0x000fce00078e0004 */
        /* <DEDUP_REMOVED lines=12> */
[----:B----4-:R-:W-:-:S02]  /*50090*/  MOV R15, R0 ;  /* 0x00000000000f7202 */ /* 0x010fc40000000f00 */
[----:B------:R-:W3:Y:S04]  /*500a0*/  LDL.LU R0, [R1+0x1cd8] ;  /* 0x001cd80001007983 */ /* 0x000ee80000300800 */
[C---:B------:R-:W-:Y:S08]  /*500b0*/  HMMA.1688.F32.TF32 R72, R56.reuse, R6, R184 ;  /* 0x000000063848723c */ /* 0x040ff000000810b8 */
[C---:B------:R-:W-:Y:S08]  /*500c0*/  HMMA.1688.F32.TF32 R4, R56.reuse, R182, R228 ;  /* 0x000000b63804723c */ /* 0x040ff000000810e4 */
[C---:B--2---:R-:W-:Y:S01]  /*500d0*/  HMMA.1688.F32.TF32 R76, R56.reuse, R46, R12 ;  /* 0x0000002e384c723c */ /* 0x044fe2000008100c */
[----:B------:R-:W2:Y:S07]  /*500e0*/  LDL R12, [R1+0x480] ;  /* 0x00048000010c7983 */ /* 0x000eae0000100800 */
[----:B------:R-:W-:Y:S11]  /*500f0*/  HMMA.1688.F32.TF32 R44, R56, R62, R192 ;  /* 0x0000003e382c723c */ /* 0x000ff600000810c0 */
[----:B------:R-:W-:Y:S11]  /*50100*/  @!UPT UIADD3 URZ, URZ, URZ, URZ ;  /* 0x0000003f3f3ff290 */ /* 0x000ff6000fffe03f */
[----:B------:R-:W-:Y:S01]  /*50110*/  @!UPT UIADD3 URZ, URZ, URZ, URZ ;  /* 0x0000003f3f3ff290 */ /* 0x000fe2000fffe03f */
[----:B------:R-:W-:Y:S04]  /*50120*/  STL.64 [R1+0x120], R44 ;  /* 0x0001202c01007387 */ /* 0x000fe80000100a00 */
[----:B------:R-:W-:Y:S04]  /*50130*/  STL.64 [R1+0x128], R46 ;  /* 0x0001282e01007387 */ /* 0x000fe80000100a00 */
[----:B------:R1:W-:Y:S04]  /*50140*/  STL.64 [R1+0x110], R4 ;  /* 0x0001100401007387 */ /* 0x0003e80000100a00 */
[----:B------:R4:W-:Y:S04]  /*50150*/  STL.64 [R1+0x118], R6 ;  /* 0x0001180601007387 */ /* 0x0009e80000100a00 */
[----:B-1----:R-:W5:Y:S04]  /*50160*/  LDL.LU R4, [R1+0x1888] ;  /* 0x0018880001047983 */ /* 0x002f680000300800 */
[----:B----4-:R-:W4:Y:S04]  /*50170*/  LDL.LU R7, [R1+0x186c] ;  /* 0x00186c0001077983 */ /* 0x010f280000300800 */
[----:B------:R-:W3:Y:S04]  /*50180*/  LDL.LU R5, [R1+0x1880] ;  /* 0x0018800001057983 */ /* 0x000ee80000300800 */
[----:B------:R-:W3:Y:S04]  /*50190*/  LDL.LU R14, [R1+0x1860] ;  /* 0x00186000010e7983 */ /* 0x000ee80000300800 */
[----:B------:R-:W3:Y:S04]  /*501a0*/  LDL.LU R15, [R1+0x184c] ;  /* 0x00184c00010f7983 */ /* 0x000ee80000300800 */
[----:B------:R-:W3:Y:S04]  /*501b0*/  LDL.LU R6, [R1+0x182c] ;  /* 0x00182c0001067983 */ /* 0x000ee80000300800 */
[----:B------:R-:W3:Y:S04]  /*501c0*/  LDL.LU R16, [R1+0x1840] ;  /* 0x0018400001107983 */ /* 0x000ee80000300800 */
[----:B------:R-:W3:Y:S01]  /*501d0*/  LDL.LU R13, [R1+0x1820] ;  /* 0x00182000010d7983 */ /* 0x000ee20000300800 */
[----:B------:R-:W-:Y:S01]  /*501e0*/  IMAD.MOV.U32 R45, RZ, RZ, 0x7f ;  /* 0x0000007fff2d7424 */ /* 0x000fe200078e00ff */
[----:B------:R-:W-:Y:S01]  /*501f0*/  MOV R111, R2 ;  /* 0x00000002006f7202 */ /* 0x000fe20000000f00 */
[----:B------:R-:W-:-:S03]  /*50200*/  IMAD.MOV.U32 R2, RZ, RZ, c[0x0][0x180] ;  /* 0x00006000ff027624 */ /* 0x000fc600078e00ff */
[----:B------:R-:W-:Y:S01]  /*50210*/  IADD3 R45, R45, c[0x0][0x180], RZ ;  /* 0x000060002d2d7a10 */ /* 0x000fe20007ffe0ff */
[----:B------:R-:W-:-:S03]  /*50220*/  IMAD.MOV.U32 R110, RZ, RZ, R3 ;  /* 0x000000ffff6e7224 */ /* 0x000fc600078e0003 */
[----:B------:R-:W-:Y:S02]  /*50230*/  SHF.R.S32.HI R3, RZ, 0x1f, R45 ;  /* 0x0000001fff037819 */ /* 0x000fe4000001142d */
[----:B------:R-:W-:Y:S02]  /*50240*/  IADD3 R2, R2, -0x100, RZ ;  /* 0xffffff0002027810 */ /* 0x000fe40007ffe0ff */
[----:B------:R-:W-:Y:S02]  /*50250*/  LEA.HI R3, R3, R45, RZ, 0x7 ;  /* 0x0000002d03037211 */ /* 0x000fe400078f38ff */
[----:B------:R-:W1:Y:S02]  /*50260*/  S2R R45, SR_TID.X ;  /* 0x00000000002d7919 */ /* 0x000e640000002100 */
[----:B------:R-:W-:-:S04]  /*50270*/  SHF.R.S32.HI R3, RZ, 0x7, R3 ;  /* 0x00000007ff037819 */ /* 0x000fc80000011403 */
[----:B------:R-:W-:Y:S02]  /*50280*/  IADD3 R3, R3, -0x2, RZ ;  /* 0xfffffffe03037810 */ /* 0x000fe40007ffe0ff */
[----:B------:R-:W-:Y:S01]  /*50290*/  MOV R130, R17 ;  /* 0x0000001100827202 */ /* 0x000fe20000000f00 */
[----:B------:R-:W-:Y:S01]  /*502a0*/  IMAD.MOV.U32 R17, RZ, RZ, c[0x0][0x188] ;  /* 0x00006200ff117624 */ /* 0x000fe200078e00ff */
[----:B------:R-:W-:-:S03]  /*502b0*/  UIADD3 UR5, UR5, 0x1, URZ ;  /* 0x0000000105057890 */ /* 0x000fc6000fffe03f */
[----:B------:R-:W-:Y:S01]  /*502c0*/  IMAD.SHL.U32 R17, R17, 0x80, RZ ;  /* 0x0000008011117824 */ /* 0x000fe200078e00ff */
[----:B------:R-:W-:-:S04]  /*502d0*/  UISETP.GT.AND UP0, UPT, UR5, 0x1, UPT ;  /* 0x000000010500788c */ /* 0x000fc8000bf04270 */
[----:B------:R-:W-:Y:S01]  /*502e0*/  SHF.L.U32 R17, R17, 0x2, RZ ;  /* 0x0000000211117819 */ /* 0x000fe200000006ff */
[----:B------:R-:W-:Y:S01]  /*502f0*/  USEL UR5, UR5, URZ, !UP0 ;  /* 0x0000003f05057287 */ /* 0x000fe2000c000000 */
[----:B-1----:R-:W-:-:S05]  /*50300*/  LOP3.LUT R45, R45, 0x3f, RZ, 0xc0, !PT ;  /* 0x0000003f2d2d7812 */ /* 0x002fca00078ec0ff */
[----:B------:R-:W-:Y:S01]  /*50310*/  IMAD.SHL.U32 R46, R45, 0x4, RZ ;  /* 0x000000042d2e7824 */ /* 0x000fe200078e00ff */
[----:B------:R-:W-:Y:S01]  /*50320*/  HMMA.1688.F32.TF32 R224, R56, R18, R224 ;  /* 0x0000001238e0723c */ /* 0x000fe200000810e0 */
[C---:B--2---:R-:W-:Y:S01]  /*50330*/  IMAD R2, R12.reuse, -0x80, R2 ;  /* 0xffffff800c027824 */ /* 0x044fe200078e0202 */
[----:B------:R-:W-:-:S04]  /*50340*/  ISETP.GE.AND P0, PT, R12, R3, PT ;  /* 0x000000030c00720c */ /* 0x000fc80003f06270 */
[----:B------:R-:W-:-:S04]  /*50350*/  ISETP.GT.AND P1, PT, R2, RZ, PT ;  /* 0x000000ff0200720c */ /* 0x000fc80003f24270 */
[----:B------:R-:W-:Y:S02]  /*50360*/  SEL R3, RZ, 0x4, !P1 ;  /* 0x00000004ff037807 */ /* 0x000fe40004800000 */
[----:B------:R-:W-:Y:S02]  /*50370*/  ISETP.GT.AND P1, PT, R2, 0x4, PT ;  /* 0x000000040200780c */ /* 0x000fe40003f24270 */
[----:B------:R-:W-:-:S04]  /*50380*/  SEL R3, R3, RZ, !P0 ;  /* 0x000000ff03037207 */ /* 0x000fc80004000000 */
[----:B------:R-:W-:Y:S02]  /*50390*/  ISETP.NE.U32.AND P2, PT, R3, RZ, PT ;  /* 0x000000ff0300720c */ /* 0x000fe40003f45070 */
[----:B------:R-:W-:-:S04]  /*503a0*/  SEL R3, RZ, 0x4, !P1 ;  /* 0x00000004ff037807 */ /* 0x000fc80004800000 */
[----:B------:R-:W-:-:S04]  /*503b0*/  SEL R3, R3, RZ, !P0 ;  /* 0x000000ff03037207 */ /* 0x000fc80004000000 */
[----:B------:R-:W-:Y:S01]  /*503c0*/  ISETP.NE.U32.AND P1, PT, R3, RZ, PT ;  /* 0x000000ff0300720c */ /* 0x000fe20003f25070 */
[----:B------:R-:W-:-:S04]  /*503d0*/  IMAD.U32 R3, RZ, RZ, UR5 ;  /* 0x00000005ff037e24 */ /* 0x000fc8000f8e00ff */
[----:B------:R-:W-:Y:S01]  /*503e0*/  IMAD R3, R3, 0x8000, R46 ;  /* 0x0000800003037824 */ /* 0x000fe200078e022e */
[-C--:B-----5:R-:W-:Y:S02]  /*503f0*/  IADD3 R4, P3, R4, R17.reuse, RZ ;  /* 0x0000001104047210 */ /* 0x0a0fe40007f7e0ff */
[----:B----4-:R-:W-:-:S03]  /*50400*/  IADD3 R7, P4, R7, R17, RZ ;  /* 0x0000001107077210 */ /* 0x010fc60007f9e0ff */
[----:B------:R1:W-:Y:S01]  /*50410*/  STL [R1+0x1888], R4 ;  /* 0x0018880401007387 */ /* 0x0003e20000100800 */
[----:B---3--:R-:W-:-:S03]  /*50420*/  IMAD.X R5, R5, 0x1, R0, P3 ;  /* 0x0000000105057824 */ /* 0x008fc600018e0600 */
[----:B------:R-:W-:Y:S01]  /*50430*/  BAR.SYNC.DEFER_BLOCKING 0x0 ;  /* 0x0000000000007b1d */ /* 0x000fe20000010000 */
[----:B------:R-:W-:-:S05]  /*50440*/  IADD3.X R14, R14, R0, RZ, P4, !PT ;  /* 0x000000000e0e7210 */ /* 0x000fca00027fe4ff */
[----:B------:R-:W-:Y:S04]  /*50450*/  STL [R1+0x186c], R7 ;  /* 0x00186c0701007387 */ /* 0x000fe80000100800 */
[----:B------:R2:W-:Y:S04]  /*50460*/  STL [R1+0x1880], R5 ;  /* 0x0018800501007387 */ /* 0x0005e80000100800 */
[----:B------:R3:W-:Y:S04]  /*50470*/  STL [R1+0x1860], R14 ;  /* 0x0018600e01007387 */ /* 0x0007e80000100800 */
[----:B------:R-:W4:Y:S04]  /*50480*/  LDL.LU R19, [R1+0x1800] ;  /* 0x0018000001137983 */ /* 0x000f280000300800 */
[----:B------:R-:W5:Y:S04]  /*50490*/  LDL.LU R18, [R1+0x180c] ;  /* 0x00180c0001127983 */ /* 0x000f680000300800 */
[----:B------:R-:W-:Y:S01]  /*504a0*/  @!PT LDS RZ, [RZ] ;  /* 0x00000000fffff984 */ /* 0x000fe20000000800 */
[----:B------:R-:W-:Y:S01]  /*504b0*/  @!PT LDS RZ, [RZ] ;  /* 0x00000000fffff984 */ /* 0x000fe20000000800 */
[----:B------:R-:W-:Y:S01]  /*504c0*/  @!PT LDS RZ, [RZ] ;  /* 0x00000000fffff984 */ /* 0x000fe20000000800 */
[----:B------:R1:W-:Y:S02]  /*504d0*/  LDGSTS.E [R3+0x40000], [R4.64], P2 ;  /* 0x4000000004037fae */ /* 0x0003e40009121848 */
[----:B-1----:R-:W-:-:S02]  /*504e0*/  IMAD.MOV.U32 R4, RZ, RZ, R7 ;  /* 0x000000ffff047224 */ /* 0x002fc400078e0007 */
[----:B--2---:R-:W-:Y:S02]  /*504f0*/  IMAD.MOV.U32 R5, RZ, RZ, R14 ;  /* 0x000000ffff057224 */ /* 0x004fe400078e000e */
[----:B---3--:R-:W2:Y:S04]  /*50500*/  LDL.LU R14, [R1+0x17e0] ;  /* 0x0017e000010e7983 */ /* 0x008ea80000300800 */
[----:B------:R-:W3:Y:S04]  /*50510*/  LDL.LU R7, [R1+0x17ec] ;  /* 0x0017ec0001077983 */ /* 0x000ee80000300800 */
[----:B------:R1:W-:Y:S01]  /*50520*/  LDGSTS.E [R3+0x40400], [R4.64], P1 ;  /* 0x4040000004037fae */ /* 0x0003e20008921848 */
[----:B------:R-:W-:-:S02]  /*50530*/  ISETP.GT.AND P1, PT, R2, 0x8, PT ;  /* 0x000000080200780c */ /* 0x000fc40003f24270 */
[----:B------:R-:W-:Y:S02]  /*50540*/  IADD3 R15, P3, R15, R17, RZ ;  /* 0x000000110f0f7210 */ /* 0x000fe40007f7e0ff */
[----:B-1----:R-:W-:Y:S02]  /*50550*/  SEL R4, RZ, 0x4, !P1 ;  /* 0x00000004ff047807 */ /* 0x002fe40004800000 */
[----:B------:R-:W-:Y:S02]  /*50560*/  ISETP.GT.AND P1, PT, R2, 0xc, PT ;  /* 0x0000000c0200780c */ /* 0x000fe40003f24270 */
[----:B------:R-:W-:-:S04]  /*50570*/  SEL R4, R4, RZ, !P0 ;  /* 0x000000ff04047207 */ /* 0x000fc80004000000 */
[----:B------:R-:W-:Y:S02]  /*50580*/  ISETP.NE.U32.AND P2, PT, R4, RZ, PT ;  /* 0x000000ff0400720c */ /* 0x000fe40003f45070 */
[----:B------:R-:W-:Y:S02]  /*50590*/  SEL R4, RZ, 0x4, !P1 ;  /* 0x00000004ff047807 */ /* 0x000fe40004800000 */
[----:B------:R-:W-:Y:S01]  /*505a0*/  IADD3 R6, P4, R6, R17, RZ ;  /* 0x0000001106067210 */ /* 0x000fe20007f9e0ff */
[--C-:B------:R-:W-:Y:S01]  /*505b0*/  IMAD.X R16, R16, 0x1, R0.reuse, P3 ;  /* 0x0000000110107824 */ /* 0x100fe200018e0600 */
[----:B------:R-:W-:Y:S01]  /*505c0*/  SEL R4, R4, RZ, !P0 ;  /* 0x000000ff04047207 */ /* 0x000fe20004000000 */
[----:B------:R-:W-:Y:S02]  /*505d0*/  STL [R1+0x184c], R15 ;  /* 0x00184c0f01007387 */ /* 0x000fe40000100800 */
[----:B------:R-:W-:Y:S01]  /*505e0*/  IMAD.X R13, R13, 0x1, R0, P4 ;  /* 0x000000010d0d7824 */ /* 0x000fe200020e0600 */
[----:B------:R-:W-:Y:S01]  /*505f0*/  ISETP.NE.U32.AND P1, PT, R4, RZ, PT ;  /* 0x000000ff0400720c */ /* 0x000fe20003f25070 */
[----:B------:R-:W-:Y:S01]  /*50600*/  IMAD.MOV.U32 R5, RZ, RZ, R16 ;  /* 0x000000ffff057224 */ /* 0x000fe200078e0010 */
[----:B------:R-:W-:Y:S01]  /*50610*/  MOV R4, R15 ;  /* 0x0000000f00047202 */ /* 0x000fe20000000f00 */
[----:B------:R1:W-:Y:S04]  /*50620*/  STL [R1+0x1840], R16 ;  /* 0x0018401001007387 */ /* 0x0003e80000100800 */
[----:B------:R-:W-:Y:S04]  /*50630*/  STL [R1+0x182c], R6 ;  /* 0x00182c0601007387 */ /* 0x000fe80000100800 */
[----:B------:R1:W-:Y:S04]  /*50640*/  STL [R1+0x1820], R13 ;  /* 0x0018200d01007387 */ /* 0x0003e80000100800 */
[----:B-1----:R-:W2:Y:S04]  /*50650*/  LDL.LU R16, [R1+0x17c0] ;  /* 0x0017c00001107983 */ /* 0x002ea80000300800 */
[----:B------:R1:W-:Y:S04]  /*50660*/  LDGSTS.E [R3+0x40800], [R4.64], P2 ;  /* 0x4080000004037fae */ /* 0x0003e80009121848 */
[----:B------:R-:W2:Y:S01]  /*50670*/  LDL.LU R15, [R1+0x17cc] ;  /* 0x0017cc00010f7983 */ /* 0x000ea20000300800 */
[----:B-1----:R-:W-:-:S02]  /*50680*/  IMAD.MOV.U32 R5, RZ, RZ, R13 ;  /* 0x000000ffff057224 */ /* 0x002fc400078e000d */
[----:B------:R-:W-:Y:S01]  /*50690*/  IMAD.MOV.U32 R4, RZ, RZ, R6 ;  /* 0x000000ffff047224 */ /* 0x000fe200078e0006 */
[----:B------:R-:W2:Y:S04]  /*506a0*/  LDL.LU R13, [R1+0x17a0] ;  /* 0x0017a000010d7983 */ /* 0x000ea80000300800 */
[----:B------:R-:W2:Y:S04]  /*506b0*/  LDL.LU R6, [R1+0x17ac] ;  /* 0x0017ac0001067983 */ /* 0x000ea80000300800 */
[----:B------:R1:W-:Y:S01]  /*506c0*/  LDGSTS.E [R3+0x40c00], [R4.64], P1 ;  /* 0x40c0000004037fae */ /* 0x0003e20008921848 */
[----:B------:R-:W-:-:S04]  /*506d0*/  ISETP.GT.AND P1, PT, R2, 0x10, PT ;  /* 0x000000100200780c */ /* 0x000fc80003f24270 */
[----:B-1----:R-:W-:Y:S02]  /*506e0*/  SEL R4, RZ, 0x4, !P1 ;  /* 0x00000004ff047807 */ /* 0x002fe40004800000 */
[----:B------:R-:W-:Y:S02]  /*506f0*/  ISETP.GT.AND P1, PT, R2, 0x14, PT ;  /* 0x000000140200780c */ /* 0x000fe40003f24270 */
[----:B------:R-:W-:-:S04]  /*50700*/  SEL R4, R4, RZ, !P0 ;  /* 0x000000ff04047207 */ /* 0x000fc80004000000 */
[----:B------:R-:W-:Y:S02]  /*50710*/  ISETP.NE.U32.AND P2, PT, R4, RZ, PT ;  /* 0x000000ff0400720c */ /* 0x000fe40003f45070 */
[----:B------:R-:W-:-:S04]  /*50720*/  SEL R4, RZ, 0x4, !P1 ;  /* 0x00000004ff047807 */ /* 0x000fc80004800000 */
[----:B------:R-:W-:-:S04]  /*50730*/  SEL R4, R4, RZ, !P0 ;  /* 0x000000ff04047207 */ /* 0x000fc80004000000 */
[----:B------:R-:W-:Y:S02]  /*50740*/  ISETP.NE.U32.AND P1, PT, R4, RZ, PT ;  /* 0x000000ff0400720c */ /* 0x000fe40003f25070 */
[----:B-----5:R-:W-:-:S05]  /*50750*/  IADD3 R18, P3, R18, R17, RZ ;  /* 0x0000001112127210 */ /* 0x020fca0007f7e0ff */
[----:B----4-:R-:W-:Y:S01]  /*50760*/  IMAD.X R19, R19, 0x1, R0, P3 ;  /* 0x0000000113137824 */ /* 0x010fe200018e0600 */
[----:B------:R-:W-:Y:S01]  /*50770*/  STL [R1+0x180c], R18 ;  /* 0x00180c1201007387 */ /* 0x000fe20000100800 */
[----:B------:R-:W-:Y:S02]  /*50780*/  IMAD.MOV.U32 R4, RZ, RZ, R18 ;  /* 0x000000ffff047224 */ /* 0x000fe400078e0012 */
[----:B------:R-:W-:Y:S01]  /*50790*/  IMAD.MOV.U32 R5, RZ, RZ, R19 ;  /* 0x000000ffff057224 */ /* 0x000fe200078e0013 */
[----:B------:R1:W-:Y:S04]  /*507a0*/  STL [R1+0x1800], R19 ;  /* 0x0018001301007387 */ /* 0x0003e80000100800 */
[----:B------:R4:W-:Y:S01]  /*507b0*/  LDGSTS.E [R3+0x41000], [R4.64], P2 ;  /* 0x4100000004037fae */ /* 0x0009e20009121848 */
[----:B---3--:R-:W-:-:S04]  /*507c0*/  IADD3 R7, P4, R7, R17, RZ ;  /* 0x0000001107077210 */ /* 0x008fc80007f9e0ff */
[----:B--2---:R-:W-:Y:S01]  /*507d0*/  IADD3.X R14, R14, R0, RZ, P4, !PT ;  /* 0x000000000e0e7210 */ /* 0x004fe200027fe4ff */
[----:B------:R-:W-:Y:S01]  /*507e0*/  STL [R1+0x17ec], R7 ;  /* 0x0017ec0701007387 */ /* 0x000fe20000100800 */
[----:B----4-:R-:W-:-:S03]  /*507f0*/  IMAD.MOV.U32 R4, RZ, RZ, R7 ;  /* 0x000000ffff047224 */ /* 0x010fc600078e0007 */
[----:B------:R2:W-:Y:S01]  /*50800*/  STL [R1+0x17e0], R14 ;  /* 0x0017e00e01007387 */ /* 0x0005e20000100800 */
[----:B------:R-:W-:-:S03]  /*50810*/  IMAD.MOV.U32 R5, RZ, RZ, R14 ;  /* 0x000000ffff057224 */ /* 0x000fc600078e000e */
[----:B-1----:R-:W3:Y:S04]  /*50820*/  LDL.LU R19, [R1+0x1780] ;  /* 0x0017800001137983 */ /* 0x002ee80000300800 */
[----:B------:R-:W4:Y:S04]  /*50830*/  LDL.LU R18, [R1+0x178c] ;  /* 0x00178c0001127983 */ /* 0x000f280000300800 */
[----:B--2---:R-:W2:Y:S04]  /*50840*/  LDL.LU R14, [R1+0x1764] ;  /* 0x00176400010e7983 */ /* 0x004ea80000300800 */
[----:B------:R-:W5:Y:S04]  /*50850*/  LDL.LU R7, [R1+0x1768] ;  /* 0x0017680001077983 */ /* 0x000f680000300800 */
[----:B------:R1:W-:Y:S01]  /*50860*/  LDGSTS.E [R3+0x41400], [R4.64], P1 ;  /* 0x4140000004037fae */ /* 0x0003e20008921848 */
[----:B------:R-:W-:-:S04]  /*50870*/  ISETP.GT.AND P1, PT, R2, 0x18, PT ;  /* 0x000000180200780c */ /* 0x000fc80003f24270 */
[----:B-1----:R-:W-:Y:S02]  /*50880*/  SEL R4, RZ, 0x4, !P1 ;  /* 0x00000004ff047807 */ /* 0x002fe40004800000 */
[----:B------:R-:W-:Y:S02]  /*50890*/  ISETP.GT.AND P1, PT, R2, 0x1c, PT ;  /* 0x0000001c0200780c */ /* 0x000fe40003f24270 */
[----:B------:R-:W-:-:S04]  /*508a0*/  SEL R4, R4, RZ, !P0 ;  /* 0x000000ff04047207 */ /* 0x000fc80004000000 */
[----:B------:R-:W-:Y:S02]  /*508b0*/  ISETP.NE.U32.AND P2, PT, R4, RZ, PT ;  /* 0x000000ff0400720c */ /* 0x000fe40003f45070 */
[----:B------:R-:W-:Y:S02]  /*508c0*/  SEL R4, RZ, 0x4, !P1 ;  /* 0x00000004ff047807 */ /* 0x000fe40004800000 */
[-C--:B------:R-:W-:Y:S02]  /*508d0*/  IADD3 R15, P3, R15, R17.reuse, RZ ;  /* 0x000000110f0f7210 */ /* 0x080fe40007f7e0ff */
[----:B------:R-:W-:Y:S02]  /*508e0*/  SEL R4, R4, RZ, !P0 ;  /* 0x000000ff04047207 */ /* 0x000fe40004000000 */
[----:B------:R-:W-:Y:S02]  /*508f0*/  IADD3.X R16, R16, R0, RZ, P3, !PT ;  /* 0x0000000010107210 */ /* 0x000fe40001ffe4ff */
[----:B------:R-:W-:Y:S01]  /*50900*/  ISETP.NE.U32.AND P1, PT, R4, RZ, PT ;  /* 0x000000ff0400720c */ /* 0x000fe20003f25070 */
[----:B------:R-:W-:Y:S01]  /*50910*/  IMAD.MOV.U32 R4, RZ, RZ, R15 ;  /* 0x000000ffff047224 */ /* 0x000fe200078e000f */
[----:B------:R-:W-:Y:S01]  /*50920*/  STL [R1+0x17cc], R15 ;  /* 0x0017cc0f01007387 */ /* 0x000fe20000100800 */
[----:B------:R-:W-:Y:S01]  /*50930*/  IMAD.MOV.U32 R5, RZ, RZ, R16 ;  /* 0x000000ffff057224 */ /* 0x000fe200078e0010 */
[----:B------:R-:W-:-:S02]  /*50940*/  IADD3 R6, P4, R6, R17, RZ ;  /* 0x0000001106067210 */ /* 0x000fc40007f9e0ff */
[----:B------:R1:W-:Y:S03]  /*50950*/  STL [R1+0x17c0], R16 ;  /* 0x0017c01001007387 */ /* 0x0003e60000100800 */
[----:B------:R-:W-:Y:S01]  /*50960*/  IMAD.X R13, R13, 0x1, R0, P4 ;  /* 0x000000010d0d7824 */ /* 0x000fe200020e0600 */
[----:B------:R-:W-:Y:S04]  /*50970*/  STL [R1+0x17ac], R6 ;  /* 0x0017ac0601007387 */ /* 0x000fe80000100800 */
[----:B------:R1:W-:Y:S04]  /*50980*/  STL [R1+0x17a0], R13 ;  /* 0x0017a00d01007387 */ /* 0x0003e80000100800 */
[----:B------:R1:W-:Y:S04]  /*50990*/  LDGSTS.E [R3+0x41800], [R4.64], P2 ;  /* 0x4180000004037fae */ /* 0x0003e80009121848 */
[----:B-1----:R-:W2:Y:S04]  /*509a0*/  LDL.LU R16, [R1+0x1744] ;  /* 0x0017440001107983 */ /* 0x002ea80000300800 */
[----:B------:R-:W2:Y:S01]  /*509b0*/  LDL.LU R15, [R1+0x1748] ;  /* 0x00174800010f7983 */ /* 0x000ea20000300800 */
[----:B------:R-:W-:Y:S01]  /*509c0*/  MOV R5, R13 ;  /* 0x0000000d00057202 */ /* 0x000fe20000000f00 */
[----:B------:R-:W-:-:S02]  /*509d0*/  IMAD.MOV.U32 R4, RZ, RZ, R6 ;  /* 0x000000ffff047224 */ /* 0x000fc400078e0006 */
        /* <DEDUP_REMOVED lines=11> */
[----:B----4-:R-:W-:-:S05]  /*50a90*/  IADD3 R18, P3, R18, R17, RZ ;  /* 0x0000001112127210 */ /* 0x010fca0007f7e0ff */
[----:B---3--:R-:W-:Y:S01]  /*50aa0*/  IMAD.X R19, R19, 0x1, R0, P3 ;  /* 0x0000000113137824 */ /* 0x008fe200018e0600 */
[----:B-----5:R-:W-:Y:S01]  /*50ab0*/  IADD3 R7, P4, R7, R17, RZ ;  /* 0x0000001107077210 */ /* 0x020fe20007f9e0ff */
[----:B------:R-:W-:Y:S01]  /*50ac0*/  STL [R1+0x178c], R18 ;  /* 0x00178c1201007387 */ /* 0x000fe20000100800 */
[----:B------:R-:W-:-:S03]  /*50ad0*/  IMAD.MOV.U32 R4, RZ, RZ, R18 ;  /* 0x000000ffff047224 */ /* 0x000fc600078e0012 */
[----:B--2---:R-:W-:Y:S01]  /*50ae0*/  IMAD.X R14, R14, 0x1, R0, P4 ;  /* 0x000000010e0e7824 */ /* 0x004fe200020e0600 */
[----:B------:R1:W-:Y:S01]  /*50af0*/  STL [R1+0x1780], R19 ;  /* 0x0017801301007387 */ /* 0x0003e20000100800 */
[----:B------:R-:W-:-:S03]  /*50b00*/  IMAD.MOV.U32 R5, RZ, RZ, R19 ;  /* 0x000000ffff057224 */ /* 0x000fc600078e0013 */
[----:B------:R-:W-:Y:S04]  /*50b10*/  STL [R1+0x1768], R7 ;  /* 0x0017680701007387 */ /* 0x000fe80000100800 */
[----:B------:R2:W-:Y:S04]  /*50b20*/  STL [R1+0x1764], R14 ;  /* 0x0017640e01007387 */ /* 0x0005e80000100800 */
[----:B-1----:R-:W3:Y:S04]  /*50b30*/  LDL.LU R19, [R1+0x1704] ;  /* 0x0017040001137983 */ /* 0x002ee80000300800 */
[----:B------:R1:W-:Y:S04]  /*50b40*/  LDGSTS.E [R3+0x42000], [R4.64], P2 ;  /* 0x4200000004037fae */ /* 0x0003e80009121848 */
[----:B------:R-:W4:Y:S01]  /*50b50*/  LDL.LU R18, [R1+0x1708] ;  /* 0x0017080001127983 */ /* 0x000f220000300800 */
[----:B-1----:R-:W-:Y:S01]  /*50b60*/  IMAD.MOV.U32 R5, RZ, RZ, R14 ;  /* 0x000000ffff057224 */ /* 0x002fe200078e000e */
[----:B------:R-:W-:-:S02]  /*50b70*/  MOV R4, R7 ;  /* 0x0000000700047202 */ /* 0x000fc40000000f00 */
        /* <DEDUP_REMOVED lines=9> */
[----:B------:R-:W-:Y:S02]  /*50c10*/  IADD3 R15, P3, R15, R17, RZ ;  /* 0x000000110f0f7210 */ /* 0x000fe40007f7e0ff */
[----:B------:R-:W-:-:S03]  /*50c20*/  SEL R4, R4, RZ, !P0 ;  /* 0x000000ff04047207 */ /* 0x000fc60004000000 */
[----:B------:R-:W-:Y:S01]  /*50c30*/  IMAD.X R16, R16, 0x1, R0, P3 ;  /* 0x0000000110107824 */ /* 0x000fe200018e0600 */
[----:B------:R-:W-:Y:S01]  /*50c40*/  IADD3 R6, P4, R6, R17, RZ ;  /* 0x0000001106067210 */ /* 0x000fe20007f9e0ff */
[----:B------:R-:W-:Y:S01]  /*50c50*/  STL [R1+0x1748], R15 ;  /* 0x0017480f01007387 */ /* 0x000fe20000100800 */
[----:B------:R-:W-:-:S03]  /*50c60*/  ISETP.NE.U32.AND P1, PT, R4, RZ, PT ;  /* 0x000000ff0400720c */ /* 0x000fc60003f25070 */
[----:B------:R-:W-:Y:S01]  /*50c70*/  IMAD.X R13, R13, 0x1, R0, P4 ;  /* 0x000000010d0d7824 */ /* 0x000fe200020e0600 */
[----:B------:R1:W-:Y:S01]  /*50c80*/  STL [R1+0x1744], R16 ;  /* 0x0017441001007387 */ /* 0x0003e20000100800 */
[----:B------:R-:W-:Y:S01]  /*50c90*/  IMAD.MOV.U32 R4, RZ, RZ, R15 ;  /* 0x000000ffff047224 */ /* 0x000fe200078e000f */
[----:B------:R-:W-:Y:S02]  /*50ca0*/  MOV R5, R16 ;  /* 0x0000001000057202 */ /* 0x000fe40000000f00 */
[----:B------:R-:W-:Y:S04]  /*50cb0*/  STL [R1+0x1728], R6 ;  /* 0x0017280601007387 */ /* 0x000fe80000100800 */
[----:B------:R1:W-:Y:S04]  /*50cc0*/  STL [R1+0x1724], R13 ;  /* 0x0017240d01007387 */ /* 0x0003e80000100800 */
[----:B-1----:R-:W2:Y:S04]  /*50cd0*/  LDL.LU R16, [R1+0x16bc] ;  /* 0x0016bc0001107983 */ /* 0x002ea80000300800 */
[----:B------:R-:W2:Y:S04]  /*50ce0*/  LDL.LU R15, [R1+0x16c0] ;  /* 0x0016c000010f7983 */ /* 0x000ea80000300800 */
[----:B------:R1:W-:Y:S02]  /*50cf0*/  LDGSTS.E [R3+0x42800], [R4.64], P2 ;  /* 0x4280000004037fae */ /* 0x0003e40009121848 */
        /* <DEDUP_REMOVED lines=14> */
[--C-:B---3--:R-:W-:Y:S01]  /*50de0*/  IMAD.X R19, R19, 0x1, R0.reuse, P3 ;  /* 0x0000000113137824 */ /* 0x108fe200018e0600 */
[----:B------:R-:W-:Y:S01]  /*50df0*/  MOV R4, R18 ;  /* 0x0000001200047202 */ /* 0x000fe20000000f00 */
[----:B------:R-:W-:Y:S01]  /*50e00*/  STL [R1+0x1708], R18 ;  /* 0x0017081201007387 */ /* 0x000fe20000100800 */
[----:B-----5:R-:W-:Y:S01]  /*50e10*/  IADD3 R7, P4, R7, R17, RZ ;  /* 0x0000001107077210 */ /* 0x020fe20007f9e0ff */
[----:B------:R-:W-:Y:S02]  /*50e20*/  IMAD.MOV.U32 R5, RZ, RZ, R19 ;  /* 0x000000ffff057224 */ /* 0x000fe400078e0013 */
[----:B------:R1:W-:Y:S02]  /*50e30*/  STL [R1+0x1704], R19 ;  /* 0x0017041301007387 */ /* 0x0003e40000100800 */
[----:B--2---:R-:W-:Y:S02]  /*50e40*/  IMAD.X R14, R14, 0x1, R0, P4 ;  /* 0x000000010e0e7824 */ /* 0x004fe400020e0600 */
[----:B------:R-:W-:Y:S04]  /*50e50*/  STL [R1+0x16e0], R7 ;  /* 0x0016e00701007387 */ /* 0x000fe80000100800 */
[----:B------:R2:W-:Y:S04]  /*50e60*/  STL [R1+0x16dc], R14 ;  /* 0x0016dc0e01007387 */ /* 0x0005e80000100800 */
[----:B------:R3:W-:Y:S04]  /*50e70*/  LDGSTS.E [R3+0x43000], [R4.64], P2 ;  /* 0x4300000004037fae */ /* 0x0007e80009121848 */
[----:B-1----:R-:W4:Y:S04]  /*50e80*/  LDL.LU R19, [R1+0x167c] ;  /* 0x00167c0001137983 */ /* 0x002f280000300800 */
[----:B------:R-:W5:Y:S01]  /*50e90*/  LDL.LU R18, [R1+0x1680] ;  /* 0x0016800001127983 */ /* 0x000f620000300800 */
[----:B---3--:R-:W-:-:S02]  /*50ea0*/  IMAD.MOV.U32 R5, RZ, RZ, R14 ;  /* 0x000000ffff057224 */ /* 0x008fc400078e000e */
[----:B------:R-:W-:Y:S01]  /*50eb0*/  IMAD.MOV.U32 R4, RZ, RZ, R7 ;  /* 0x000000ffff047224 */ /* 0x000fe200078e0007 */
[----:B--2---:R-:W2:Y:S04]  /*50ec0*/  LDL.LU R14, [R1+0x1654] ;  /* 0x00165400010e7983 */ /* 0x004ea80000300800 */
[----:B------:R-:W3:Y:S04]  /*50ed0*/  LDL.LU R7, [R1+0x1658] ;  /* 0x0016580001077983 */ /* 0x000ee80000300800 */
        /* <DEDUP_REMOVED lines=10> */
[----:B------:R-:W-:Y:S01]  /*50f80*/  ISETP.NE.U32.AND P1, PT, R4, RZ, PT ;  /* 0x000000ff0400720c */ /* 0x000fe20003f25070 */
[----:B------:R-:W-:Y:S01]  /*50f90*/  IMAD.MOV.U32 R4, RZ, RZ, R15 ;  /* 0x000000ffff047224 */ /* 0x000fe200078e000f */
[----:B------:R-:W-:Y:S01]  /*50fa0*/  STL [R1+0x16c0], R15 ;  /* 0x0016c00f01007387 */ /* 0x000fe20000100800 */
[----:B------:R-:W-:-:S03]  /*50fb0*/  IMAD.MOV.U32 R5, RZ, RZ, R16 ;  /* 0x000000ffff057224 */ /* 0x000fc600078e0010 */
[----:B------:R1:W-:Y:S04]  /*50fc0*/  STL [R1+0x16bc], R16 ;  /* 0x0016bc1001007387 */ /* 0x0003e80000100800 */
[----:B------:R1:W-:Y:S01]  /*50fd0*/  LDGSTS.E [R3+0x43800], [R4.64], P2 ;  /* 0x4380000004037fae */ /* 0x0003e20009121848 */
[----:B------:R-:W-:-:S04]  /*50fe0*/  IADD3 R6, P4, R6, R17, RZ ;  /* 0x0000001106067210 */ /* 0x000fc80007f9e0ff */
[----:B------:R-:W-:Y:S01]  /*50ff0*/  IADD3.X R13, R13, R0, RZ, P4, !PT ;  /* 0x000000000d0d7210 */ /* 0x000fe200027fe4ff */
[----:B------:R-:W-:Y:S01]  /*51000*/  STL [R1+0x16a0], R6 ;  /* 0x0016a00601007387 */ /* 0x000fe20000100800 */
[----:B-1----:R-:W-:-:S03]  /*51010*/  IMAD.MOV.U32 R4, RZ, RZ, R6 ;  /* 0x000000ffff047224 */ /* 0x002fc600078e0006 */
[----:B------:R1:W-:Y:S01]  /*51020*/  STL [R1+0x169c], R13 ;  /* 0x00169c0d01007387 */ /* 0x0003e20000100800 */
[----:B------:R-:W-:-:S03]  /*51030*/  IMAD.MOV.U32 R5, RZ, RZ, R13 ;  /* 0x000000ffff057224 */ /* 0x000fc600078e000d */
[----:B------:R-:W2:Y:S04]  /*51040*/  LDL.LU R16, [R1+0x1634] ;  /* 0x0016340001107983 */ /* 0x000ea80000300800 */
[----:B------:R-:W2:Y:S04]  /*51050*/  LDL.LU R15, [R1+0x1638] ;  /* 0x00163800010f7983 */ /* 0x000ea80000300800 */
[----:B-1----:R-:W2:Y:S04]  /*51060*/  LDL.LU R13, [R1+0x1614] ;  /* 0x00161400010d7983 */ /* 0x002ea80000300800 */
        /* <DEDUP_REMOVED lines=10> */
[----:B-----5:R-:W-:-:S04]  /*51110*/  IADD3 R18, P3, R18, R17, RZ ;  /* 0x0000001112127210 */ /* 0x020fc80007f7e0ff */
[----:B----4-:R-:W-:Y:S02]  /*51120*/  IADD3.X R19, R19, R0, RZ, P3, !PT ;  /* 0x0000000013137210 */ /* 0x010fe40001ffe4ff */
[----:B---3--:R-:W-:Y:S01]  /*51130*/  IADD3 R7, P4, R7, R17, RZ ;  /* 0x0000001107077210 */ /* 0x008fe20007f9e0ff */
        /* <DEDUP_REMOVED lines=8> */
[----:B------:R-:W4:Y:S04]  /*511c0*/  LDL.LU R18, [R1+0x15f8] ;  /* 0x0015f80001127983 */ /* 0x000f280000300800 */
[----:B------:R1:W-:Y:S02]  /*511d0*/  LDGSTS.E [R3+0x44000], [R4.64], P2 ;  /* 0x4400000004037fae */ /* 0x0003e40009121848 */
        /* <DEDUP_REMOVED lines=8> */
[----:B------:R-:W-:Y:S02]  /*51260*/  SEL R4, R4, RZ, !P0 ;  /* 0x000000ff04047207 */ /* 0x000fe40004000000 */
[-C--:B------:R-:W-:Y:S02]  /*51270*/  IADD3 R15, P3, R15, R17.reuse, RZ ;  /* 0x000000110f0f7210 */ /* 0x080fe40007f7e0ff */
[----:B------:R-:W-:Y:S02]  /*51280*/  ISETP.NE.U32.AND P2, PT, R4, RZ, PT ;  /* 0x000000ff0400720c */ /* 0x000fe40003f45070 */
[----:B------:R-:W-:Y:S01]  /*51290*/  SEL R4, RZ, 0x4, !P1 ;  /* 0x00000004ff047807 */ /* 0x000fe20004800000 */
[----:B------:R-:W-:Y:S01]  /*512a0*/  IMAD.X R16, R16, 0x1, R0, P3 ;  /* 0x0000000110107824 */ /* 0x000fe200018e0600 */
[----:B------:R-:W-:-:S02]  /*512b0*/  IADD3 R6, P4, R6, R17, RZ ;  /* 0x0000001106067210 */ /* 0x000fc40007f9e0ff */
[----:B------:R-:W-:Y:S01]  /*512c0*/  SEL R4, R4, RZ, !P0 ;  /* 0x000000ff04047207 */ /* 0x000fe20004000000 */
[----:B------:R-:W-:Y:S02]  /*512d0*/  STL [R1+0x1638], R15 ;  /* 0x0016380f01007387 */ /* 0x000fe40000100800 */
[----:B------:R-:W-:Y:S01]  /*512e0*/  IMAD.X R13, R13, 0x1, R0, P4 ;  /* 0x000000010d0d7824 */ /* 0x000fe200020e0600 */
[----:B------:R-:W-:Y:S01]  /*512f0*/  ISETP.NE.U32.AND P1, PT, R4, RZ, PT ;  /* 0x000000ff0400720c */ /* 0x000fe20003f25070 */
[----:B------:R-:W-:Y:S01]  /*51300*/  IMAD.MOV.U32 R4, RZ, RZ, R15 ;  /* 0x000000ffff047224 */ /* 0x000fe200078e000f */
[----:B------:R1:W-:Y:S01]  /*51310*/  STL [R1+0x1634], R16 ;  /* 0x0016341001007387 */ /* 0x0003e20000100800 */
[----:B------:R-:W-:-:S03]  /*51320*/  IMAD.MOV.U32 R5, RZ, RZ, R16 ;  /* 0x000000ffff057224 */ /* 0x000fc600078e0010 */
[----:B------:R-:W-:Y:S04]  /*51330*/  STL [R1+0x1618], R6 ;  /* 0x0016180601007387 */ /* 0x000fe80000100800 */
[----:B------:R1:W-:Y:S04]  /*51340*/  STL [R1+0x1614], R13 ;  /* 0x0016140d01007387 */ /* 0x0003e80000100800 */
[----:B-1----:R-:W2:Y:S04]  /*51350*/  LDL.LU R16, [R1+0x1554] ;  /* 0x0015540001107983 */ /* 0x002ea80000300800 */
[----:B------:R1:W-:Y:S04]  /*51360*/  LDGSTS.E [R3+0x44800], [R4.64], P2 ;  /* 0x4480000004037fae */ /* 0x0003e80009121848 */
[----:B------:R-:W2:Y:S01]  /*51370*/  LDL.LU R15, [R1+0x1558] ;  /* 0x00155800010f7983 */ /* 0x000ea20000300800 */
[----:B-1----:R-:W-:Y:S01]  /*51380*/  IMAD.MOV.U32 R5, RZ, RZ, R13 ;  /* 0x000000ffff057224 */ /* 0x002fe200078e000d */
[----:B------:R-:W-:-:S02]  /*51390*/  MOV R4, R6 ;  /* 0x0000000600047202 */ /* 0x000fc40000000f00 */
        /* <DEDUP_REMOVED lines=13> */
[----:B------:R-:W-:Y:S01]  /*51470*/  STL [R1+0x15f8], R18 ;  /* 0x0015f81201007387 */ /* 0x000fe20000100800 */
[----:B------:R-:W-:-:S03]  /*51480*/  IMAD.MOV.U32 R4, RZ, RZ, R18 ;  /* 0x000000ffff047224 */ /* 0x000fc600078e0012 */
[----:B------:R-:W-:Y:S01]  /*51490*/  MOV R5, R19 ;  /* 0x0000001300057202 */ /* 0x000fe20000000f00 */
[----:B------:R1:W-:Y:S04]  /*514a0*/  STL [R1+0x15f4], R19 ;  /* 0x0015f41301007387 */ /* 0x0003e80000100800 */
[----:B------:R3:W-:Y:S01]  /*514b0*/  LDGSTS.E [R3+0x45000], [R4.64], P2 ;  /* 0x4500000004037fae */ /* 0x0007e20009121848 */
[----:B-----5:R-:W-:-:S05]  /*514c0*/  IADD3 R7, P4, R7, R17, RZ ;  /* 0x0000001107077210 */ /* 0x020fca0007f9e0ff */
[----:B--2---:R-:W-:Y:S01]  /*514d0*/  IMAD.X R14, R14, 0x1, R0, P4 ;  /* 0x000000010e0e7824 */ /* 0x004fe200020e0600 */
[----:B------:R-:W-:Y:S01]  /*514e0*/  STL [R1+0x1538], R7 ;  /* 0x0015380701007387 */ /* 0x000fe20000100800 */
[----:B---3--:R-:W-:-:S03]  /*514f0*/  IMAD.MOV.U32 R4, RZ, RZ, R7 ;  /* 0x000000ffff047224 */ /* 0x008fc600078e0007 */
        /* <DEDUP_REMOVED lines=17> */
[----:B------:R-:W-:Y:S01]  /*51610*/  STL [R1+0x1558], R15 ;  /* 0x0015580f01007387 */ /* 0x000fe20000100800 */
[----:B------:R-:W-:Y:S02]  /*51620*/  MOV R4, R15 ;  /* 0x0000000f00047202 */ /* 0x000fe40000000f00 */
[----:B------:R-:W-:Y:S01]  /*51630*/  IADD3 R6, P4, R6, R17, RZ ;  /* 0x0000001106067210 */ /* 0x000fe20007f9e0ff */
[----:B------:R-:W-:Y:S01]  /*51640*/  IMAD.MOV.U32 R5, RZ, RZ, R16 ;  /* 0x000000ffff057224 */ /* 0x000fe200078e0010 */
[----:B------:R1:W-:Y:S03]  /*51650*/  STL [R1+0x1554], R16 ;  /* 0x0015541001007387 */ /* 0x0003e60000100800 */
[----:B------:R-:W-:Y:S01]  /*51660*/  IMAD.X R13, R13, 0x1, R0, P4 ;  /* 0x000000010d0d7824 */ /* 0x000fe200020e0600 */
[----:B------:R-:W-:Y:S04]  /*51670*/  STL [R1+0x1578], R6 ;  /* 0x0015780601007387 */ /* 0x000fe80000100800 */
[----:B------:R1:W-:Y:S04]  /*51680*/  STL [R1+0x1574], R13 ;  /* 0x0015740d01007387 */ /* 0x0003e80000100800 */
[----:B------:R1:W-:Y:S04]  /*51690*/  LDGSTS.E [R3+0x45800], [R4.64], P2 ;  /* 0x4580000004037fae */ /* 0x0003e80009121848 */
[----:B-1----:R-:W2:Y:S04]  /*516a0*/  LDL.LU R16, [R1+0x15d4] ;  /* 0x0015d40001107983 */ /* 0x002ea80000300800 */
[----:B------:R-:W2:Y:S01]  /*516b0*/  LDL.LU R15, [R1+0x15d8] ;  /* 0x0015d800010f7983 */ /* 0x000ea20000300800 */
[----:B------:R-:W-:-:S02]  /*516c0*/  IMAD.MOV.U32 R5, RZ, RZ, R13 ;  /* 0x000000ffff057224 */ /* 0x000fc400078e000d */
        /* <DEDUP_REMOVED lines=16> */
[----:B------:R-:W-:Y:S02]  /*517d0*/  IMAD.MOV.U32 R4, RZ, RZ, R18 ;  /* 0x000000ffff047224 */ /* 0x000fe400078e0012 */
[----:B--2---:R-:W-:Y:S01]  /*517e0*/  IADD3.X R14, R14, R0, RZ, P4, !PT ;  /* 0x000000000e0e7210 */ /* 0x004fe200027fe4ff */
[----:B------:R-:W-:Y:S01]  /*517f0*/  IMAD.MOV.U32 R5, RZ, RZ, R19 ;  /* 0x000000ffff057224 */ /* 0x000fe200078e0013 */
[----:B------:R1:W-:Y:S04]  /*51800*/  STL [R1+0x1594], R19 ;  /* 0x0015941301007387 */ /* 0x0003e80000100800 */
[----:B------:R-:W-:Y:S04]  /*51810*/  STL [R1+0x15b8], R7 ;  /* 0x0015b80701007387 */ /* 0x000fe80000100800 */
[----:B------:R2:W-:Y:S04]  /*51820*/  STL [R1+0x15b4], R14 ;  /* 0x0015b40e01007387 */ /* 0x0005e80000100800 */
[----:B-1----:R-:W3:Y:S04]  /*51830*/  LDL.LU R19, [R1+0x14f4] ;  /* 0x0014f40001137983 */ /* 0x002ee80000300800 */
[----:B------:R1:W-:Y:S04]  /*51840*/  LDGSTS.E [R3+0x46000], [R4.64], P2 ;  /* 0x4600000004037fae */ /* 0x0003e80009121848 */
[----:B------:R-:W4:Y:S01]  /*51850*/  LDL.LU R18, [R1+0x14f8] ;  /* 0x0014f80001127983 */ /* 0x000f220000300800 */
[----:B-1----:R-:W-:-:S02]  /*51860*/  IMAD.MOV.U32 R5, RZ, RZ, R14 ;  /* 0x000000ffff057224 */ /* 0x002fc400078e000e */
[----:B------:R-:W-:Y:S01]  /*51870*/  IMAD.MOV.U32 R4, RZ, RZ, R7 ;  /* 0x000000ffff047224 */ /* 0x000fe200078e0007 */
        /* <DEDUP_REMOVED lines=12> */
[----:B------:R-:W-:Y:S01]  /*51940*/  IADD3 R6, P4, R6, R17, RZ ;  /* 0x0000001106067210 */ /* 0x000fe20007f9e0ff */
[----:B------:R-:W-:Y:S01]  /*51950*/  STL [R1+0x15d8], R15 ;  /* 0x0015d80f01007387 */ /* 0x000fe20000100800 */
[----:B------:R-:W-:-:S03]  /*51960*/  ISETP.NE.U32.AND P1, PT, R4, RZ, PT ;  /* 0x000000ff0400720c */ /* 0x000fc60003f25070 */
[----:B------:R-:W-:Y:S01]  /*51970*/  IMAD.X R13, R13, 0x1, R0, P4 ;  /* 0x000000010d0d7824 */ /* 0x000fe200020e0600 */
[----:B------:R1:W-:Y:S01]  /*51980*/  STL [R1+0x15d4], R16 ;  /* 0x0015d41001007387 */ /* 0x0003e20000100800 */
[----:B------:R-:W-:Y:S02]  /*51990*/  IMAD.MOV.U32 R4, RZ, RZ, R15 ;  /* 0x000000ffff047224 */ /* 0x000fe400078e000f */
[----:B------:R-:W-:Y:S01]  /*519a0*/  IMAD.MOV.U32 R5, RZ, RZ, R16 ;  /* 0x000000ffff057224 */ /* 0x000fe200078e0010 */
[----:B------:R-:W-:Y:S04]  /*519b0*/  STL [R1+0x1518], R6 ;  /* 0x0015180601007387 */ /* 0x000fe80000100800 */
[----:B------:R1:W-:Y:S04]  /*519c0*/  STL [R1+0x1514], R13 ;  /* 0x0015140d01007387 */ /* 0x0003e80000100800 */
[----:B-1----:R-:W2:Y:S04]  /*519d0*/  LDL.LU R16, [R1+0x14b4] ;  /* 0x0014b40001107983 */ /* 0x002ea80000300800 */
[----:B------:R-:W2:Y:S04]  /*519e0*/  LDL.LU R15, [R1+0x14b8] ;  /* 0x0014b800010f7983 */ /* 0x000ea80000300800 */
[----:B------:R1:W-:Y:S02]  /*519f0*/  LDGSTS.E [R3+0x46800], [R4.64], P2 ;  /* 0x4680000004037fae */ /* 0x0003e40009121848 */
[----:B-1----:R-:W-:Y:S01]  /*51a00*/  MOV R5, R13 ;  /* 0x0000000d00057202 */ /* 0x002fe20000000f00 */
        /* <DEDUP_REMOVED lines=15> */
[----:B------:R-:W-:Y:S02]  /*51b00*/  IMAD.MOV.U32 R4, RZ, RZ, R18 ;  /* 0x000000ffff047224 */ /* 0x000fe400078e0012 */
[----:B------:R-:W-:Y:S01]  /*51b10*/  IMAD.MOV.U32 R5, RZ, RZ, R19 ;  /* 0x000000ffff057224 */ /* 0x000fe200078e0013 */
[----:B-----5:R-:W-:Y:S01]  /*51b20*/  IADD3 R7, P4, R7, R17, RZ ;  /* 0x0000001107077210 */ /* 0x020fe20007f9e0ff */
[----:B------:R1:W-:Y:S04]  /*51b30*/  STL [R1+0x14f4], R19 ;  /* 0x0014f41301007387 */ /* 0x0003e80000100800 */
[----:B--2---:R-:W-:Y:S01]  /*51b40*/  IMAD.X R14, R14, 0x1, R0, P4 ;  /* 0x000000010e0e7824 */ /* 0x004fe200020e0600 */
[----:B------:R-:W-:Y:S04]  /*51b50*/  STL [R1+0x14d8], R7 ;  /* 0x0014d80701007387 */ /* 0x000fe80000100800 */
[----:B------:R2:W-:Y:S04]  /*51b60*/  STL [R1+0x14d4], R14 ;  /* 0x0014d40e01007387 */ /* 0x0005e80000100800 */
[----:B------:R3:W-:Y:S04]  /*51b70*/  LDGSTS.E [R3+0x47000], [R4.64], P2 ;  /* 0x4700000004037fae */ /* 0x0007e80009121848 */
[----:B-1----:R-:W4:Y:S04]  /*51b80*/  LDL.LU R19, [R1+0x1878] ;  /* 0x0018780001137983 */ /* 0x002f280000300800 */
[----:B------:R-:W5:Y:S01]  /*51b90*/  LDL.LU R18, [R1+0x1884] ;  /* 0x0018840001127983 */ /* 0x000f620000300800 */
[----:B---3--:R-:W-:Y:S01]  /*51ba0*/  IMAD.MOV.U32 R5, RZ, RZ, R14 ;  /* 0x000000ffff057224 */ /* 0x008fe200078e000e */
[----:B------:R-:W-:-:S02]  /*51bb0*/  MOV R4, R7 ;  /* 0x0000000700047202 */ /* 0x000fc40000000f00 */
        /* <DEDUP_REMOVED lines=14> */
[----:B------:R-:W-:Y:S02]  /*51ca0*/  STL [R1+0x14b8], R15 ;  /* 0x0014b80f01007387 */ /* 0x000fe40000100800 */
[----:B------:R-:W-:Y:S02]  /*51cb0*/  MOV R5, R16 ;  /* 0x0000001000057202 */ /* 0x000fe40000000f00 */
[----:B------:R1:W-:Y:S04]  /*51cc0*/  STL [R1+0x14b4], R16 ;  /* 0x0014b41001007387 */ /* 0x0003e80000100800 */
[----:B------:R1:W-:Y:S01]  /*51cd0*/  LDGSTS.E [R3+0x47800], [R4.64], P2 ;  /* 0x4780000004037fae */ /* 0x0003e20009121848 */
[----:B------:R-:W-:-:S05]  /*51ce0*/  IADD3 R6, P4, R6, R17, RZ ;  /* 0x0000001106067210 */ /* 0x000fca0007f9e0ff */
[----:B------:R-:W-:Y:S01]  /*51cf0*/  IMAD.X R13, R13, 0x1, R0, P4 ;  /* 0x000000010d0d7824 */ /* 0x000fe200020e0600 */
        /* <DEDUP_REMOVED lines=9> */
[----:B------:R-:W-:-:S02]  /*51d90*/  ISETP.GT.AND P1, PT, R2, 0x1, PT ;  /* 0x000000010200780c */ /* 0x000fc40003f24270 */
[----:B------:R-:W-:Y:S01]  /*51da0*/  ISETP.GT.AND P2, PT, R2, 0x5, PT ;  /* 0x000000050200780c */ /* 0x000fe20003f44270 */
[----:B------:R-:W-:Y:S01]  /*51db0*/  IMAD.SHL.U32 R181, R45, 0x4, RZ ;  /* 0x000000042db57824 */ /* 0x000fe200078e00ff */
[----:B-1----:R-:W-:Y:S02]  /*51dc0*/  SEL R4, RZ, 0x4, !P1 ;  /* 0x00000004ff047807 */ /* 0x002fe40004800000 */
[----:B------:R-:W-:Y:S02]  /*51dd0*/  SEL R3, RZ, 0x4, !P2 ;  /* 0x00000004ff037807 */ /* 0x000fe40005000000 */
[----:B------:R-:W-:Y:S02]  /*51de0*/  SEL R4, R4, RZ, !P0 ;  /* 0x000000ff04047207 */ /* 0x000fe40004000000 */
[----:B------:R-:W-:Y:S02]  /*51df0*/  SEL R3, R3, RZ, !P0 ;  /* 0x000000ff03037207 */ /* 0x000fe40004000000 */
[----:B------:R-:W-:-:S02]  /*51e00*/  ISETP.NE.U32.AND P1, PT, R4, RZ, PT ;  /* 0x000000ff0400720c */ /* 0x000fc40003f25070 */
[----:B------:R-:W-:Y:S01]  /*51e10*/  ISETP.NE.U32.AND P2, PT, R3, RZ, PT ;  /* 0x000000ff0300720c */ /* 0x000fe20003f45070 */
[----:B------:R-:W-:Y:S01]  /*51e20*/  IMAD.U32 R3, RZ, RZ, UR5 ;  /* 0x00000005ff037e24 */ /* 0x000fe2000f8e00ff */
[----:B------:R-:W-:-:S05]  /*51e30*/  LOP3.LUT R49, R181, 0x20, RZ, 0x3c, !PT ;  /* 0x00000020b5317812 */ /* 0x000fca00078e3cff */
[----:B------:R-:W-:Y:S01]  /*51e40*/  IMAD R3, R3, 0x8000, R49 ;  /* 0x0000800003037824 */ /* 0x000fe200078e0231 */
[----:B-----5:R-:W-:-:S04]  /*51e50*/  IADD3 R18, P3, R18, R17, RZ ;  /* 0x0000001112127210 */ /* 0x020fc80007f7e0ff */
[----:B----4-:R-:W-:Y:S02]  /*51e60*/  IADD3.X R19, R19, R0, RZ, P3, !PT ;  /* 0x0000000013137210 */ /* 0x010fe40001ffe4ff */
[----:B---3--:R-:W-:Y:S01]  /*51e70*/  IADD3 R7, P4, R7, R17, RZ ;  /* 0x0000001107077210 */ /* 0x008fe20007f9e0ff */
[----:B------:R-:W-:Y:S01]  /*51e80*/  STL [R1+0x1884], R18 ;  /* 0x0018841201007387 */ /* 0x000fe20000100800 */
[----:B------:R-:W-:-:S03]  /*51e90*/  IMAD.MOV.U32 R4, RZ, RZ, R18 ;  /* 0x000000ffff047224 */ /* 0x000fc600078e0012 */
[----:B--2---:R-:W-:Y:S01]  /*51ea0*/  IMAD.X R14, R14, 0x1, R0, P4 ;  /* 0x000000010e0e7824 */ /* 0x004fe200020e0600 */
[----:B------:R-:W-:Y:S01]  /*51eb0*/  STL [R1+0x1864], R7 ;  /* 0x0018640701007387 */ /* 0x000fe20000100800 */
[----:B------:R-:W-:-:S03]  /*51ec0*/  IMAD.MOV.U32 R5, RZ, RZ, R19 ;  /* 0x000000ffff057224 */ /* 0x000fc600078e0013 */
[----:B------:R1:W-:Y:S04]  /*51ed0*/  STL [R1+0x1878], R19 ;  /* 0x0018781301007387 */ /* 0x0003e80000100800 */
[----:B------:R2:W-:Y:S04]  /*51ee0*/  STL [R1+0x1858], R14 ;  /* 0x0018580e01007387 */ /* 0x0005e80000100800 */
[----:B------:R3:W-:Y:S04]  /*51ef0*/  LDGSTS.E [R3+0x40100], [R4.64], P1 ;  /* 0x4010000004037fae */ /* 0x0007e80008921848 */
[----:B-1----:R-:W4:Y:S04]  /*51f00*/  LDL.LU R19, [R1+0x17f8] ;  /* 0x0017f80001137983 */ /* 0x002f280000300800 */
[----:B------:R-:W5:Y:S01]  /*51f10*/  LDL.LU R18, [R1+0x1804] ;  /* 0x0018040001127983 */ /* 0x000f620000300800 */
[----:B---3--:R-:W-:Y:S01]  /*51f20*/  IMAD.MOV.U32 R5, RZ, RZ, R14 ;  /* 0x000000ffff057224 */ /* 0x008fe200078e000e */
[----:B------:R-:W-:-:S02]  /*51f30*/  MOV R4, R7 ;  /* 0x0000000700047202 */ /* 0x000fc40000000f00 */
[----:B--2---:R-:W2:Y:S04]  /*51f40*/  LDL.LU R14, [R1+0x17d8] ;  /* 0x0017d800010e7983 */ /* 0x004ea80000300800 */
[----:B------:R-:W3:Y:S01]  /*51f50*/  LDL.LU R7, [R1+0x17e4] ;  /* 0x0017e40001077983 */ /* 0x000ee20000300800 */
[----:B------:R-:W-:-:S03]  /*51f60*/  ISETP.GT.AND P1, PT, R2, 0x9, PT ;  /* 0x000000090200780c */ /* 0x000fc60003f24270 */
[----:B------:R1:W-:Y:S02]  /*51f70*/  LDGSTS.E [R3+0x40500], [R4.64], P2 ;  /* 0x4050000004037fae */ /* 0x0003e40009121848 */
        /* <DEDUP_REMOVED lines=35> */
[----:B---3--:R-:W-:-:S03]  /*521b0*/  IADD3 R7, P4, R7, R17, RZ ;  /* 0x0000001107077210 */ /* 0x008fc60007f9e0ff */
[----:B------:R-:W-:Y:S01]  /*521c0*/  IMAD.MOV.U32 R5, RZ, RZ, R19 ;  /* 0x000000ffff057224 */ /* 0x000fe200078e0013 */
[----:B------:R-:W-:Y:S01]  /*521d0*/  MOV R4, R18 ;  /* 0x0000001200047202 */ /* 0x000fe20000000f00 */
[----:B------:R-:W-:Y:S01]  /*521e0*/  STL [R1+0x1804], R18 ;  /* 0x0018041201007387 */ /* 0x000fe20000100800 */
[----:B--2---:R-:W-:-:S03]  /*521f0*/  IMAD.X R14, R14, 0x1, R0, P4 ;  /* 0x000000010e0e7824 */ /* 0x004fc600020e0600 */
[----:B------:R1:W-:Y:S04]  /*52200*/  STL [R1+0x17f8], R19 ;  /* 0x0017f81301007387 */ /* 0x0003e80000100800 */
        /* <DEDUP_REMOVED lines=27> */
[----:B------:R-:W-:Y:S04]  /*523c0*/  STL [R1+0x17a4], R6 ;  /* 0x0017a40601007387 */ /* 0x000fe80000100800 */
[----:B------:R1:W-:Y:S02]  /*523d0*/  STL [R1+0x1798], R13 ;  /* 0x0017980d01007387 */ /* 0x0003e40000100800 */
[----:B-1----:R-:W-:Y:S02]  /*523e0*/  IMAD.MOV.U32 R5, RZ, RZ, R13 ;  /* 0x000000ffff057224 */ /* 0x002fe400078e000d */
[----:B------:R-:W2:Y:S01]  /*523f0*/  LDL.LU R16, [R1+0x1738] ;  /* 0x0017380001107983 */ /* 0x000ea20000300800 */
[----:B------:R-:W-:-:S03]  /*52400*/  IMAD.MOV.U32 R4, RZ, RZ, R6 ;  /* 0x000000ffff047224 */ /* 0x000fc600078e0006 */
[----:B------:R-:W2:Y:S04]  /*52410*/  LDL.LU R15, [R1+0x174c] ;  /* 0x00174c00010f7983 */ /* 0x000ea80000300800 */
        /* <DEDUP_REMOVED lines=24> */
[----:B-1----:R-:W-:Y:S01]  /*525a0*/  MOV R5, R14 ;  /* 0x0000000e00057202 */ /* 0x002fe20000000f00 */
[----:B------:R-:W-:-:S02]  /*525b0*/  IMAD.MOV.U32 R4, RZ, RZ, R7 ;  /* 0x000000ffff047224 */ /* 0x000fc400078e0007 */
        /* <DEDUP_REMOVED lines=11> */
[----:B------:R-:W-:Y:S01]  /*52670*/  IADD3 R6, P4, R6, R17, RZ ;  /* 0x0000001106067210 */ /* 0x000fe20007f9e0ff */
[--C-:B------:R-:W-:Y:S01]  /*52680*/  IMAD.X R16, R16, 0x1, R0.reuse, P3 ;  /* 0x0000000110107824 */ /* 0x100fe200018e0600 */
[----:B------:R-:W-:Y:S01]  /*52690*/  ISETP.NE.U32.AND P1, PT, R4, RZ, PT ;  /* 0x000000ff0400720c */ /* 0x000fe20003f25070 */
[----:B------:R-:W-:Y:S02]  /*526a0*/  STL [R1+0x174c], R15 ;  /* 0x00174c0f01007387 */ /* 0x000fe40000100800 */
[----:B------:R-:W-:-:S02]  /*526b0*/  IMAD.X R13, R13, 0x1, R0, P4 ;  /* 0x000000010d0d7824 */ /* 0x000fc400020e0600 */
        /* <DEDUP_REMOVED lines=24> */
[----:B------:R-:W-:Y:S01]  /*52840*/  IMAD.MOV.U32 R4, RZ, RZ, R18 ;  /* 0x000000ffff047224 */ /* 0x000fe200078e0012 */
[----:B-----5:R-:W-:Y:S02]  /*52850*/  IADD3 R7, P4, R7, R17, RZ ;  /* 0x0000001107077210 */ /* 0x020fe40007f9e0ff */
[----:B------:R1:W-:Y:S01]  /*52860*/  STL [R1+0x16f8], R19 ;  /* 0x0016f81301007387 */ /* 0x0003e20000100800 */
[----:B------:R-:W-:Y:S02]  /*52870*/  MOV R5, R19 ;  /* 0x0000001300057202 */ /* 0x000fe40000000f00 */
[----:B--2---:R-:W-:Y:S01]  /*52880*/  IMAD.X R14, R14, 0x1, R0, P4 ;  /* 0x000000010e0e7824 */ /* 0x004fe200020e0600 */
[----:B------:R-:W-:Y:S04]  /*52890*/  STL [R1+0x16e8], R7 ;  /* 0x0016e80701007387 */ /* 0x000fe80000100800 */
[----:B------:R2:W-:Y:S04]  /*528a0*/  STL [R1+0x16e4], R14 ;  /* 0x0016e40e01007387 */ /* 0x0005e80000100800 */
[----:B-1----:R-:W3:Y:S04]  /*528b0*/  LDL.LU R19, [R1+0x1684] ;  /* 0x0016840001137983 */ /* 0x002ee80000300800 */
[----:B------:R1:W-:Y:S04]  /*528c0*/  LDGSTS.E [R3+0x43100], [R4.64], P2 ;  /* 0x4310000004037fae */ /* 0x0003e80009121848 */
[----:B------:R-:W4:Y:S01]  /*528d0*/  LDL.LU R18, [R1+0x1688] ;  /* 0x0016880001127983 */ /* 0x000f220000300800 */
[----:B-1----:R-:W-:-:S02]  /*528e0*/  IMAD.MOV.U32 R4, RZ, RZ, R7 ;  /* 0x000000ffff047224 */ /* 0x002fc400078e0007 */
[----:B------:R-:W-:Y:S02]  /*528f0*/  IMAD.MOV.U32 R5, RZ, RZ, R14 ;  /* 0x000000ffff057224 */ /* 0x000fe400078e000e */
[----:B--2---:R-:W2:Y:S04]  /*52900*/  LDL.LU R14, [R1+0x165c] ;  /* 0x00165c00010e7983 */ /* 0x004ea80000300800 */
[----:B------:R-:W5:Y:S04]  /*52910*/  LDL.LU R7, [R1+0x1660] ;  /* 0x0016600001077983 */ /* 0x000f680000300800 */
[----:B------:R1:W-:Y:S01]  /*52920*/  LDGSTS.E [R3+0x43500], [R4.64], P1 ;  /* 0x4350000004037fae */ /* 0x0003e20008921848 */
[----:B------:R-:W-:-:S04]  /*52930*/  ISETP.GT.AND P1, PT, R2, 0x39, PT ;  /* 0x000000390200780c */ /* 0x000fc80003f24270 */
[----:B-1----:R-:W-:Y:S02]  /*52940*/  SEL R4, RZ, 0x4, !P1 ;  /* 0x00000004ff047807 */ /* 0x002fe40004800000 */
[----:B------:R-:W-:Y:S02]  /*52950*/  ISETP.GT.AND P1, PT, R2, 0x3d, PT ;  /* 0x0000003d0200780c */ /* 0x000fe40003f24270 */
[----:B------:R-:W-:Y:S02]  /*52960*/  SEL R4, R4, RZ, !P0 ;  /* 0x000000ff04047207 */ /* 0x000fe40004000000 */
[----:B------:R-:W-:Y:S02]  /*52970*/  IADD3 R15, P3, R15, R17, RZ ;  /* 0x000000110f0f7210 */ /* 0x000fe40007f7e0ff */
[----:B------:R-:W-:Y:S02]  /*52980*/  ISETP.NE.U32.AND P2, PT, R4, RZ, PT ;  /* 0x000000ff0400720c */ /* 0x000fe40003f45070 */
[----:B------:R-:W-:Y:S01]  /*52990*/  SEL R4, RZ, 0x4, !P1 ;  /* 0x00000004ff047807 */ /* 0x000fe20004800000 */
[----:B------:R-:W-:-:S03]  /*529a0*/  IMAD.X R16, R16, 0x1, R0, P3 ;  /* 0x0000000110107824 */ /* 0x000fc600018e0600 */
[----:B------:R-:W-:Y:S02]  /*529b0*/  SEL R4, R4, RZ, !P0 ;  /* 0x000000ff04047207 */ /* 0x000fe40004000000 */
[----:B------:R-:W-:Y:S01]  /*529c0*/  IADD3 R6, P4, R6, R17, RZ ;  /* 0x0000001106067210 */ /* 0x000fe20007f9e0ff */
[----:B------:R-:W-:Y:S01]  /*529d0*/  IMAD.MOV.U32 R5, RZ, RZ, R16 ;  /* 0x000000ffff057224 */ /* 0x000fe200078e0010 */
[----:B------:R-:W-:Y:S01]  /*529e0*/  ISETP.NE.U32.AND P1, PT, R4, RZ, PT ;  /* 0x000000ff0400720c */ /* 0x000fe20003f25070 */
[----:B------:R-:W-:Y:S01]  /*529f0*/  STL [R1+0x16c8], R15 ;  /* 0x0016c80f01007387 */ /* 0x000fe20000100800 */
[----:B------:R-:W-:Y:S01]  /*52a00*/  MOV R4, R15 ;  /* 0x0000000f00047202 */ /* 0x000fe20000000f00 */
[----:B------:R-:W-:Y:S02]  /*52a10*/  IMAD.X R13, R13, 0x1, R0, P4 ;  /* 0x000000010d0d7824 */ /* 0x000fe400020e0600 */
[----:B------:R1:W-:Y:S04]  /*52a20*/  STL [R1+0x16c4], R16 ;  /* 0x0016c41001007387 */ /* 0x0003e80000100800 */
        /* <DEDUP_REMOVED lines=24> */
[----:B------:R1:W-:Y:S03]  /*52bb0*/  STL [R1+0x1684], R19 ;  /* 0x0016841301007387 */ /* 0x0003e60000100800 */
[----:B--2---:R-:W-:Y:S01]  /*52bc0*/  IADD3.X R14, R14, R0, RZ, P4, !PT ;  /* 0x000000000e0e7210 */ /* 0x004fe200027fe4ff */
        /* <DEDUP_REMOVED lines=21> */
[----:B------:R-:W-:Y:S01]  /*52d20*/  ISETP.NE.U32.AND P1, PT, R4, RZ, PT ;  /* 0x000000ff0400720c */ /* 0x000fe20003f25070 */
[----:B------:R-:W-:-:S02]  /*52d30*/  IMAD.MOV.U32 R4, RZ, RZ, R15 ;  /* 0x000000ffff047224 */ /* 0x000fc400078e000f */
[----:B------:R-:W-:Y:S01]  /*52d40*/  IMAD.X R13, R13, 0x1, R0, P4 ;  /* 0x000000010d0d7824 */ /* 0x000fe200020e0600 */
[----:B------:R1:W-:Y:S01]  /*52d50*/  STL [R1+0x163c], R16 ;  /* 0x00163c1001007387 */ /* 0x0003e20000100800 */
[----:B------:R-:W-:-:S03]  /*52d60*/  IMAD.MOV.U32 R5, RZ, RZ, R16 ;  /* 0x000000ffff057224 */ /* 0x000fc600078e0010 */
[----:B------:R-:W-:Y:S04]  /*52d70*/  STL [R1+0x1620], R6 ;  /* 0x0016200601007387 */ /* 0x000fe80000100800 */
[----:B------:R1:W-:Y:S04]  /*52d80*/  STL [R1+0x161c], R13 ;  /* 0x00161c0d01007387 */ /* 0x0003e80000100800 */
[----:B-1----:R-:W2:Y:S04]  /*52d90*/  LDL.LU R16, [R1+0x155c] ;  /* 0x00155c0001107983 */ /* 0x002ea80000300800 */
[----:B------:R1:W-:Y:S04]  /*52da0*/  LDGSTS.E [R3+0x44900], [R4.64], P2 ;  /* 0x4490000004037fae */ /* 0x0003e80009121848 */
[----:B------:R-:W2:Y:S01]  /*52db0*/  LDL.LU R15, [R1+0x1560] ;  /* 0x00156000010f7983 */ /* 0x000ea20000300800 */
[----:B-1----:R-:W-:Y:S01]  /*52dc0*/  MOV R5, R13 ;  /* 0x0000000d00057202 */ /* 0x002fe20000000f00 */
        /* <DEDUP_REMOVED lines=41> */
[----:B------:R-:W-:Y:S01]  /*53060*/  IADD3 R6, P4, R6, R17, RZ ;  /* 0x0000001106067210 */ /* 0x000fe20007f9e0ff */
[----:B------:R-:W-:Y:S01]  /*53070*/  IMAD.MOV.U32 R4, RZ, RZ, R15 ;  /* 0x000000ffff047224 */ /* 0x000fe200078e000f */
[----:B------:R-:W-:-:S03]  /*53080*/  MOV R5, R16 ;  /* 0x0000001000057202 */ /* 0x000fc60000000f00 */
[----:B------:R-:W-:Y:S01]  /*53090*/  IMAD.X R13, R13, 0x1, R0, P4 ;  /* 0x000000010d0d7824 */ /* 0x000fe200020e0600 */
        /* <DEDUP_REMOVED lines=20> */
[--C-:B----4-:R-:W-:Y:S01]  /*531e0*/  IMAD.X R19, R19, 0x1, R0.reuse, P3 ;  /* 0x0000000113137824 */ /* 0x110fe200018e0600 */
[----:B---3--:R-:W-:Y:S01]  /*531f0*/  IADD3 R7, P4, R7, R17, RZ ;  /* 0x0000001107077210 */ /* 0x008fe20007f9e0ff */
[----:B------:R-:W-:Y:S01]  /*53200*/  STL [R1+0x15a0], R18 ;  /* 0x0015a01201007387 */ /* 0x000fe20000100800 */
[----:B------:R-:W-:Y:S01]  /*53210*/  MOV R4, R18 ;  /* 0x0000001200047202 */ /* 0x000fe20000000f00 */
[----:B------:R-:W-:Y:S02]  /*53220*/  IMAD.MOV.U32 R5, RZ, RZ, R19 ;  /* 0x000000ffff057224 */ /* 0x000fe400078e0013 */
[----:B--2---:R-:W-:Y:S01]  /*53230*/  IMAD.X R14, R14, 0x1, R0, P4 ;  /* 0x000000010e0e7824 */ /* 0x004fe200020e0600 */
        /* <DEDUP_REMOVED lines=22> */
[----:B------:R-:W-:Y:S01]  /*533a0*/  IMAD.MOV.U32 R4, RZ, RZ, R15 ;  /* 0x000000ffff047224 */ /* 0x000fe200078e000f */
[----:B------:R-:W-:Y:S01]  /*533b0*/  IADD3 R6, P4, R6, R17, RZ ;  /* 0x0000001106067210 */ /* 0x000fe20007f9e0ff */
[----:B------:R-:W-:-:S03]  /*533c0*/  IMAD.MOV.U32 R5, RZ, RZ, R16 ;  /* 0x000000ffff057224 */ /* 0x000fc600078e0010 */
[----:B------:R-:W-:Y:S01]  /*533d0*/  IADD3.X R13, R13, R0, RZ, P4, !PT ;  /* 0x000000000d0d7210 */ /* 0x000fe200027fe4ff */
        /* <DEDUP_REMOVED lines=19> */
[----:B----4-:R-:W-:-:S04]  /*53510*/  IADD3 R18, P3, R18, R17, RZ ;  /* 0x0000001112127210 */ /* 0x010fc80007f7e0ff */
[----:B---3--:R-:W-:Y:S01]  /*53520*/  IADD3.X R19, R19, R0, RZ, P3, !PT ;  /* 0x0000000013137210 */ /* 0x008fe20001ffe4ff */
[----:B------:R-:W-:Y:S01]  /*53530*/  IMAD.MOV.U32 R4, RZ, RZ, R18 ;  /* 0x000000ffff047224 */ /* 0x000fe200078e0012 */
[----:B------:R-:W-:Y:S03]  /*53540*/  STL [R1+0x1500], R18 ;  /* 0x0015001201007387 */ /* 0x000fe60000100800 */
        /* <DEDUP_REMOVED lines=9> */
[----:B---3--:R-:W-:Y:S01]  /*535e0*/  MOV R5, R14 ;  /* 0x0000000e00057202 */ /* 0x008fe20000000f00 */
[----:B------:R-:W-:-:S02]  /*535f0*/  IMAD.MOV.U32 R4, RZ, RZ, R7 ;  /* 0x000000ffff047224 */ /* 0x000fc400078e0007 */
        /* <DEDUP_REMOVED lines=8> */
[----:B------:R-:W-:-:S04]  /*53680*/  SEL R4, RZ, 0x4, !P1 ;  /* 0x00000004ff047807 */ /* 0x000fc80004800000 */
[----:B------:R-:W-:Y:S02]  /*53690*/  SEL R4, R4, RZ, !P0 ;  /* 0x000000ff04047207 */ /* 0x000fe40004000000 */
[----:B------:R-:W-:Y:S02]  /*536a0*/  IADD3 R15, P3, R15, R17, RZ ;  /* 0x000000110f0f7210 */ /* 0x000fe40007f7e0ff */
[----:B------:R-:W-:-:S03]  /*536b0*/  ISETP.NE.U32.AND P1, PT, R4, RZ, PT ;  /* 0x000000ff0400720c */ /* 0x000fc60003f25070 */
[----:B------:R-:W-:Y:S01]  /*536c0*/  IMAD.X R16, R16, 0x1, R0, P3 ;  /* 0x0000000110107824 */ /* 0x000fe200018e0600 */
[----:B------:R-:W-:Y:S01]  /*536d0*/  STL [R1+0x14c0], R15 ;  /* 0x0014c00f01007387 */ /* 0x000fe20000100800 */
[----:B------:R-:W-:Y:S02]  /*536e0*/  IMAD.MOV.U32 R4, RZ, RZ, R15 ;  /* 0x000000ffff047224 */ /* 0x000fe400078e000f */
[----:B------:R-:W-:Y:S01]  /*536f0*/  IMAD.MOV.U32 R5, RZ, RZ, R16 ;  /* 0x000000ffff057224 */ /* 0x000fe200078e0010 */
[----:B------:R-:W-:Y:S01]  /*53700*/  IADD3 R6, P4, R6, R17, RZ ;  /* 0x0000001106067210 */ /* 0x000fe20007f9e0ff */
[----:B------:R1:W-:Y:S04]  /*53710*/  STL [R1+0x14bc], R16 ;  /* 0x0014bc1001007387 */ /* 0x0003e80000100800 */
[----:B------:R-:W-:Y:S01]  /*53720*/  IMAD.X R13, R13, 0x1, R0, P4 ;  /* 0x000000010d0d7824 */ /* 0x000fe200020e0600 */
[----:B------:R-:W-:Y:S04]  /*53730*/  STL [R1+0x14a0], R6 ;  /* 0x0014a00601007387 */ /* 0x000fe80000100800 */
[----:B------:R1:W-:Y:S04]  /*53740*/  STL [R1+0x149c], R13 ;  /* 0x00149c0d01007387 */ /* 0x0003e80000100800 */
[----:B------:R1:W-:Y:S04]  /*53750*/  LDGSTS.E [R3+0x47900], [R4.64], P2 ;  /* 0x4790000004037fae */ /* 0x0003e80009121848 */
[----:B-1----:R-:W2:Y:S04]  /*53760*/  LDL.LU R16, [R1+0x1830] ;  /* 0x0018300001107983 */ /* 0x002ea80000300800 */
[----:B------:R-:W2:Y:S01]  /*53770*/  LDL.LU R15, [R1+0x183c] ;  /* 0x00183c00010f7983 */ /* 0x000ea20000300800 */
[----:B------:R-:W-:Y:S01]  /*53780*/  IMAD.MOV.U32 R5, RZ, RZ, R13 ;  /* 0x000000ffff057224 */ /* 0x000fe200078e000d */
[----:B------:R-:W-:-:S02]  /*53790*/  MOV R4, R6 ;  /* 0x0000000600047202 */ /* 0x000fc40000000f00 */
[----:B------:R-:W2:Y:S04]  /*537a0*/  LDL.LU R13, [R1+0x1810] ;  /* 0x00181000010d7983 */ /* 0x000ea80000300800 */
[----:B------:R-:W2:Y:S01]  /*537b0*/  LDL.LU R6, [R1+0x181c] ;  /* 0x00181c0001067983 */ /* 0x000ea20000300800 */
[----:B------:R-:W-:-:S03]  /*537c0*/  ISETP.GT.AND P2, PT, R2, 0x6, PT ;  /* 0x000000060200780c */ /* 0x000fc60003f44270 */
[----:B------:R1:W-:Y:S01]  /*537d0*/  LDGSTS.E [R3+0x47d00], [R4.64], P1 ;  /* 0x47d0000004037fae */ /* 0x0003e20008921848 */
[----:B------:R-:W-:Y:S01]  /*537e0*/  ISETP.GT.AND P1, PT, R2, 0x2, PT ;  /* 0x000000020200780c */ /* 0x000fe20003f24270 */
[----:B------:R-:W-:Y:S02]  /*537f0*/  IMAD.MOV.U32 R87, RZ, RZ, R60 ;  /* 0x000000ffff577224 */ /* 0x000fe400078e003c */
[----:B------:R-:W-:Y:S01]  /*53800*/  IMAD.SHL.U32 R60, R45, 0x4, RZ ;  /* 0x000000042d3c7824 */ /* 0x000fe200078e00ff */
[----:B-1----:R-:W-:Y:S02]  /*53810*/  SEL R4, RZ, 0x4, !P1 ;  /* 0x00000004ff047807 */ /* 0x002fe40004800000 */
[----:B------:R-:W-:Y:S02]  /*53820*/  SEL R3, RZ, 0x4, !P2 ;  /* 0x00000004ff037807 */ /* 0x000fe40005000000 */
[----:B------:R-:W-:Y:S02]  /*53830*/  SEL R4, R4, RZ, !P0 ;  /* 0x000000ff04047207 */ /* 0x000fe40004000000 */
[----:B------:R-:W-:-:S02]  /*53840*/  SEL R3, R3, RZ, !P0 ;  /* 0x000000ff03037207 */ /* 0x000fc40004000000 */
[----:B------:R-:W-:Y:S02]  /*53850*/  ISETP.NE.U32.AND P1, PT, R4, RZ, PT ;  /* 0x000000ff0400720c */ /* 0x000fe40003f25070 */
[----:B------:R-:W-:Y:S01]  /*53860*/  ISETP.NE.U32.AND P2, PT, R3, RZ, PT ;  /* 0x000000ff0300720c */ /* 0x000fe20003f45070 */
[----:B------:R-:W-:Y:S01]  /*53870*/  IMAD.U32 R3, RZ, RZ, UR5 ;  /* 0x00000005ff037e24 */ /* 0x000fe2000f8e00ff */
[----:B------:R-:W-:-:S04]  /*53880*/  LOP3.LUT R48, R60, 0x40, RZ, 0x3c, !PT ;  /* 0x000000403c307812 */ /* 0x000fc800078e3cff */
[----:B------:R-:W-:Y:S02]  /*53890*/  LEA R3, R3, R48, 0xf ;  /* 0x0000003003037211 */ /* 0x000fe400078e78ff */
[----:B-----5:R-:W-:-:S05]  /*538a0*/  IADD3 R18, P3, R18, R17, RZ ;  /* 0x0000001112127210 */ /* 0x020fca0007f7e0ff */
[----:B----4-:R-:W-:Y:S01]  /*538b0*/  IMAD.X R19, R19, 0x1, R0, P3 ;  /* 0x0000000113137824 */ /* 0x010fe200018e0600 */
        /* <DEDUP_REMOVED lines=11> */
[----:B---3--:R-:W-:Y:S01]  /*53970*/  MOV R5, R14 ;  /* 0x0000000e00057202 */ /* 0x008fe20000000f00 */
[----:B------:R-:W-:-:S02]  /*53980*/  IMAD.MOV.U32 R4, RZ, RZ, R7 ;  /* 0x000000ffff047224 */ /* 0x000fc400078e0007 */
        /* <DEDUP_REMOVED lines=13> */
[----:B------:R-:W-:Y:S01]  /*53a60*/  IADD3 R6, P4, R6, R17, RZ ;  /* 0x0000001106067210 */ /* 0x000fe20007f9e0ff */
[----:B------:R-:W-:Y:S01]  /*53a70*/  STL [R1+0x183c], R15 ;  /* 0x00183c0f01007387 */ /* 0x000fe20000100800 */
[----:B------:R-:W-:-:S03]  /*53a80*/  IMAD.MOV.U32 R4, RZ, RZ, R15 ;  /* 0x000000ffff047224 */ /* 0x000fc600078e000f */
        /* <DEDUP_REMOVED lines=23> */
[----:B---3--:R-:W-:Y:S01]  /*53c00*/  IADD3 R7, P4, R7, R17, RZ ;  /* 0x0000001107077210 */ /* 0x008fe20007f9e0ff */
[----:B------:R-:W-:Y:S01]  /*53c10*/  STL [R1+0x17fc], R18 ;  /* 0x0017fc1201007387 */ /* 0x000fe20000100800 */
[----:B------:R-:W-:Y:S02]  /*53c20*/  IMAD.MOV.U32 R4, RZ, RZ, R18 ;  /* 0x000000ffff047224 */ /* 0x000fe400078e0012 */
[----:B------:R-:W-:Y:S01]  /*53c30*/  MOV R5, R19 ;  /* 0x0000001300057202 */ /* 0x000fe20000000f00 */
        /* <DEDUP_REMOVED lines=22> */
[----:B------:R-:W-:Y:S01]  /*53da0*/  MOV R4, R15 ;  /* 0x0000000f00047202 */ /* 0x000fe20000000f00 */
[----:B------:R-:W-:Y:S01]  /*53db0*/  STL [R1+0x17bc], R15 ;  /* 0x0017bc0f01007387 */ /* 0x000fe20000100800 */
[----:B------:R-:W-:Y:S01]  /*53dc0*/  IADD3 R6, P4, R6, R17, RZ ;  /* 0x0000001106067210 */ /* 0x000fe20007f9e0ff */
[----:B------:R-:W-:Y:S02]  /*53dd0*/  IMAD.MOV.U32 R5, RZ, RZ, R16 ;  /* 0x000000ffff057224 */ /* 0x000fe400078e0010 */
[----:B------:R1:W-:Y:S02]  /*53de0*/  STL [R1+0x17b0], R16 ;  /* 0x0017b01001007387 */ /* 0x0003e40000100800 */
[----:B------:R-:W-:Y:S02]  /*53df0*/  IMAD.X R13, R13, 0x1, R0, P4 ;  /* 0x000000010d0d7824 */ /* 0x000fe400020e0600 */
        /* <DEDUP_REMOVED lines=43> */
[----:B------:R-:W-:-:S04]  /*540b0*/  IADD3 R15, P3, R15, R17, RZ ;  /* 0x000000110f0f7210 */ /* 0x000fc80007f7e0ff */
[----:B------:R-:W-:Y:S02]  /*540c0*/  IADD3.X R16, R16, R0, RZ, P3, !PT ;  /* 0x0000000010107210 */ /* 0x000fe40001ffe4ff */
[----:B------:R-:W-:Y:S01]  /*540d0*/  IADD3 R6, P4, R6, R17, RZ ;  /* 0x0000001106067210 */ /* 0x000fe20007f9e0ff */
[----:B------:R-:W-:Y:S01]  /*540e0*/  STL [R1+0x173c], R15 ;  /* 0x00173c0f01007387 */ /* 0x000fe20000100800 */
[----:B------:R-:W-:Y:S01]  /*540f0*/  ISETP.NE.U32.AND P1, PT, R4, RZ, PT ;  /* 0x000000ff0400720c */ /* 0x000fe20003f25070 */
[----:B------:R-:W-:Y:S02]  /*54100*/  IMAD.MOV.U32 R4, RZ, RZ, R15 ;  /* 0x000000ffff047224 */ /* 0x000fe400078e000f */
        /* <DEDUP_REMOVED lines=46> */
[----:B------:R-:W-:-:S05]  /*543f0*/  IADD3 R15, P3, R15, R17, RZ ;  /* 0x000000110f0f7210 */ /* 0x000fca0007f7e0ff */
        /* <DEDUP_REMOVED lines=52> */
[----:B------:R-:W-:-:S05]  /*54740*/  IADD3 R15, P3, R15, R17, RZ ;  /* 0x000000110f0f7210 */ /* 0x000fca0007f7e0ff */
[----:B------:R-:W-:Y:S01]  /*54750*/  IMAD.X R16, R16, 0x1, R0, P3 ;  /* 0x0000000110107824 */ /* 0x000fe200018e0600 */
[----:B------:R-:W-:Y:S01]  /*54760*/  STL [R1+0x1648], R15 ;  /* 0x0016480f01007387 */ /* 0x000fe20000100800 */
[----:B------:R-:W-:Y:S02]  /*54770*/  IMAD.MOV.U32 R4, RZ, RZ, R15 ;  /* 0x000000ffff047224 */ /* 0x000fe400078e000f */
[----:B------:R-:W-:Y:S01]  /*54780*/  IMAD.MOV.U32 R5, RZ, RZ, R16 ;  /* 0x000000ffff057224 */ /* 0x000fe200078e0010 */
[----:B------:R-:W-:Y:S01]  /*54790*/  IADD3 R6, P4, R6, R17, RZ ;  /* 0x0000001106067210 */ /* 0x000fe20007f9e0ff */
[----:B------:R1:W-:Y:S03]  /*547a0*/  STL [R1+0x1644], R16 ;  /* 0x0016441001007387 */ /* 0x0003e60000100800 */
[----:B------:R-:W-:Y:S01]  /*547b0*/  IADD3.X R13, R13, R0, RZ, P4, !PT ;  /* 0x000000000d0d7210 */ /* 0x000fe200027fe4ff */
        /* <DEDUP_REMOVED lines=100> */
[----:B------:R-:W-:Y:S01]  /*54e00*/  MOV R4, R15 ;  /* 0x0000000f00047202 */ /* 0x000fe20000000f00 */
[----:B------:R-:W-:Y:S02]  /*54e10*/  IMAD.MOV.U32 R5, RZ, RZ, R16 ;  /* 0x000000ffff057224 */ /* 0x000fe400078e0010 */
        /* <DEDUP_REMOVED lines=47> */
[----:B------:R-:W-:Y:S01]  /*55110*/  ISETP.NE.U32.AND P1, PT, R4, RZ, PT ;  /* 0x000000ff0400720c */ /* 0x000fe20003f25070 */
[----:B------:R-:W-:Y:S01]  /*55120*/  IMAD.MOV.U32 R4, RZ, RZ, R15 ;  /* 0x000000ffff047224 */ /* 0x000fe200078e000f */
[----:B------:R-:W-:Y:S01]  /*55130*/  STL [R1+0x14c8], R15 ;  /* 0x0014c80f01007387 */ /* 0x000fe20000100800 */
[----:B------:R-:W-:Y:S01]  /*55140*/  IMAD.MOV.U32 R5, RZ, RZ, R16 ;  /* 0x000000ffff057224 */ /* 0x000fe200078e0010 */
[----:B------:R-:W-:Y:S02]  /*55150*/  IADD3 R6, P4, R6, R17, RZ ;  /* 0x0000001106067210 */ /* 0x000fe40007f9e0ff */
        /* <DEDUP_REMOVED lines=12> */
[C---:B------:R-:W-:Y:S02]  /*55220*/  ISETP.GT.AND P1, PT, R2.reuse, 0x3, PT ;  /* 0x000000030200780c */ /* 0x040fe40003f24270 */
[----:B------:R-:W-:Y:S01]  /*55230*/  ISETP.GT.AND P2, PT, R2, 0x7, PT ;  /* 0x000000070200780c */ /* 0x000fe20003f44270 */
[----:B------:R-:W-:-:S02]  /*55240*/  IMAD.MOV.U32 R86, RZ, RZ, R61 ;  /* 0x000000ffff567224 */ /* 0x000fc400078e003d */
[----:B------:R-:W-:Y:S01]  /*55250*/  IMAD.SHL.U32 R61, R45, 0x4, RZ ;  /* 0x000000042d3d7824 */ /* 0x000fe200078e00ff */
[----:B-1----:R-:W-:Y:S02]  /*55260*/  SEL R4, RZ, 0x4, !P1 ;  /* 0x00000004ff047807 */ /* 0x002fe40004800000 */
[----:B------:R-:W-:Y:S02]  /*55270*/  SEL R3, RZ, 0x4, !P2 ;  /* 0x00000004ff037807 */ /* 0x000fe40005000000 */
[----:B------:R-:W-:Y:S02]  /*55280*/  SEL R4, R4, RZ, !P0 ;  /* 0x000000ff04047207 */ /* 0x000fe40004000000 */
[----:B------:R-:W-:Y:S02]  /*55290*/  SEL R3, R3, RZ, !P0 ;  /* 0x000000ff03037207 */ /* 0x000fe40004000000 */
[----:B------:R-:W-:Y:S02]  /*552a0*/  ISETP.NE.U32.AND P1, PT, R4, RZ, PT ;  /* 0x000000ff0400720c */ /* 0x000fe40003f25070 */
[----:B------:R-:W-:Y:S01]  /*552b0*/  ISETP.NE.U32.AND P2, PT, R3, RZ, PT ;  /* 0x000000ff0300720c */ /* 0x000fe20003f45070 */
[----:B------:R-:W-:Y:S01]  /*552c0*/  IMAD.U32 R3, RZ, RZ, UR5 ;  /* 0x00000005ff037e24 */ /* 0x000fe2000f8e00ff */
[----:B------:R-:W-:-:S05]  /*552d0*/  LOP3.LUT R47, R61, 0x60, RZ, 0x3c, !PT ;  /* 0x000000603d2f7812 */ /* 0x000fca00078e3cff */
[----:B------:R-:W-:Y:S01]  /*552e0*/  IMAD R3, R3, 0x8000, R47 ;  /* 0x0000800003037824 */ /* 0x000fe200078e022f */
[----:B----4-:R-:W-:-:S05]  /*552f0*/  IADD3 R18, P3, R18, R17, RZ ;  /* 0x0000001112127210 */ /* 0x010fca0007f7e0ff */
[----:B---3--:R-:W-:Y:S01]  /*55300*/  IMAD.X R19, R19, 0x1, R0, P3 ;  /* 0x0000000113137824 */ /* 0x008fe200018e0600 */
[----:B------:R-:W-:Y:S01]  /*55310*/  STL [R1+0x1874], R18 ;  /* 0x0018741201007387 */ /* 0x000fe20000100800 */
[----:B------:R-:W-:Y:S02]  /*55320*/  IMAD.MOV.U32 R4, RZ, RZ, R18 ;  /* 0x000000ffff047224 */ /* 0x000fe400078e0012 */
[----:B------:R-:W-:-:S05]  /*55330*/  IMAD.MOV.U32 R5, RZ, RZ, R19 ;  /* 0x000000ffff057224 */ /* 0x000fca00078e0013 */
[----:B------:R1:W-:Y:S01]  /*55340*/  LDGSTS.E [R3+0x40300], [R4.64], P1 ;  /* 0x4030000004037fae */ /* 0x0003e20008921848 */
[----:B-----5:R-:W-:-:S04]  /*55350*/  IADD3 R7, P4, R7, R17, RZ ;  /* 0x0000001107077210 */ /* 0x020fc80007f9e0ff */
[----:B--2---:R-:W-:Y:S01]  /*55360*/  IADD3.X R14, R14, R0, RZ, P4, !PT ;  /* 0x000000000e0e7210 */ /* 0x004fe200027fe4ff */
[----:B------:R-:W-:Y:S04]  /*55370*/  STL [R1+0x1854], R7 ;  /* 0x0018540701007387 */ /* 0x000fe80000100800 */
[----:B------:R2:W-:Y:S01]  /*55380*/  STL [R1+0x1868], R19 ;  /* 0x0018681301007387 */ /* 0x0005e20000100800 */
[----:B-1----:R-:W-:-:S03]  /*55390*/  IMAD.MOV.U32 R5, RZ, RZ, R14 ;  /* 0x000000ffff057224 */ /* 0x002fc600078e000e */
[----:B------:R1:W-:Y:S01]  /*553a0*/  STL [R1+0x1848], R14 ;  /* 0x0018480e01007387 */ /* 0x0003e20000100800 */
[----:B------:R-:W-:-:S03]  /*553b0*/  IMAD.MOV.U32 R4, RZ, RZ, R7 ;  /* 0x000000ffff047224 */ /* 0x000fc600078e0007 */
[----:B--2---:R-:W2:Y:S04]  /*553c0*/  LDL.LU R19, [R1+0x17e8] ;  /* 0x0017e80001137983 */ /* 0x004ea80000300800 */
[----:B------:R-:W3:Y:S04]  /*553d0*/  LDL.LU R18, [R1+0x17f4] ;  /* 0x0017f40001127983 */ /* 0x000ee80000300800 */
[----:B-1----:R-:W4:Y:S04]  /*553e0*/  LDL.LU R14, [R1+0x17c8] ;  /* 0x0017c800010e7983 */ /* 0x002f280000300800 */
[----:B------:R-:W5:Y:S01]  /*553f0*/  LDL.LU R7, [R1+0x17d4] ;  /* 0x0017d40001077983 */ /* 0x000f620000300800 */
[----:B------:R-:W-:-:S03]  /*55400*/  ISETP.GT.AND P1, PT, R2, 0xb, PT ;  /* 0x0000000b0200780c */ /* 0x000fc60003f24270 */
[----:B------:R1:W-:Y:S02]  /*55410*/  LDGSTS.E [R3+0x40700], [R4.64], P2 ;  /* 0x4070000004037fae */ /* 0x0003e40009121848 */
[----:B-1----:R-:W-:Y:S02]  /*55420*/  SEL R4, RZ, 0x4, !P1 ;  /* 0x00000004ff047807 */ /* 0x002fe40004800000 */
[----:B------:R-:W-:Y:S02]  /*55430*/  ISETP.GT.AND P1, PT, R2, 0xf, PT ;  /* 0x0000000f0200780c */ /* 0x000fe40003f24270 */
[----:B------:R-:W-:-:S04]  /*55440*/  SEL R4, R4, RZ, !P0 ;  /* 0x000000ff04047207 */ /* 0x000fc80004000000 */
[----:B------:R-:W-:Y:S02]  /*55450*/  ISETP.NE.U32.AND P2, PT, R4, RZ, PT ;  /* 0x000000ff0400720c */ /* 0x000fe40003f45070 */
[----:B------:R-:W-:-:S04]  /*55460*/  SEL R4, RZ, 0x4, !P1 ;  /* 0x00000004ff047807 */ /* 0x000fc80004800000 */
[----:B------:R-:W-:-:S04]  /*55470*/  SEL R4, R4, RZ, !P0 ;  /* 0x000000ff04047207 */ /* 0x000fc80004000000 */
[----:B------:R-:W-:Y:S02]  /*55480*/  ISETP.NE.U32.AND P1, PT, R4, RZ, PT ;  /* 0x000000ff0400720c */ /* 0x000fe40003f25070 */
[----:B------:R-:W-:-:S04]  /*55490*/  IADD3 R15, P3, R15, R17, RZ ;  /* 0x000000110f0f7210 */ /* 0x000fc80007f7e0ff */
[----:B------:R-:W-:Y:S02]  /*554a0*/  IADD3.X R16, R16, R0, RZ, P3, !PT ;  /* 0x0000000010107210 */ /* 0x000fe40001ffe4ff */
        /* <DEDUP_REMOVED lines=8> */
[----:B-1----:R-:W4:Y:S04]  /*55530*/  LDL.LU R16, [R1+0x17a8] ;  /* 0x0017a80001107983 */ /* 0x002f280000300800 */
[----:B------:R1:W-:Y:S04]  /*55540*/  LDGSTS.E [R3+0x40b00], [R4.64], P2 ;  /* 0x40b0000004037fae */ /* 0x0003e80009121848 */
[----:B------:R-:W4:Y:S01]  /*55550*/  LDL.LU R15, [R1+0x17b4] ;  /* 0x0017b400010f7983 */ /* 0x000f220000300800 */
[----:B-1----:R-:W-:Y:S01]  /*55560*/  MOV R5, R13 ;  /* 0x0000000d00057202 */ /* 0x002fe20000000f00 */
[----:B------:R-:W-:-:S02]  /*55570*/  IMAD.MOV.U32 R4, RZ, RZ, R6 ;  /* 0x000000ffff047224 */ /* 0x000fc400078e0006 */
[----:B------:R-:W4:Y:S04]  /*55580*/  LDL.LU R13, [R1+0x1788] ;  /* 0x00178800010d7983 */ /* 0x000f280000300800 */
[----:B------:R-:W4:Y:S04]  /*55590*/  LDL.LU R6, [R1+0x1794] ;  /* 0x0017940001067983 */ /* 0x000f280000300800 */
        /* <DEDUP_REMOVED lines=9> */
[----:B---3--:R-:W-:-:S05]  /*55630*/  IADD3 R18, P3, R18, R17, RZ ;  /* 0x0000001112127210 */ /* 0x008fca0007f7e0ff */
[----:B--2---:R-:W-:Y:S01]  /*55640*/  IMAD.X R19, R19, 0x1, R0, P3 ;  /* 0x0000000113137824 */ /* 0x004fe200018e0600 */
[----:B-----5:R-:W-:Y:S01]  /*55650*/  IADD3 R7, P4, R7, R17, RZ ;  /* 0x0000001107077210 */ /* 0x020fe20007f9e0ff */
[----:B------:R-:W-:Y:S01]  /*55660*/  STL [R1+0x17f4], R18 ;  /* 0x0017f41201007387 */ /* 0x000fe20000100800 */
[----:B------:R-:W-:-:S03]  /*55670*/  IMAD.MOV.U32 R4, RZ, RZ, R18 ;  /* 0x000000ffff047224 */ /* 0x000fc600078e0012 */
[----:B----4-:R-:W-:Y:S01]  /*55680*/  IMAD.X R14, R14, 0x1, R0, P4 ;  /* 0x000000010e0e7824 */ /* 0x010fe200020e0600 */
        /* <DEDUP_REMOVED lines=216> */
[----:B------:R-:W-:Y:S02]  /*56410*/  IMAD.MOV.U32 R5, RZ, RZ, R14 ;  /* 0x000000ffff057224 */ /* 0x000fe400078e000e */
        /* <DEDUP_REMOVED lines=12> */
[----:B------:R-:W-:Y:S01]  /*564e0*/  IADD3.X R16, R16, R0, RZ, P3, !PT ;  /* 0x0000000010107210 */ /* 0x000fe20001ffe4ff */
[----:B------:R-:W-:Y:S01]  /*564f0*/  IMAD.MOV.U32 R4, RZ, RZ, R15 ;  /* 0x000000ffff047224 */ /* 0x000fe200078e000f */
[----:B------:R-:W-:Y:S03]  /*56500*/  STL [R1+0x1570], R15 ;  /* 0x0015700f01007387 */ /* 0x000fe60000100800 */
        /* <DEDUP_REMOVED lines=25> */
[----:B------:R-:W-:Y:S04]  /*566a0*/  STL [R1+0x15b0], R18 ;  /* 0x0015b01201007387 */ /* 0x000fe80000100800 */
[----:B--2---:R-:W-:Y:S01]  /*566b0*/  IMAD.X R14, R14, 0x1, R0, P4 ;  /* 0x000000010e0e7824 */ /* 0x004fe200020e0600 */
[----:B------:R1:W-:Y:S01]  /*566c0*/  STL [R1+0x15ac], R19 ;  /* 0x0015ac1301007387 */ /* 0x0003e20000100800 */
[----:B------:R-:W-:Y:S02]  /*566d0*/  IMAD.MOV.U32 R4, RZ, RZ, R18 ;  /* 0x000000ffff047224 */ /* 0x000fe400078e0012 */
[----:B------:R-:W-:Y:S01]  /*566e0*/  IMAD.MOV.U32 R5, RZ, RZ, R19 ;  /* 0x000000ffff057224 */ /* 0x000fe200078e0013 */
[----:B------:R-:W-:Y:S04]  /*566f0*/  STL [R1+0x15d0], R7 ;  /* 0x0015d00701007387 */ /* 0x000fe80000100800 */
[----:B------:R2:W-:Y:S04]  /*56700*/  STL [R1+0x15cc], R14 ;  /* 0x0015cc0e01007387 */ /* 0x0005e80000100800 */
[----:B-1----:R-:W3:Y:S04]  /*56710*/  LDL.LU R19, [R1+0x14d0] ;  /* 0x0014d00001137983 */ /* 0x002ee80000300800 */
[----:B------:R-:W4:Y:S04]  /*56720*/  LDL.LU R18, [R1+0x150c] ;  /* 0x00150c0001127983 */ /* 0x000f280000300800 */
[----:B------:R1:W-:Y:S02]  /*56730*/  LDGSTS.E [R3+0x46300], [R4.64], P2 ;  /* 0x4630000004037fae */ /* 0x0003e40009121848 */
        /* <DEDUP_REMOVED lines=13> */
[--C-:B------:R-:W-:Y:S01]  /*56810*/  IMAD.X R16, R16, 0x1, R0.reuse, P3 ;  /* 0x0000000110107824 */ /* 0x100fe200018e0600 */
[----:B------:R-:W-:Y:S01]  /*56820*/  IADD3 R6, P4, R6, R17, RZ ;  /* 0x0000001106067210 */ /* 0x000fe20007f9e0ff */
[----:B------:R-:W-:Y:S04]  /*56830*/  STL [R1+0x15ec], R15 ;  /* 0x0015ec0f01007387 */ /* 0x000fe80000100800 */
[----:B------:R-:W-:Y:S01]  /*56840*/  IMAD.X R13, R13, 0x1, R0, P4 ;  /* 0x000000010d0d7824 */ /* 0x000fe200020e0600 */
[----:B------:R1:W-:Y:S01]  /*56850*/  STL [R1+0x1510], R16 ;  /* 0x0015101001007387 */ /* 0x0003e20000100800 */
[----:B------:R-:W-:Y:S01]  /*56860*/  ISETP.NE.U32.AND P1, PT, R4, RZ, PT ;  /* 0x000000ff0400720c */ /* 0x000fe20003f25070 */
[----:B------:R-:W-:Y:S01]  /*56870*/  IMAD.MOV.U32 R4, RZ, RZ, R15 ;  /* 0x000000ffff047224 */ /* 0x000fe200078e000f */
[----:B------:R-:W-:Y:S01]  /*56880*/  MOV R5, R16 ;  /* 0x0000001000057202 */ /* 0x000fe20000000f00 */
        /* <DEDUP_REMOVED lines=20> */
[----:B------:R-:W-:-:S03]  /*569d0*/  MOV R4, R18 ;  /* 0x0000001200047202 */ /* 0x000fc60000000f00 */
[----:B------:R-:W-:-:S05]  /*569e0*/  IMAD.MOV.U32 R5, RZ, RZ, R19 ;  /* 0x000000ffff057224 */ /* 0x000fca00078e0013 */
[----:B------:R1:W-:Y:S01]  /*569f0*/  LDGSTS.E [R3+0x47300], [R4.64], P2 ;  /* 0x4730000004037fae */ /* 0x0003e20009121848 */
[----:B-----5:R-:W-:-:S05]  /*56a00*/  IADD3 R7, P4, R7, R17, RZ ;  /* 0x0000001107077210 */ /* 0x020fca0007f9e0ff */
[----:B--2---:R-:W-:Y:S02]  /*56a10*/  IMAD.X R14, R14, 0x1, R0, P4 ;  /* 0x000000010e0e7824 */ /* 0x004fe400020e0600 */
[----:B-1----:R-:W-:Y:S02]  /*56a20*/  IMAD.MOV.U32 R4, RZ, RZ, R7 ;  /* 0x000000ffff047224 */ /* 0x002fe400078e0007 */
[----:B------:R-:W-:-:S05]  /*56a30*/  IMAD.MOV.U32 R5, RZ, RZ, R14 ;  /* 0x000000ffff057224 */ /* 0x000fca00078e000e */
[----:B------:R1:W-:Y:S01]  /*56a40*/  LDGSTS.E [R3+0x47700], [R4.64], P1 ;  /* 0x4770000004037fae */ /* 0x0003e20008921848 */
[----:B------:R-:W-:-:S03]  /*56a50*/  ISETP.GT.AND P1, PT, R2, 0x7b, PT ;  /* 0x0000007b0200780c */ /* 0x000fc60003f24270 */
[----:B------:R2:W-:Y:S01]  /*56a60*/  STL [R1+0x150c], R18 ;  /* 0x00150c1201007387 */ /* 0x0005e20000100800 */
[----:B-1----:R-:W-:-:S03]  /*56a70*/  SEL R4, RZ, 0x4, !P1 ;  /* 0x00000004ff047807 */ /* 0x002fc60004800000 */
[----:B------:R-:W-:Y:S01]  /*56a80*/  STL [R1+0x14d0], R19 ;  /* 0x0014d01301007387 */ /* 0x000fe20000100800 */
[----:B------:R-:W-:Y:S02]  /*56a90*/  ISETP.GT.AND P1, PT, R2, 0x7f, PT ;  /* 0x0000007f0200780c */ /* 0x000fe40003f24270 */
[----:B------:R-:W-:Y:S01]  /*56aa0*/  SEL R4, R4, RZ, !P0 ;  /* 0x000000ff04047207 */ /* 0x000fe20004000000 */
[----:B------:R1:W-:Y:S03]  /*56ab0*/  STL [R1+0x14ec], R7 ;  /* 0x0014ec0701007387 */ /* 0x0003e60000100800 */
[----:B------:R-:W-:Y:S01]  /*56ac0*/  ISETP.NE.U32.AND P2, PT, R4, RZ, PT ;  /* 0x000000ff0400720c */ /* 0x000fe20003f45070 */
[----:B------:R3:W-:Y:S01]  /*56ad0*/  STL [R1+0x14b0], R14 ;  /* 0x0014b00e01007387 */ /* 0x0007e20000100800 */
[----:B------:R-:W-:-:S03]  /*56ae0*/  SEL R4, RZ, 0x4, !P1 ;  /* 0x00000004ff047807 */ /* 0x000fc60004800000 */
[----:B--2---:R-:W2:Y:S04]  /*56af0*/  LDL.LU R18, [R1+0x490] ;  /* 0x0004900001127983 */ /* 0x004ea80000300800 */
[----:B-1----:R-:W4:Y:S01]  /*56b00*/  LDL.LU R7, [R1+0x494] ;  /* 0x0004940001077983 */ /* 0x002f220000300800 */
[----:B------:R-:W-:-:S03]  /*56b10*/  SEL R4, R4, RZ, !P0 ;  /* 0x000000ff04047207 */ /* 0x000fc60004000000 */
[----:B------:R-:W5:Y:S01]  /*56b20*/  LDL.LU R19, [R1+0x498] ;  /* 0x0004980001137983 */ /* 0x000f620000300800 */
[----:B------:R-:W-:-:S03]  /*56b30*/  ISETP.NE.U32.AND P1, PT, R4, RZ, PT ;  /* 0x000000ff0400720c */ /* 0x000fc60003f25070 */
[----:B---3--:R-:W3:Y:S01]  /*56b40*/  LDL.LU R14, [R1+0x49c] ;  /* 0x00049c00010e7983 */ /* 0x008ee20000300800 */
[----:B------:R-:W-:-:S05]  /*56b50*/  IADD3 R15, P3, R15, R17, RZ ;  /* 0x000000110f0f7210 */ /* 0x000fca0007f7e0ff */
[----:B------:R-:W-:Y:S02]  /*56b60*/  IMAD.X R16, R16, 0x1, R0, P3 ;  /* 0x0000000110107824 */ /* 0x000fe400018e0600 */
[----:B------:R-:W-:Y:S02]  /*56b70*/  IMAD.MOV.U32 R4, RZ, RZ, R15 ;  /* 0x000000ffff047224 */ /* 0x000fe400078e000f */
[----:B------:R-:W-:Y:S01]  /*56b80*/  IMAD.MOV.U32 R5, RZ, RZ, R16 ;  /* 0x000000ffff057224 */ /* 0x000fe200078e0010 */
[----:B------:R-:W-:Y:S04]  /*56b90*/  STL [R1+0x14cc], R15 ;  /* 0x0014cc0f01007387 */ /* 0x000fe80000100800 */
[----:B------:R-:W-:Y:S04]  /*56ba0*/  STL [R1+0x1490], R16 ;  /* 0x0014901001007387 */ /* 0x000fe80000100800 */
[----:B------:R1:W-:Y:S01]  /*56bb0*/  LDGSTS.E [R3+0x47b00], [R4.64], P2 ;  /* 0x47b0000004037fae */ /* 0x0003e20009121848 */
[----:B------:R-:W-:-:S04]  /*56bc0*/  IADD3 R6, P4, R6, R17, RZ ;  /* 0x0000001106067210 */ /* 0x000fc80007f9e0ff */
[----:B------:R-:W-:Y:S01]  /*56bd0*/  IADD3.X R13, R13, R0, RZ, P4, !PT ;  /* 0x000000000d0d7210 */ /* 0x000fe200027fe4ff */
[----:B------:R-:W-:Y:S04]  /*56be0*/  STL [R1+0x14ac], R6 ;  /* 0x0014ac0601007387 */ /* 0x000fe80000100800 */
[----:B------:R1:W-:Y:S02]  /*56bf0*/  STL [R1+0x48c], R13 ;  /* 0x00048c0d01007387 */ /* 0x0003e40000100800 */
[----:B-1----:R-:W-:Y:S02]  /*56c00*/  IMAD.MOV.U32 R5, RZ, RZ, R13 ;  /* 0x000000ffff057224 */ /* 0x002fe400078e000d */
[----:B------:R-:W5:Y:S04]  /*56c10*/  LDL.LU R13, [R1+0x514] ;  /* 0x00051400010d7983 */ /* 0x000f680000300800 */
[----:B------:R-:W5:Y:S04]  /*56c20*/  LDL.LU R15, [R1+0x51c] ;  /* 0x00051c00010f7983 */ /* 0x000f680000300800 */
[----:B------:R-:W5:Y:S01]  /*56c30*/  LDL.LU R50, [R1+0x510] ;  /* 0x0005100001327983 */ /* 0x000f620000300800 */
[----:B------:R-:W-:-:S03]  /*56c40*/  IMAD.MOV.U32 R4, RZ, RZ, R6 ;  /* 0x000000ffff047224 */ /* 0x000fc600078e0006 */
[----:B------:R-:W5:Y:S01]  /*56c50*/  LDL.LU R44, [R1+0x518] ;  /* 0x00051800012c7983 */ /* 0x000f620000300800 */
[----:B------:R-:W-:-:S03]  /*56c60*/  LOP3.LUT R6, R45, 0x40, RZ, 0xfc, !PT ;  /* 0x000000402d067812 */ /* 0x000fc600078efcff */
[----:B------:R1:W-:Y:S01]  /*56c70*/  LDGSTS.E [R3+0x47f00], [R4.64], P1 ;  /* 0x47f0000004037fae */ /* 0x0003e20008921848 */
[----:B------:R-:W-:-:S03]  /*56c80*/  ISETP.GE.AND P1, PT, R45, R2, PT ;  /* 0x000000022d00720c */ /* 0x000fc60003f26270 */
[----:B------:R-:W5:Y:S01]  /*56c90*/  LDL.LU R45, [R1+0x590] ;  /* 0x00059000012d7983 */ /* 0x000f620000300800 */
[----:B------:R-:W-:-:S03]  /*56ca0*/  ISETP.GE.AND P2, PT, R6, R2, PT ;  /* 0x000000020600720c */ /* 0x000fc60003f46270 */
[----:B------:R-:W5:Y:S04]  /*56cb0*/  LDL.LU R16, [R1+0x594] ;  /* 0x0005940001107983 */ /* 0x000f680000300800 */
[----:B------:R-:W5:Y:S04]  /*56cc0*/  LDL.LU R17, [R1+0x598] ;  /* 0x0005980001117983 */ /* 0x000f680000300800 */
[----:B------:R-:W5:Y:S01]  /*56cd0*/  LDL.LU R6, [R1+0x59c] ;  /* 0x00059c0001067983 */ /* 0x000f620000300800 */
[----:B-1----:R-:W-:Y:S02]  /*56ce0*/  SEL R3, RZ, 0x4, P1 ;  /* 0x00000004ff037807 */ /* 0x002fe40000800000 */
[----:B------:R-:W-:Y:S01]  /*56cf0*/  SEL R2, RZ, 0x4, P2 ;  /* 0x00000004ff027807 */ /* 0x000fe20001000000 */
[----:B------:R-:W0:Y:S01]  /*56d00*/  LDGDEPBAR ;  /* 0x00000000000079af */ /* 0x000e220000000000 */
[----:B------:R-:W-:-:S02]  /*56d10*/  SEL R3, R3, RZ, !P0 ;  /* 0x000000ff03037207 */ /* 0x000fc40004000000 */
[----:B------:R-:W-:Y:S02]  /*56d20*/  SEL R2, R2, RZ, !P0 ;  /* 0x000000ff02027207 */ /* 0x000fe40004000000 */
[----:B------:R-:W-:Y:S02]  /*56d30*/  ISETP.NE.U32.AND P1, PT, R3, RZ, PT ;  /* 0x000000ff0300720c */ /* 0x000fe40003f25070 */
[----:B------:R-:W-:Y:S02]  /*56d40*/  ISETP.NE.U32.AND P0, PT, R2, RZ, PT ;  /* 0x000000ff0200720c */ /* 0x000fe40003f05070 */
[----:B------:R-:W-:-:S05]  /*56d50*/  MOV R2, UR5 ;  /* 0x0000000500027c02 */ /* 0x000fca0008000f00 */
[----:B------:R-:W-:Y:S01]  /*56d60*/  IMAD R2, R2, 0x20000, R46 ;  /* 0x0002000002027824 */ /* 0x000fe200078e022e */
[----:B----4-:R-:W-:-:S04]  /*56d70*/  IADD3 R7, P2, R7, UR7, RZ ;  /* 0x0000000707077c10 */ /* 0x010fc8000ff5e0ff */
[----:B--2---:R-:W-:Y:S02]  /*56d80*/  IADD3.X R18, R18, UR6, RZ, P2, !PT ;  /* 0x0000000612127c10 */ /* 0x004fe400097fe4ff */
[----:B---3--:R-:W-:Y:S01]  /*56d90*/  IADD3 R14, P3, R14, UR7, RZ ;  /* 0x000000070e0e7c10 */ /* 0x008fe2000ff7e0ff */
[----:B------:R-:W-:Y:S01]  /*56da0*/  STL [R1+0x494], R7 ;  /* 0x0004940701007387 */ /* 0x000fe20000100800 */
[----:B------:R-:W-:Y:S02]  /*56db0*/  IMAD.MOV.U32 R4, RZ, RZ, R7 ;  /* 0x000000ffff047224 */ /* 0x000fe400078e0007 */
[----:B-----5:R-:W-:Y:S01]  /*56dc0*/  IADD3.X R19, R19, UR6, RZ, P3, !PT ;  /* 0x0000000613137c10 */ /* 0x020fe20009ffe4ff */
[----:B------:R-:W-:Y:S01]  /*56dd0*/  IMAD.MOV.U32 R5, RZ, RZ, R18 ;  /* 0x000000ffff057224 */ /* 0x000fe200078e0012 */
[----:B------:R-:W-:Y:S04]  /*56de0*/  STL [R1+0x49c], R14 ;  /* 0x00049c0e01007387 */ /* 0x000fe80000100800 */
[----:B------:R1:W-:Y:S04]  /*56df0*/  STL [R1+0x490], R18 ;  /* 0x0004901201007387 */ /* 0x0003e80000100800 */
[----:B------:R2:W-:Y:S04]  /*56e00*/  LDGSTS.E [R2], [R4.64], P1 ;  /* 0x0000000004027fae */ /* 0x0005e80008921848 */
[----:B-1----:R-:W3:Y:S04]  /*56e10*/  LDL.LU R18, [R1+0x614] ;  /* 0x0006140001127983 */ /* 0x002ee80000300800 */
[----:B------:R1:W-:Y:S01]  /*56e20*/  STL [R1+0x498], R19 ;  /* 0x0004981301007387 */ /* 0x0003e20000100800 */
[----:B--2---:R-:W-:-:S03]  /*56e30*/  MOV R5, R19 ;  /* 0x0000001300057202 */ /* 0x004fc60000000f00 */
[----:B------:R-:W2:Y:S01]  /*56e40*/  LDL.LU R7, [R1+0x61c] ;  /* 0x00061c0001077983 */ /* 0x000ea20000300800 */
[----:B------:R-:W-:-:S03]  /*56e50*/  IMAD.MOV.U32 R4, RZ, RZ, R14 ;  /* 0x000000ffff047224 */ /* 0x000fc600078e000e */
[----:B-1----:R-:W4:Y:S04]  /*56e60*/  LDL.LU R19, [R1+0x610] ;  /* 0x0006100001137983 */ /* 0x002f280000300800 */
[----:B------:R-:W5:Y:S04]  /*56e70*/  LDL.LU R14, [R1+0x618] ;  /* 0x00061800010e7983 */ /* 0x000f680000300800 */
[----:B------:R1:W-:Y:S01]  /*56e80*/  LDGSTS.E [R2+0x100], [R4.64], P0 ;  /* 0x0010000004027fae */ /* 0x0003e20008121848 */
[----:B------:R-:W-:Y:S02]  /*56e90*/  IADD3 R13, P2, R13, UR7, RZ ;  /* 0x000000070d0d7c10 */ /* 0x000fe4000ff5e0ff */
[----:B------:R-:W-:-:S02]  /*56ea0*/  IADD3 R15, P3, R15, UR7, RZ ;  /* 0x000000070f0f7c10 */ /* 0x000fc4000ff7e0ff */
[----:B------:R-:W-:Y:S01]  /*56eb0*/  IADD3.X R50, R50, UR6, RZ, P2, !PT ;  /* 0x0000000632327c10 */ /* 0x000fe200097fe4ff */
[----:B------:R1:W-:Y:S02]  /*56ec0*/  STL [R1+0x514], R13 ;  /* 0x0005140d01007387 */ /* 0x0003e40000100800 */
[----:B-1----:R-:W-:Y:S01]  /*56ed0*/  IMAD.MOV.U32 R4, RZ, RZ, R13 ;  /* 0x000000ffff047224 */ /* 0x002fe200078e000d */
[----:B------:R-:W-:Y:S01]  /*56ee0*/  IADD3.X R44, R44, UR6, RZ, P3, !PT ;  /* 0x000000062c2c7c10 */ /* 0x000fe20009ffe4ff */
[----:B------:R-:W-:Y:S01]  /*56ef0*/  IMAD.MOV.U32 R5, RZ, RZ, R50 ;  /* 0x000000ffff057224 */ /* 0x000fe200078e0032 */
[----:B------:R-:W-:Y:S04]  /*56f00*/  STL [R1+0x510], R50 ;  /* 0x0005103201007387 */ /* 0x000fe80000100800 */
[----:B------:R-:W-:Y:S04]  /*56f10*/  STL [R1+0x51c], R15 ;  /* 0x00051c0f01007387 */ /* 0x000fe80000100800 */
[----:B------:R-:W5:Y:S04]  /*56f20*/  LDL.LU R13, [R1+0x694] ;  /* 0x00069400010d7983 */ /* 0x000f680000300800 */
[----:B------:R1:W-:Y:S04]  /*56f30*/  STL [R1+0x518], R44 ;  /* 0x0005182c01007387 */ /* 0x0003e80000100800 */
[----:B------:R1:W-:Y:S04]  /*56f40*/  LDGSTS.E [R2+0x1000], [R4.64], P1 ;  /* 0x0100000004027fae */ /* 0x0003e80008921848 */
[----:B------:R-:W5:Y:S01]  /*56f50*/  LDL.LU R3, [R1+0x69c] ;  /* 0x00069c0001037983 */ /* 0x000f620000300800 */
[----:B------:R-:W-:Y:S01]  /*56f60*/  IADD3 R16, P2, R16, UR7, RZ ;  /* 0x0000000710107c10 */ /* 0x000fe2000ff5e0ff */
[----:B-1----:R-:W-:-:S02]  /*56f70*/  IMAD.MOV.U32 R5, RZ, RZ, R44 ;  /* 0x000000ffff057224 */ /* 0x002fc400078e002c */
[----:B------:R-:W5:Y:S01]  /*56f80*/  LDL.LU R44, [R1+0x690] ;  /* 0x00069000012c7983 */ /* 0x000f620000300800 */
[----:B------:R-:W-:Y:S01]  /*56f90*/  IMAD.MOV.U32 R4, RZ, RZ, R15 ;  /* 0x000000ffff047224 */ /* 0x000fe200078e000f */
[----:B------:R-:W-:Y:S02]  /*56fa0*/  IADD3 R6, P3, R6, UR7, RZ ;  /* 0x0000000706067c10 */ /* 0x000fe4000ff7e0ff */
[----:B------:R-:W5:Y:S01]  /*56fb0*/  LDL.LU R15, [R1+0x698] ;  /* 0x00069800010f7983 */ /* 0x000f620000300800 */
[----:B------:R-:W-:Y:S02]  /*56fc0*/  IADD3.X R45, R45, UR6, RZ, P2, !PT ;  /* 0x000000062d2d7c10 */ /* 0x000fe400097fe4ff */
[----:B------:R-:W-:Y:S01]  /*56fd0*/  IADD3.X R17, R17, UR6, RZ, P3, !PT ;  /* 0x0000000611117c10 */ /* 0x000fe20009ffe4ff */
[----:B------:R1:W-:Y:S04]  /*56fe0*/  STL [R1+0x594], R16 ;  /* 0x0005941001007387 */ /* 0x0003e80000100800 */
[----:B------:R1:W-:Y:S04]  /*56ff0*/  LDGSTS.E [R2+0x1100], [R4.64], P0 ;  /* 0x0110000004027fae */ /* 0x0003e80008121848 */
[----:B------:R1:W-:Y:S04]  /*57000*/  STL [R1+0x590], R45 ;  /* 0x0005902d01007387 */ /* 0x0003e80000100800 */
[----:B------:R1:W-:Y:S02]  /*57010*/  STL [R1+0x59c], R6 ;  /* 0x00059c0601007387 */ /* 0x0003e40000100800 */
[----:B-1----:R-:W-:-:S02]  /*57020*/  MOV R4, R16 ;  /* 0x0000001000047202 */ /* 0x002fc40000000f00 */
[----:B------:R-:W5:Y:S01]  /*57030*/  LDL.LU R16, [R1+0x714] ;  /* 0x0007140001107983 */ /* 0x000f620000300800 */
[----:B------:R-:W-:-:S03]  /*57040*/  IMAD.MOV.U32 R5, RZ, RZ, R45 ;  /* 0x000000ffff057224 */ /* 0x000fc600078e002d */
[----:B------:R1:W-:Y:S04]  /*57050*/  STL [R1+0x598], R17 ;  /* 0x0005981101007387 */ /* 0x0003e80000100800 */
[----:B------:R-:W5:Y:S04]  /*57060*/  LDL.LU R50, [R1+0x71c] ;  /* 0x00071c0001327983 */ /* 0x000f680000300800 */
[----:B------:R-:W5:Y:S04]  /*57070*/  LDL.LU R45, [R1+0x710] ;  /* 0x00071000012d7983 */ /* 0x000f680000300800 */
[----:B------:R-:W5:Y:S04]  /*57080*/  LDL.LU R51, [R1+0x718] ;  /* 0x0007180001337983 */ /* 0x000f680000300800 */
[----:B------:R1:W-:Y:S02]  /*57090*/  LDGSTS.E [R2+0x2000], [R4.64], P1 ;  /* 0x0200000004027fae */ /* 0x0003e40008921848 */
[----:B-1----:R-:W-:-:S02]  /*570a0*/  IMAD.MOV.U32 R4, RZ, RZ, R6 ;  /* 0x000000ffff047224 */ /* 0x002fc400078e0006 */
[----:B------:R-:W-:Y:S01]  /*570b0*/  IMAD.MOV.U32 R5, RZ, RZ, R17 ;  /* 0x000000ffff057224 */ /* 0x000fe200078e0011 */
[----:B------:R-:W5:Y:S04]  /*570c0*/  LDL.LU R6, [R1+0x794] ;  /* 0x0007940001067983 */ /* 0x000f680000300800 */
[----:B------:R-:W5:Y:S04]  /*570d0*/  LDL.LU R17, [R1+0x79c] ;  /* 0x00079c0001117983 */ /* 0x000f680000300800 */
[----:B------:R1:W-:Y:S01]  /*570e0*/  LDGSTS.E [R2+0x2100], [R4.64], P0 ;  /* 0x0210000004027fae */ /* 0x0003e20008121848 */
[----:B---3--:R-:W-:-:S05]  /*570f0*/  IADD3 R18, P2, R18, UR7, RZ ;  /* 0x0000000712127c10 */ /* 0x008fca000ff5e0ff */
[----:B------:R3:W-:Y:S01]  /*57100*/  STL [R1+0x614], R18 ;  /* 0x0006141201007387 */ /* 0x0007e20000100800 */
[----:B--2---:R-:W-:Y:S02]  /*57110*/  IADD3 R7, P3, R7, UR7, RZ ;  /* 0x0000000707077c10 */ /* 0x004fe4000ff7e0ff */
[----:B----4-:R-:W-:Y:S01]  /*57120*/  IADD3.X R19, R19, UR6, RZ, P2, !PT ;  /* 0x0000000613137c10 */ /* 0x010fe200097fe4ff */
[----:B-1----:R-:W-:Y:S01]  /*57130*/  IMAD.MOV.U32 R4, RZ, RZ, R18 ;  /* 0x000000ffff047224 */ /* 0x002fe200078e0012 */
[----:B-----5:R-:W-:-:S03]  /*57140*/  IADD3.X R14, R14, UR6, RZ, P3, !PT ;  /* 0x000000060e0e7c10 */ /* 0x020fc60009ffe4ff */
[----:B------:R1:W-:Y:S04]  /*57150*/  STL [R1+0x610], R19 ;  /* 0x0006101301007387 */ /* 0x0003e80000100800 */
[----:B------:R2:W-:Y:S01]  /*57160*/  STL [R1+0x61c], R7 ;  /* 0x00061c0701007387 */ /* 0x0005e20000100800 */
[----:B------:R-:W-:-:S03]  /*57170*/  MOV R5, R19 ;  /* 0x0000001300057202 */ /* 0x000fc60000000f00 */
[----:B---3--:R-:W3:Y:S04]  /*57180*/  LDL.LU R18, [R1+0x790] ;  /* 0x0007900001127983 */ /* 0x008ee80000300800 */
[----:B------:R4:W-:Y:S04]  /*57190*/  STL [R1+0x618], R14 ;  /* 0x0006180e01007387 */ /* 0x0009e80000100800 */
[----:B-1----:R-:W5:Y:S04]  /*571a0*/  LDL.LU R19, [R1+0x798] ;  /* 0x0007980001137983 */ /* 0x002f680000300800 */
[----:B------:R1:W-:Y:S02]  /*571b0*/  LDGSTS.E [R2+0x3000], [R4.64], P1 ;  /* 0x0300000004027fae */ /* 0x0003e40008921848 */
[----:B-1----:R-:W-:-:S02]  /*571c0*/  IMAD.MOV.U32 R4, RZ, RZ, R7 ;  /* 0x000000ffff047224 */ /* 0x002fc400078e0007 */
[----:B------:R-:W-:Y:S01]  /*571d0*/  IMAD.MOV.U32 R5, RZ, RZ, R14 ;  /* 0x000000ffff057224 */ /* 0x000fe200078e000e */
[----:B--2---:R-:W2:Y:S04]  /*571e0*/  LDL.LU R7, [R1+0x814] ;  /* 0x0008140001077983 */ /* 0x004ea80000300800 */
[----:B----4-:R-:W4:Y:S01]  /*571f0*/  LDL.LU R14, [R1+0x81c] ;  /* 0x00081c00010e7983 */ /* 0x010f220000300800 */
[----:B------:R-:W-:-:S03]  /*57200*/  IADD3 R13, P2, R13, UR7, RZ ;  /* 0x000000070d0d7c10 */ /* 0x000fc6000ff5e0ff */
[----:B------:R1:W-:Y:S04]  /*57210*/  LDGSTS.E [R2+0x3100], [R4.64], P0 ;  /* 0x0310000004027fae */ /* 0x0003e80008121848 */
[----:B------:R1:W-:Y:S01]  /*57220*/  STL [R1+0x694], R13 ;  /* 0x0006940d01007387 */ /* 0x0003e20000100800 */
[----:B------:R-:W-:Y:S01]  /*57230*/  IADD3 R3, P3, R3, UR7, RZ ;  /* 0x0000000703037c10 */ /* 0x000fe2000ff7e0ff */
[----:B-1----:R-:W-:Y:S01]  /*57240*/  IMAD.MOV.U32 R4, RZ, RZ, R13 ;  /* 0x000000ffff047224 */ /* 0x002fe200078e000d */
[----:B------:R-:W-:Y:S02]  /*57250*/  IADD3.X R44, R44, UR6, RZ, P2, !PT ;  /* 0x000000062c2c7c10 */ /* 0x000fe400097fe4ff */
[----:B------:R-:W-:-:S03]  /*57260*/  IADD3.X R15, R15, UR6, RZ, P3, !PT ;  /* 0x000000060f0f7c10 */ /* 0x000fc60009ffe4ff */
[----:B------:R1:W-:Y:S04]  /*57270*/  STL [R1+0x690], R44 ;  /* 0x0006902c01007387 */ /* 0x0003e80000100800 */
[----:B------:R-:W-:Y:S04]  /*57280*/  STL [R1+0x69c], R3 ;  /* 0x00069c0301007387 */ /* 0x000fe80000100800 */
[----:B------:R-:W4:Y:S01]  /*57290*/  LDL.LU R13, [R1+0x810] ;  /* 0x00081000010d7983 */ /* 0x000f220000300800 */
[----:B------:R-:W-:-:S03]  /*572a0*/  IMAD.MOV.U32 R5, RZ, RZ, R44 ;  /* 0x000000ffff057224 */ /* 0x000fc600078e002c */
[----:B------:R1:W-:Y:S04]  /*572b0*/  STL [R1+0x698], R15 ;  /* 0x0006980f01007387 */ /* 0x0003e80000100800 */
[----:B-1----:R-:W4:Y:S04]  /*572c0*/  LDL.LU R44, [R1+0x818] ;  /* 0x00081800012c7983 */ /* 0x002f280000300800 */
[----:B------:R1:W-:Y:S01]  /*572d0*/  LDGSTS.E [R2+0x4000], [R4.64], P1 ;  /* 0x0400000004027fae */ /* 0x0003e20008921848 */
[----:B------:R-:W-:Y:S02]  /*572e0*/  IADD3 R16, P2, R16, UR7, RZ ;  /* 0x0000000710107c10 */ /* 0x000fe4000ff5e0ff */
[----:B------:R-:W-:-:S02]  /*572f0*/  IADD3 R50, P3, R50, UR7, RZ ;  /* 0x0000000732327c10 */ /* 0x000fc4000ff7e0ff */
[----:B-1----:R-:W-:Y:S01]  /*57300*/  MOV R4, R3 ;  /* 0x0000000300047202 */ /* 0x002fe20000000f00 */
[----:B------:R-:W-:Y:S01]  /*57310*/  IMAD.MOV.U32 R5, RZ, RZ, R15 ;  /* 0x000000ffff057224 */ /* 0x000fe200078e000f */
[----:B------:R-:W-:Y:S01]  /*57320*/  IADD3.X R45, R45, UR6, RZ, P2, !PT ;  /* 0x000000062d2d7c10 */ /* 0x000fe200097fe4ff */
[----:B------:R-:W4:Y:S01]  /*57330*/  LDL.LU R15, [R1+0x894] ;  /* 0x00089400010f7983 */ /* 0x000f220000300800 */
[----:B------:R-:W-:-:S03]  /*57340*/  IADD3.X R51, R51, UR6, RZ, P3, !PT ;  /* 0x0000000633337c10 */ /* 0x000fc60009ffe4ff */
[----:B------:R-:W4:Y:S04]  /*57350*/  LDL.LU R3, [R1+0x89c] ;  /* 0x00089c0001037983 */ /* 0x000f280000300800 */
[----:B------:R-:W-:Y:S04]  /*57360*/  STL [R1+0x714], R16 ;  /* 0x0007141001007387 */ /* 0x000fe80000100800 */
[----:B------:R1:W-:Y:S04]  /*57370*/  LDGSTS.E [R2+0x4100], [R4.64], P0 ;  /* 0x0410000004027fae */ /* 0x0003e80008121848 */
[----:B------:R1:W-:Y:S04]  /*57380*/  STL [R1+0x710], R45 ;  /* 0x0007102d01007387 */ /* 0x0003e80000100800 */
[----:B------:R-:W-:Y:S01]  /*57390*/  STL [R1+0x71c], R50 ;  /* 0x00071c3201007387 */ /* 0x000fe20000100800 */
[----:B-1----:R-:W-:-:S03]  /*573a0*/  IMAD.MOV.U32 R5, RZ, RZ, R45 ;  /* 0x000000ffff057224 */ /* 0x002fc600078e002d */
[----:B------:R-:W4:Y:S01]  /*573b0*/  LDL.LU R45, [R1+0x890] ;  /* 0x00089000012d7983 */ /* 0x000f220000300800 */
[----:B------:R-:W-:-:S03]  /*573c0*/  IMAD.MOV.U32 R4, RZ, RZ, R16 ;  /* 0x000000ffff047224 */ /* 0x000fc600078e0010 */
[----:B------:R-:W-:Y:S04]  /*573d0*/  STL [R1+0x718], R51 ;  /* 0x0007183301007387 */ /* 0x000fe80000100800 */
[----:B------:R-:W4:Y:S01]  /*573e0*/  LDL.LU R16, [R1+0x898] ;  /* 0x0008980001107983 */ /* 0x000f220000300800 */
[----:B------:R-:W-:-:S03]  /*573f0*/  IADD3 R6, P2, R6, UR7, RZ ;  /* 0x0000000706067c10 */ /* 0x000fc6000ff5e0ff */
[----:B------:R1:W-:Y:S01]  /*57400*/  LDGSTS.E [R2+0x5000], [R4.64], P1 ;  /* 0x0500000004027fae */ /* 0x0003e20008921848 */
[----:B------:R-:W-:-:S03]  /*57410*/  IADD3 R17, P3, R17, UR7, RZ ;  /* 0x0000000711117c10 */ /* 0x000fc6000ff7e0ff */
[----:B------:R-:W-:Y:S01]  /*57420*/  STL [R1+0x794], R6 ;  /* 0x0007940601007387 */ /* 0x000fe20000100800 */
[----:B-1----:R-:W-:Y:S01]  /*57430*/  IMAD.MOV.U32 R4, RZ, RZ, R50 ;  /* 0x000000ffff047224 */ /* 0x002fe200078e0032 */
[----:B------:R-:W-:-:S05]  /*57440*/  MOV R5, R51 ;  /* 0x0000003300057202 */ /* 0x000fca0000000f00 */
[----:B------:R1:W-:Y:S02]  /*57450*/  LDGSTS.E [R2+0x5100], [R4.64], P0 ;  /* 0x0510000004027fae */ /* 0x0003e40008121848 */
[----:B-1----:R-:W-:Y:S01]  /*57460*/  IMAD.MOV.U32 R4, RZ, RZ, R6 ;  /* 0x000000ffff047224 */ /* 0x002fe200078e0006 */
[----:B---3--:R-:W-:-:S05]  /*57470*/  IADD3.X R18, R18, UR6, RZ, P2, !PT ;  /* 0x0000000612127c10 */ /* 0x008fca00097fe4ff */
[----:B------:R-:W-:Y:S01]  /*57480*/  IMAD.MOV.U32 R5, RZ, RZ, R18 ;  /* 0x000000ffff057224 */ /* 0x000fe200078e0012 */
[----:B------:R1:W-:Y:S01]  /*57490*/  STL [R1+0x790], R18 ;  /* 0x0007901201007387 */ /* 0x0003e20000100800 */
[----:B-----5:R-:W-:-:S03]  /*574a0*/  IADD3.X R19, R19, UR6, RZ, P3, !PT ;  /* 0x0000000613137c10 */ /* 0x020fc60009ffe4ff */
[----:B------:R-:W-:Y:S04]  /*574b0*/  STL [R1+0x79c], R17 ;  /* 0x00079c1101007387 */ /* 0x000fe80000100800 */
[----:B------:R3:W-:Y:S04]  /*574c0*/  LDGSTS.E [R2+0x6000], [R4.64], P1 ;  /* 0x0600000004027fae */ /* 0x0007e80008921848 */
[----:B-1----:R-:W5:Y:S04]  /*574d0*/  LDL.LU R18, [R1+0x914] ;  /* 0x0009140001127983 */ /* 0x002f680000300800 */
[----:B------:R1:W-:Y:S04]  /*574e0*/  STL [R1+0x798], R19 ;  /* 0x0007981301007387 */ /* 0x0003e80000100800 */
[----:B------:R-:W5:Y:S01]  /*574f0*/  LDL.LU R6, [R1+0x91c] ;  /* 0x00091c0001067983 */ /* 0x000f620000300800 */
[----:B---3--:R-:W-:Y:S01]  /*57500*/  IMAD.MOV.U32 R5, RZ, RZ, R19 ;  /* 0x000000ffff057224 */ /* 0x008fe200078e0013 */
[----:B--2---:R-:W-:Y:S01]  /*57510*/  IADD3 R7, P2, R7, UR7, RZ ;  /* 0x0000000707077c10 */ /* 0x004fe2000ff5e0ff */
[----:B------:R-:W-:Y:S01]  /*57520*/  IMAD.MOV.U32 R4, RZ, RZ, R17 ;  /* 0x000000ffff047224 */ /* 0x000fe200078e0011 */
[----:B-1----:R-:W2:Y:S01]  /*57530*/  LDL.LU R19, [R1+0x910] ;  /* 0x0009100001137983 */ /* 0x002ea20000300800 */
[----:B----4-:R-:W-:-:S03]  /*57540*/  IADD3 R14, P3, R14, UR7, RZ ;  /* 0x000000070e0e7c10 */ /* 0x010fc6000ff7e0ff */
[----:B------:R-:W3:Y:S04]  /*57550*/  LDL.LU R17, [R1+0x918] ;  /* 0x0009180001117983 */ /* 0x000ee80000300800 */
[----:B------:R1:W-:Y:S04]  /*57560*/  LDGSTS.E [R2+0x6100], [R4.64], P0 ;  /* 0x0610000004027fae */ /* 0x0003e80008121848 */
[----:B------:R-:W-:Y:S01]  /*57570*/  STL [R1+0x814], R7 ;  /* 0x0008140701007387 */ /* 0x000fe20000100800 */
[----:B-1----:R-:W-:Y:S02]  /*57580*/  MOV R4, R7 ;  /* 0x0000000700047202 */ /* 0x002fe40000000f00 */
[----:B------:R-:W-:-:S05]  /*57590*/  IADD3.X R13, R13, UR6, RZ, P2, !PT ;  /* 0x000000060d0d7c10 */ /* 0x000fca00097fe4ff */
[----:B------:R-:W-:Y:S01]  /*575a0*/  IMAD.MOV.U32 R5, RZ, RZ, R13 ;  /* 0x000000ffff057224 */ /* 0x000fe200078e000d */
[----:B------:R1:W-:Y:S01]  /*575b0*/  STL [R1+0x810], R13 ;  /* 0x0008100d01007387 */ /* 0x0003e20000100800 */
[----:B------:R-:W-:-:S03]  /*575c0*/  IADD3.X R44, R44, UR6, RZ, P3, !PT ;  /* 0x000000062c2c7c10 */ /* 0x000fc60009ffe4ff */
[----:B------:R-:W-:Y:S04]  /*575d0*/  STL [R1+0x81c], R14 ;  /* 0x00081c0e01007387 */ /* 0x000fe80000100800 */
[----:B------:R4:W-:Y:S04]  /*575e0*/  LDGSTS.E [R2+0x7000], [R4.64], P1 ;  /* 0x0700000004027fae */ /* 0x0009e80008921848 */
[----:B-1----:R-:W3:Y:S04]  /*575f0*/  LDL.LU R13, [R1+0x994] ;  /* 0x00099400010d7983 */ /* 0x002ee80000300800 */
[----:B------:R1:W-:Y:S04]  /*57600*/  STL [R1+0x818], R44 ;  /* 0x0008182c01007387 */ /* 0x0003e80000100800 */
[----:B------:R-:W3:Y:S01]  /*57610*/  LDL.LU R7, [R1+0x99c] ;  /* 0x00099c0001077983 */ /* 0x000ee20000300800 */
[----:B----4-:R-:W-:Y:S01]  /*57620*/  IMAD.MOV.U32 R5, RZ, RZ, R44 ;  /* 0x000000ffff057224 */ /* 0x010fe200078e002c */
[----:B------:R-:W-:-:S02]  /*57630*/  IADD3 R15, P2, R15, UR7, RZ ;  /* 0x000000070f0f7c10 */ /* 0x000fc4000ff5e0ff */
[----:B-1----:R-:W4:Y:S01]  /*57640*/  LDL.LU R44, [R1+0x990] ;  /* 0x00099000012c7983 */ /* 0x002f220000300800 */
[----:B------:R-:W-:Y:S01]  /*57650*/  IMAD.MOV.U32 R4, RZ, RZ, R14 ;  /* 0x000000ffff047224 */ /* 0x000fe200078e000e */
[----:B------:R-:W-:Y:S02]  /*57660*/  IADD3 R3, P3, R3, UR7, RZ ;  /* 0x0000000703037c10 */ /* 0x000fe4000ff7e0ff */
[----:B------:R-:W4:Y:S04]  /*57670*/  LDL.LU R14, [R1+0x998] ;  /* 0x00099800010e7983 */ /* 0x000f280000300800 */
[----:B------:R1:W-:Y:S04]  /*57680*/  STL [R1+0x894], R15 ;  /* 0x0008940f01007387 */ /* 0x0003e80000100800 */
[----:B------:R1:W-:Y:S01]  /*57690*/  LDGSTS.E [R2+0x7100], [R4.64], P0 ;  /* 0x0710000004027fae */ /* 0x0003e20008121848 */
[----:B------:R-:W-:Y:S01]  /*576a0*/  IADD3.X R45, R45, UR6, RZ, P2, !PT ;  /* 0x000000062d2d7c10 */ /* 0x000fe200097fe4ff */
[----:B-1----:R-:W-:-:S04]  /*576b0*/  IMAD.MOV.U32 R4, RZ, RZ, R15 ;  /* 0x000000ffff047224 */ /* 0x002fc800078e000f */
[----:B------:R1:W-:Y:S01]  /*576c0*/  STL [R1+0x890], R45 ;  /* 0x0008902d01007387 */ /* 0x0003e20000100800 */
[----:B------:R-:W-:-:S03]  /*576d0*/  IADD3.X R16, R16, UR6, RZ, P3, !PT ;  /* 0x0000000610107c10 */ /* 0x000fc60009ffe4ff */
[----:B------:R1:W-:Y:S01]  /*576e0*/  STL [R1+0x89c], R3 ;  /* 0x00089c0301007387 */ /* 0x0003e20000100800 */
[----:B------:R-:W-:-:S03]  /*576f0*/  MOV R5, R45 ;  /* 0x0000002d00057202 */ /* 0x000fc60000000f00 */
[----:B------:R-:W4:Y:S04]  /*57700*/  LDL.LU R15, [R1+0xa14] ;  /* 0x000a1400010f7983 */ /* 0x000f280000300800 */
[----:B------:R1:W-:Y:S04]  /*57710*/  STL [R1+0x898], R16 ;  /* 0x0008981001007387 */ /* 0x0003e80000100800 */
[----:B------:R-:W4:Y:S04]  /*57720*/  LDL.LU R50, [R1+0xa1c] ;  /* 0x000a1c0001327983 */ /* 0x000f280000300800 */
[----:B-1----:R-:W4:Y:S04]  /*57730*/  LDL.LU R45, [R1+0xa10] ;  /* 0x000a1000012d7983 */ /* 0x002f280000300800 */
[----:B------:R-:W4:Y:S04]  /*57740*/  LDL.LU R51, [R1+0xa18] ;  /* 0x000a180001337983 */ /* 0x000f280000300800 */
[----:B------:R1:W-:Y:S02]  /*57750*/  LDGSTS.E [R2+0x8000], [R4.64], P1 ;  /* 0x0800000004027fae */ /* 0x0003e40008921848 */
[----:B-1----:R-:W-:-:S02]  /*57760*/  IMAD.MOV.U32 R4, RZ, RZ, R3 ;  /* 0x000000ffff047224 */ /* 0x002fc400078e0003 */
[----:B------:R-:W-:Y:S01]  /*57770*/  IMAD.MOV.U32 R5, RZ, RZ, R16 ;  /* 0x000000ffff057224 */ /* 0x000fe200078e0010 */
[----:B------:R-:W4:Y:S04]  /*57780*/  LDL.LU R3, [R1+0xa94] ;  /* 0x000a940001037983 */ /* 0x000f280000300800 */
[----:B------:R-:W4:Y:S04]  /*57790*/  LDL.LU R16, [R1+0xa9c] ;  /* 0x000a9c0001107983 */ /* 0x000f280000300800 */
[----:B------:R1:W-:Y:S01]  /*577a0*/  LDGSTS.E [R2+0x8100], [R4.64], P0 ;  /* 0x0810000004027fae */ /* 0x0003e20008121848 */
[----:B-----5:R-:W-:-:S05]  /*577b0*/  IADD3 R18, P2, R18, UR7, RZ ;  /* 0x0000000712127c10 */ /* 0x020fca000ff5e0ff */
[----:B------:R5:W-:Y:S01]  /*577c0*/  STL [R1+0x914], R18 ;  /* 0x0009141201007387 */ /* 0x000be20000100800 */
[----:B------:R-:W-:Y:S02]  /*577d0*/  IADD3 R6, P3, R6, UR7, RZ ;  /* 0x0000000706067c10 */ /* 0x000fe4000ff7e0ff */
[----:B--2---:R-:W-:Y:S01]  /*577e0*/  IADD3.X R19, R19, UR6, RZ, P2, !PT ;  /* 0x0000000613137c10 */ /* 0x004fe200097fe4ff */
[----:B-1----:R-:W-:Y:S01]  /*577f0*/  IMAD.MOV.U32 R4, RZ, RZ, R18 ;  /* 0x000000ffff047224 */ /* 0x002fe200078e0012 */
[----:B---3--:R-:W-:-:S03]  /*57800*/  IADD3.X R17, R17, UR6, RZ, P3, !PT ;  /* 0x0000000611117c10 */ /* 0x008fc60009ffe4ff */
[----:B------:R1:W-:Y:S04]  /*57810*/  STL [R1+0x910], R19 ;  /* 0x0009101301007387 */ /* 0x0003e80000100800 */
[----:B------:R2:W-:Y:S01]  /*57820*/  STL [R1+0x91c], R6 ;  /* 0x00091c0601007387 */ /* 0x0005e20000100800 */
[----:B------:R-:W-:-:S03]  /*57830*/  IMAD.MOV.U32 R5, RZ, RZ, R19 ;  /* 0x000000ffff057224 */ /* 0x000fc600078e0013 */
[----:B-----5:R-:W3:Y:S04]  /*57840*/  LDL.LU R18, [R1+0xa90] ;  /* 0x000a900001127983 */ /* 0x020ee80000300800 */
[----:B------:R5:W-:Y:S04]  /*57850*/  STL [R1+0x918], R17 ;  /* 0x0009181101007387 */ /* 0x000be80000100800 */
[----:B-1----:R-:W3:Y:S04]  /*57860*/  LDL.LU R19, [R1+0xa98] ;  /* 0x000a980001137983 */ /* 0x002ee80000300800 */
[----:B------:R1:W-:Y:S02]  /*57870*/  LDGSTS.E [R2+0x9000], [R4.64], P1 ;  /* 0x0900000004027fae */ /* 0x0003e40008921848 */
[----:B-1----:R-:W-:Y:S01]  /*57880*/  MOV R4, R6 ;  /* 0x0000000600047202 */ /* 0x002fe20000000f00 */
[----:B------:R-:W-:Y:S01]  /*57890*/  IMAD.MOV.U32 R5, RZ, RZ, R17 ;  /* 0x000000ffff057224 */ /* 0x000fe200078e0011 */
[----:B--2---:R-:W2:Y:S04]  /*578a0*/  LDL.LU R6, [R1+0xb14] ;  /* 0x000b140001067983 */ /* 0x004ea80000300800 */
[----:B-----5:R-:W5:Y:S04]  /*578b0*/  LDL.LU R17, [R1+0xb1c] ;  /* 0x000b1c0001117983 */ /* 0x020f680000300800 */
[----:B------:R1:W-:Y:S01]  /*578c0*/  LDGSTS.E [R2+0x9100], [R4.64], P0 ;  /* 0x0910000004027fae */ /* 0x0003e20008121848 */
[----:B------:R-:W-:-:S05]  /*578d0*/  IADD3 R13, P2, R13, UR7, RZ ;  /* 0x000000070d0d7c10 */ /* 0x000fca000ff5e0ff */
[----:B------:R1:W-:Y:S01]  /*578e0*/  STL [R1+0x994], R13 ;  /* 0x0009940d01007387 */ /* 0x0003e20000100800 */
[----:B------:R-:W-:Y:S02]  /*578f0*/  IADD3 R7, P3, R7, UR7, RZ ;  /* 0x0000000707077c10 */ /* 0x000fe4000ff7e0ff */
[----:B----4-:R-:W-:Y:S01]  /*57900*/  IADD3.X R44, R44, UR6, RZ, P2, !PT ;  /* 0x000000062c2c7c10 */ /* 0x010fe200097fe4ff */
[----:B-1----:R-:W-:Y:S01]  /*57910*/  IMAD.MOV.U32 R4, RZ, RZ, R13 ;  /* 0x000000ffff047224 */ /* 0x002fe200078e000d */
[----:B------:R-:W-:-:S03]  /*57920*/  IADD3.X R14, R14, UR6, RZ, P3, !PT ;  /* 0x000000060e0e7c10 */ /* 0x000fc60009ffe4ff */
[----:B------:R1:W-:Y:S04]  /*57930*/  STL [R1+0x990], R44 ;  /* 0x0009902c01007387 */ /* 0x0003e80000100800 */
[----:B------:R-:W-:Y:S01]  /*57940*/  STL [R1+0x99c], R7 ;  /* 0x00099c0701007387 */ /* 0x000fe20000100800 */
[----:B------:R-:W-:-:S03]  /*57950*/  IMAD.MOV.U32 R5, RZ, RZ, R44 ;  /* 0x000000ffff057224 */ /* 0x000fc600078e002c */
[----:B------:R-:W5:Y:S04]  /*57960*/  LDL.LU R13, [R1+0xb10] ;  /* 0x000b1000010d7983 */ /* 0x000f680000300800 */
[----:B------:R1:W-:Y:S04]  /*57970*/  STL [R1+0x998], R14 ;  /* 0x0009980e01007387 */ /* 0x0003e80000100800 */
[----:B-1----:R-:W5:Y:S04]  /*57980*/  LDL.LU R44, [R1+0xb18] ;  /* 0x000b1800012c7983 */ /* 0x002f680000300800 */
[----:B------:R1:W-:Y:S01]  /*57990*/  LDGSTS.E [R2+0xa000], [R4.64], P1 ;  /* 0x0a00000004027fae */ /* 0x0003e20008921848 */
[----:B------:R-:W-:Y:S01]  /*579a0*/  IADD3 R15, P2, R15, UR7, RZ ;  /* 0x000000070f0f7c10 */ /* 0x000fe2000ff5e0ff */
[----:B-1----:R-:W-:Y:S01]  /*579b0*/  IMAD.MOV.U32 R4, RZ, RZ, R7 ;  /* 0x000000ffff047224 */ /* 0x002fe200078e0007 */
[----:B------:R-:W-:-:S02]  /*579c0*/  MOV R5, R14 ;  /* 0x0000000e00057202 */ /* 0x000fc40000000f00 */
[----:B------:R-:W5:Y:S01]  /*579d0*/  LDL.LU R14, [R1+0xb94] ;  /* 0x000b9400010e7983 */ /* 0x000f620000300800 */
[----:B------:R-:W-:-:S03]  /*579e0*/  IADD3 R50, P3, R50, UR7, RZ ;  /* 0x0000000732327c10 */ /* 0x000fc6000ff7e0ff */
[----:B------:R-:W5:Y:S01]  /*579f0*/  LDL.LU R7, [R1+0xb9c] ;  /* 0x000b9c0001077983 */ /* 0x000f620000300800 */
[----:B------:R-:W-:-:S03]  /*57a00*/  IADD3.X R45, R45, UR6, RZ, P2, !PT ;  /* 0x000000062d2d7c10 */ /* 0x000fc600097fe4ff */
[----:B------:R-:W-:Y:S01]  /*57a10*/  STL [R1+0xa14], R15 ;  /* 0x000a140f01007387 */ /* 0x000fe20000100800 */
[----:B------:R-:W-:-:S03]  /*57a20*/  IADD3.X R51, R51, UR6, RZ, P3, !PT ;  /* 0x0000000633337c10 */ /* 0x000fc60009ffe4ff */
[----:B------:R1:W-:Y:S04]  /*57a30*/  LDGSTS.E [R2+0xa100], [R4.64], P0 ;  /* 0x0a10000004027fae */ /* 0x0003e80008121848 */
[----:B------:R1:W-:Y:S04]  /*57a40*/  STL [R1+0xa10], R45 ;  /* 0x000a102d01007387 */ /* 0x0003e80000100800 */
[----:B------:R-:W-:Y:S01]  /*57a50*/  STL [R1+0xa1c], R50 ;  /* 0x000a1c3201007387 */ /* 0x000fe20000100800 */
[----:B-1----:R-:W-:-:S03]  /*57a60*/  IMAD.MOV.U32 R5, RZ, RZ, R45 ;  /* 0x000000ffff057224 */ /* 0x002fc600078e002d */
[----:B------:R-:W5:Y:S01]  /*57a70*/  LDL.LU R45, [R1+0xb90] ;  /* 0x000b9000012d7983 */ /* 0x000f620000300800 */
[----:B------:R-:W-:-:S03]  /*57a80*/  IMAD.MOV.U32 R4, RZ, RZ, R15 ;  /* 0x000000ffff047224 */ /* 0x000fc600078e000f */
[----:B------:R-:W-:Y:S04]  /*57a90*/  STL [R1+0xa18], R51 ;  /* 0x000a183301007387 */ /* 0x000fe80000100800 */
[----:B------:R-:W5:Y:S01]  /*57aa0*/  LDL.LU R15, [R1+0xb98] ;  /* 0x000b9800010f7983 */ /* 0x000f620000300800 */
[----:B------:R-:W-:-:S03]  /*57ab0*/  IADD3 R3, P2, R3, UR7, RZ ;  /* 0x0000000703037c10 */ /* 0x000fc6000ff5e0ff */
[----:B------:R1:W-:Y:S01]  /*57ac0*/  LDGSTS.E [R2+0xb000], [R4.64], P1 ;  /* 0x0b00000004027fae */ /* 0x0003e20008921848 */
[----:B------:R-:W-:-:S03]  /*57ad0*/  IADD3 R16, P3, R16, UR7, RZ ;  /* 0x0000000710107c10 */ /* 0x000fc6000ff7e0ff */
[----:B------:R-:W-:Y:S01]  /*57ae0*/  STL [R1+0xa94], R3 ;  /* 0x000a940301007387 */ /* 0x000fe20000100800 */
[----:B-1----:R-:W-:Y:S02]  /*57af0*/  IMAD.MOV.U32 R4, RZ, RZ, R50 ;  /* 0x000000ffff047224 */ /* 0x002fe400078e0032 */
[----:B------:R-:W-:-:S05]  /*57b00*/  IMAD.MOV.U32 R5, RZ, RZ, R51 ;  /* 0x000000ffff057224 */ /* 0x000fca00078e0033 */
[----:B------:R1:W-:Y:S02]  /*57b10*/  LDGSTS.E [R2+0xb100], [R4.64], P0 ;  /* 0x0b10000004027fae */ /* 0x0003e40008121848 */
[----:B-1----:R-:W-:Y:S02]  /*57b20*/  MOV R4, R3 ;  /* 0x0000000300047202 */ /* 0x002fe40000000f00 */
[----:B---3--:R-:W-:-:S05]  /*57b30*/  IADD3.X R18, R18, UR6, RZ, P2, !PT ;  /* 0x0000000612127c10 */ /* 0x008fca00097fe4ff */
[----:B------:R-:W-:Y:S01]  /*57b40*/  IMAD.MOV.U32 R5, RZ, RZ, R18 ;  /* 0x000000ffff057224 */ /* 0x000fe200078e0012 */
[----:B------:R1:W-:Y:S01]  /*57b50*/  STL [R1+0xa90], R18 ;  /* 0x000a901201007387 */ /* 0x0003e20000100800 */
[----:B------:R-:W-:-:S03]  /*57b60*/  IADD3.X R19, R19, UR6, RZ, P3, !PT ;  /* 0x0000000613137c10 */ /* 0x000fc60009ffe4ff */
[----:B------:R-:W-:Y:S04]  /*57b70*/  STL [R1+0xa9c], R16 ;  /* 0x000a9c1001007387 */ /* 0x000fe80000100800 */
[----:B------:R3:W-:Y:S04]  /*57b80*/  LDGSTS.E [R2+0xc000], [R4.64], P1 ;  /* 0x0c00000004027fae */ /* 0x0007e80008921848 */
[----:B-1----:R-:W4:Y:S04]  /*57b90*/  LDL.LU R18, [R1+0xc14] ;  /* 0x000c140001127983 */ /* 0x002f280000300800 */
[----:B------:R1:W-:Y:S04]  /*57ba0*/  STL [R1+0xa98], R19 ;  /* 0x000a981301007387 */ /* 0x0003e80000100800 */
[----:B------:R-:W4:Y:S01]  /*57bb0*/  LDL.LU R3, [R1+0xc1c] ;  /* 0x000c1c0001037983 */ /* 0x000f220000300800 */
[----:B---3--:R-:W-:Y:S01]  /*57bc0*/  IMAD.MOV.U32 R5, RZ, RZ, R19 ;  /* 0x000000ffff057224 */ /* 0x008fe200078e0013 */
[----:B--2---:R-:W-:Y:S01]  /*57bd0*/  IADD3 R6, P2, R6, UR7, RZ ;  /* 0x0000000706067c10 */ /* 0x004fe2000ff5e0ff */
[----:B------:R-:W-:Y:S01]  /*57be0*/  IMAD.MOV.U32 R4, RZ, RZ, R16 ;  /* 0x000000ffff047224 */ /* 0x000fe200078e0010 */
[----:B-1----:R-:W2:Y:S01]  /*57bf0*/  LDL.LU R19, [R1+0xc10] ;  /* 0x000c100001137983 */ /* 0x002ea20000300800 */
[----:B-----5:R-:W-:-:S03]  /*57c00*/  IADD3 R17, P3, R17, UR7, RZ ;  /* 0x0000000711117c10 */ /* 0x020fc6000ff7e0ff */
[----:B------:R-:W3:Y:S04]  /*57c10*/  LDL.LU R16, [R1+0xc18] ;  /* 0x000c180001107983 */ /* 0x000ee80000300800 */
[----:B------:R1:W-:Y:S04]  /*57c20*/  LDGSTS.E [R2+0xc100], [R4.64], P0 ;  /* 0x0c10000004027fae */ /* 0x0003e80008121848 */
[----:B------:R-:W-:Y:S01]  /*57c30*/  STL [R1+0xb14], R6 ;  /* 0x000b140601007387 */ /* 0x000fe20000100800 */
[----:B-1----:R-:W-:Y:S01]  /*57c40*/  IMAD.MOV.U32 R4, RZ, RZ, R6 ;  /* 0x000000ffff047224 */ /* 0x002fe200078e0006 */
[----:B------:R-:W-:-:S04]  /*57c50*/  IADD3.X R13, R13, UR6, RZ, P2, !PT ;  /* 0x000000060d0d7c10 */ /* 0x000fc800097fe4ff */
[----:B------:R-:W-:Y:S01]  /*57c60*/  MOV R5, R13 ;  /* 0x0000000d00057202 */ /* 0x000fe20000000f00 */
[----:B------:R1:W-:Y:S01]  /*57c70*/  STL [R1+0xb10], R13 ;  /* 0x000b100d01007387 */ /* 0x0003e20000100800 */
[----:B------:R-:W-:-:S03]  /*57c80*/  IADD3.X R44, R44, UR6, RZ, P3, !PT ;  /* 0x000000062c2c7c10 */ /* 0x000fc60009ffe4ff */
[----:B------:R-:W-:Y:S04]  /*57c90*/  STL [R1+0xb1c], R17 ;  /* 0x000b1c1101007387 */ /* 0x000fe80000100800 */
[----:B------:R5:W-:Y:S04]  /*57ca0*/  LDGSTS.E [R2+0xd000], [R4.64], P1 ;  /* 0x0d00000004027fae */ /* 0x000be80008921848 */
[----:B-1----:R-:W3:Y:S04]  /*57cb0*/  LDL.LU R13, [R1+0xc94] ;  /* 0x000c9400010d7983 */ /* 0x002ee80000300800 */
[----:B------:R1:W-:Y:S04]  /*57cc0*/  STL [R1+0xb18], R44 ;  /* 0x000b182c01007387 */ /* 0x0003e80000100800 */
[----:B------:R-:W3:Y:S01]  /*57cd0*/  LDL.LU R6, [R1+0xc9c] ;  /* 0x000c9c0001067983 */ /* 0x000ee20000300800 */
[----:B-----5:R-:W-:Y:S01]  /*57ce0*/  IMAD.MOV.U32 R5, RZ, RZ, R44 ;  /* 0x000000ffff057224 */ /* 0x020fe200078e002c */
[----:B------:R-:W-:-:S02]  /*57cf0*/  IADD3 R14, P2, R14, UR7, RZ ;  /* 0x000000070e0e7c10 */ /* 0x000fc4000ff5e0ff */
[----:B-1----:R-:W5:Y:S01]  /*57d00*/  LDL.LU R44, [R1+0xc90] ;  /* 0x000c9000012c7983 */ /* 0x002f620000300800 */
[----:B------:R-:W-:Y:S01]  /*57d10*/  IMAD.MOV.U32 R4, RZ, RZ, R17 ;  /* 0x000000ffff047224 */ /* 0x000fe200078e0011 */
[----:B------:R-:W-:Y:S02]  /*57d20*/  IADD3 R7, P3, R7, UR7, RZ ;  /* 0x0000000707077c10 */ /* 0x000fe4000ff7e0ff */
[----:B------:R-:W5:Y:S04]  /*57d30*/  LDL.LU R17, [R1+0xc98] ;  /* 0x000c980001117983 */ /* 0x000f680000300800 */
[----:B------:R1:W-:Y:S04]  /*57d40*/  STL [R1+0xb94], R14 ;  /* 0x000b940e01007387 */ /* 0x0003e80000100800 */
[----:B------:R1:W-:Y:S01]  /*57d50*/  LDGSTS.E [R2+0xd100], [R4.64], P0 ;  /* 0x0d10000004027fae */ /* 0x0003e20008121848 */
[----:B------:R-:W-:Y:S01]  /*57d60*/  IADD3.X R45, R45, UR6, RZ, P2, !PT ;  /* 0x000000062d2d7c10 */ /* 0x000fe200097fe4ff */
[----:B-1----:R-:W-:-:S04]  /*57d70*/  IMAD.MOV.U32 R4, RZ, RZ, R14 ;  /* 0x000000ffff047224 */ /* 0x002fc800078e000e */
[----:B------:R1:W-:Y:S01]  /*57d80*/  STL [R1+0xb90], R45 ;  /* 0x000b902d01007387 */ /* 0x0003e20000100800 */
[----:B------:R-:W-:-:S03]  /*57d90*/  IADD3.X R15, R15, UR6, RZ, P3, !PT ;  /* 0x000000060f0f7c10 */ /* 0x000fc60009ffe4ff */
[----:B------:R1:W-:Y:S01]  /*57da0*/  STL [R1+0xb9c], R7 ;  /* 0x000b9c0701007387 */ /* 0x0003e20000100800 */
[----:B------:R-:W-:-:S03]  /*57db0*/  IMAD.MOV.U32 R5, RZ, RZ, R45 ;  /* 0x000000ffff057224 */ /* 0x000fc600078e002d */
[----:B------:R-:W5:Y:S04]  /*57dc0*/  LDL.LU R14, [R1+0xd14] ;  /* 0x000d1400010e7983 */ /* 0x000f680000300800 */
[----:B------:R1:W-:Y:S04]  /*57dd0*/  STL [R1+0xb98], R15 ;  /* 0x000b980f01007387 */ /* 0x0003e80000100800 */
[----:B------:R-:W5:Y:S04]  /*57de0*/  LDL.LU R50, [R1+0xd1c] ;  /* 0x000d1c0001327983 */ /* 0x000f680000300800 */
[----:B-1----:R-:W5:Y:S04]  /*57df0*/  LDL.LU R45, [R1+0xd10] ;  /* 0x000d1000012d7983 */ /* 0x002f680000300800 */
[----:B------:R-:W5:Y:S04]  /*57e00*/  LDL.LU R51, [R1+0xd18] ;  /* 0x000d180001337983 */ /* 0x000f680000300800 */
[----:B------:R1:W-:Y:S02]  /*57e10*/  LDGSTS.E [R2+0xe000], [R4.64], P1 ;  /* 0x0e00000004027fae */ /* 0x0003e40008921848 */
[----:B-1----:R-:W-:Y:S01]  /*57e20*/  MOV R4, R7 ;  /* 0x0000000700047202 */ /* 0x002fe20000000f00 */
[----:B------:R-:W-:Y:S01]  /*57e30*/  IMAD.MOV.U32 R5, RZ, RZ, R15 ;  /* 0x000000ffff057224 */ /* 0x000fe200078e000f */
[----:B------:R-:W5:Y:S04]  /*57e40*/  LDL.LU R7, [R1+0xd94] ;  /* 0x000d940001077983 */ /* 0x000f680000300800 */
[----:B------:R-:W5:Y:S04]  /*57e50*/  LDL.LU R15, [R1+0xd9c] ;  /* 0x000d9c00010f7983 */ /* 0x000f680000300800 */
[----:B------:R1:W-:Y:S01]  /*57e60*/  LDGSTS.E [R2+0xe100], [R4.64], P0 ;  /* 0x0e10000004027fae */ /* 0x0003e20008121848 */
[----:B----4-:R-:W-:-:S05]  /*57e70*/  IADD3 R18, P2, R18, UR7, RZ ;  /* 0x0000000712127c10 */ /* 0x010fca000ff5e0ff */
[----:B------:R4:W-:Y:S01]  /*57e80*/  STL [R1+0xc14], R18 ;  /* 0x000c141201007387 */ /* 0x0009e20000100800 */
[----:B------:R-:W-:Y:S02]  /*57e90*/  IADD3 R3, P3, R3, UR7, RZ ;  /* 0x0000000703037c10 */ /* 0x000fe4000ff7e0ff */
[----:B--2---:R-:W-:Y:S01]  /*57ea0*/  IADD3.X R19, R19, UR6, RZ, P2, !PT ;  /* 0x0000000613137c10 */ /* 0x004fe200097fe4ff */
[----:B-1----:R-:W-:Y:S01]  /*57eb0*/  IMAD.MOV.U32 R4, RZ, RZ, R18 ;  /* 0x000000ffff047224 */ /* 0x002fe200078e0012 */
[----:B---3--:R-:W-:-:S03]  /*57ec0*/  IADD3.X R16, R16, UR6, RZ, P3, !PT ;  /* 0x0000000610107c10 */ /* 0x008fc60009ffe4ff */
[----:B------:R1:W-:Y:S01]  /*57ed0*/  STL [R1+0xc10], R19 ;  /* 0x000c101301007387 */ /* 0x0003e20000100800 */
[----:B------:R-:W-:-:S03]  /*57ee0*/  IMAD.MOV.U32 R5, RZ, RZ, R19 ;  /* 0x000000ffff057224 */ /* 0x000fc600078e0013 */
[----:B------:R2:W-:Y:S04]  /*57ef0*/  STL [R1+0xc1c], R3 ;  /* 0x000c1c0301007387 */ /* 0x0005e80000100800 */
[----:B----4-:R-:W3:Y:S04]  /*57f00*/  LDL.LU R18, [R1+0xd90] ;  /* 0x000d900001127983 */ /* 0x010ee80000300800 */
[----:B------:R4:W-:Y:S04]  /*57f10*/  STL [R1+0xc18], R16 ;  /* 0x000c181001007387 */ /* 0x0009e80000100800 */
[----:B-1----:R-:W3:Y:S04]  /*57f20*/  LDL.LU R19, [R1+0xd98] ;  /* 0x000d980001137983 */ /* 0x002ee80000300800 */
[----:B------:R1:W-:Y:S02]  /*57f30*/  LDGSTS.E [R2+0xf000], [R4.64], P1 ;  /* 0x0f00000004027fae */ /* 0x0003e40008921848 */
[----:B-1----:R-:W-:Y:S01]  /*57f40*/  IMAD.MOV.U32 R4, RZ, RZ, R3 ;  /* 0x000000ffff047224 */ /* 0x002fe200078e0003 */
[----:B------:R-:W-:Y:S01]  /*57f50*/  MOV R5, R16 ;  /* 0x0000001000057202 */ /* 0x000fe20000000f00 */
[----:B--2---:R-:W2:Y:S04]  /*57f60*/  LDL.LU R3, [R1+0xe14] ;  /* 0x000e140001037983 */ /* 0x004ea80000300800 */
[----:B----4-:R-:W4:Y:S04]  /*57f70*/  LDL.LU R16, [R1+0xe1c] ;  /* 0x000e1c0001107983 */ /* 0x010f280000300800 */
[----:B------:R1:W-:Y:S01]  /*57f80*/  LDGSTS.E [R2+0xf100], [R4.64], P0 ;  /* 0x0f10000004027fae */ /* 0x0003e20008121848 */
[----:B------:R-:W-:-:S05]  /*57f90*/  IADD3 R13, P2, R13, UR7, RZ ;  /* 0x000000070d0d7c10 */ /* 0x000fca000ff5e0ff */
[----:B------:R1:W-:Y:S01]  /*57fa0*/  STL [R1+0xc94], R13 ;  /* 0x000c940d01007387 */ /* 0x0003e20000100800 */
[----:B------:R-:W-:Y:S02]  /*57fb0*/  IADD3 R6, P3, R6, UR7, RZ ;  /* 0x0000000706067c10 */ /* 0x000fe4000ff7e0ff */
[----:B-----5:R-:W-:Y:S01]  /*57fc0*/  IADD3.X R44, R44, UR6, RZ, P2, !PT ;  /* 0x000000062c2c7c10 */ /* 0x020fe200097fe4ff */
[----:B-1----:R-:W-:Y:S01]  /*57fd0*/  IMAD.MOV.U32 R4, RZ, RZ, R13 ;  /* 0x000000ffff047224 */ /* 0x002fe200078e000d */
        /* <DEDUP_REMOVED lines=8> */
[----:B------:R-:W-:Y:S01]  /*58060*/  IADD3 R14, P2, R14, UR7, RZ ;  /* 0x000000070e0e7c10 */ /* 0x000fe2000ff5e0ff */
[----:B-1----:R-:W-:-:S02]  /*58070*/  IMAD.MOV.U32 R4, RZ, RZ, R6 ;  /* 0x000000ffff047224 */ /* 0x002fc400078e0006 */
[----:B------:R-:W-:Y:S02]  /*58080*/  IMAD.MOV.U32 R5, RZ, RZ, R17 ;  /* 0x000000ffff057224 */ /* 0x000fe400078e0011 */
[----:B------:R-:W4:Y:S01]  /*58090*/  LDL.LU R17, [R1+0xe94] ;  /* 0x000e940001117983 */ /* 0x000f220000300800 */
[----:B------:R-:W-:-:S03]  /*580a0*/  IADD3 R50, P3, R50, UR7, RZ ;  /* 0x0000000732327c10 */ /* 0x000fc6000ff7e0ff */
[----:B------:R-:W4:Y:S01]  /*580b0*/  LDL.LU R6, [R1+0xe9c] ;  /* 0x000e9c0001067983 */ /* 0x000f220000300800 */
[----:B------:R-:W-:-:S03]  /*580c0*/  IADD3.X R45, R45, UR6, RZ, P2, !PT ;  /* 0x000000062d2d7c10 */ /* 0x000fc600097fe4ff */
[----:B------:R-:W-:Y:S01]  /*580d0*/  STL [R1+0xd14], R14 ;  /* 0x000d140e01007387 */ /* 0x000fe20000100800 */
[----:B------:R-:W-:-:S03]  /*580e0*/  IADD3.X R51, R51, UR6, RZ, P3, !PT ;  /* 0x0000000633337c10 */ /* 0x000fc60009ffe4ff */
[----:B------:R1:W-:Y:S04]  /*580f0*/  LDGSTS.E [R2+0x10100], [R4.64], P0 ;  /* 0x1010000004027fae */ /* 0x0003e80008121848 */
[----:B------:R1:W-:Y:S04]  /*58100*/  STL [R1+0xd10], R45 ;  /* 0x000d102d01007387 */ /* 0x0003e80000100800 */
[----:B------:R-:W-:Y:S01]  /*58110*/  STL [R1+0xd1c], R50 ;  /* 0x000d1c3201007387 */ /* 0x000fe20000100800 */
[----:B-1----:R-:W-:-:S03]  /*58120*/  IMAD.MOV.U32 R5, RZ, RZ, R45 ;  /* 0x000000ffff057224 */ /* 0x002fc600078e002d */
[----:B------:R-:W4:Y:S01]  /*58130*/  LDL.LU R45, [R1+0xe90] ;  /* 0x000e9000012d7983 */ /* 0x000f220000300800 */
[----:B------:R-:W-:-:S03]  /*58140*/  MOV R4, R14 ;  /* 0x0000000e00047202 */ /* 0x000fc60000000f00 */
[----:B------:R-:W-:Y:S04]  /*58150*/  STL [R1+0xd18], R51 ;  /* 0x000d183301007387 */ /* 0x000fe80000100800 */
[----:B------:R-:W4:Y:S01]  /*58160*/  LDL.LU R14, [R1+0xe98] ;  /* 0x000e9800010e7983 */ /* 0x000f220000300800 */
[----:B------:R-:W-:-:S03]  /*58170*/  IADD3 R7, P2, R7, UR7, RZ ;  /* 0x0000000707077c10 */ /* 0x000fc6000ff5e0ff */
[----:B------:R1:W-:Y:S01]  /*58180*/  LDGSTS.E [R2+0x11000], [R4.64], P1 ;  /* 0x1100000004027fae */ /* 0x0003e20008921848 */
[----:B------:R-:W-:-:S03]  /*58190*/  IADD3 R15, P3, R15, UR7, RZ ;  /* 0x000000070f0f7c10 */ /* 0x000fc6000ff7e0ff */
[----:B------:R-:W-:Y:S01]  /*581a0*/  STL [R1+0xd94], R7 ;  /* 0x000d940701007387 */ /* 0x000fe20000100800 */
[----:B-1----:R-:W-:Y:S02]  /*581b0*/  IMAD.MOV.U32 R4, RZ, RZ, R50 ;  /* 0x000000ffff047224 */ /* 0x002fe400078e0032 */
[----:B------:R-:W-:-:S05]  /*581c0*/  IMAD.MOV.U32 R5, RZ, RZ, R51 ;  /* 0x000000ffff057224 */ /* 0x000fca00078e0033 */
[----:B------:R1:W-:Y:S02]  /*581d0*/  LDGSTS.E [R2+0x11100], [R4.64], P0 ;  /* 0x1110000004027fae */ /* 0x0003e40008121848 */
[----:B-1----:R-:W-:Y:S01]  /*581e0*/  IMAD.MOV.U32 R4, RZ, RZ, R7 ;  /* 0x000000ffff047224 */ /* 0x002fe200078e0007 */
[----:B---3--:R-:W-:-:S04]  /*581f0*/  IADD3.X R18, R18, UR6, RZ, P2, !PT ;  /* 0x0000000612127c10 */ /* 0x008fc800097fe4ff */
[----:B------:R-:W-:Y:S01]  /*58200*/  MOV R5, R18 ;  /* 0x0000001200057202 */ /* 0x000fe20000000f00 */
[----:B------:R1:W-:Y:S01]  /*58210*/  STL [R1+0xd90], R18 ;  /* 0x000d901201007387 */ /* 0x0003e20000100800 */
[----:B------:R-:W-:-:S03]  /*58220*/  IADD3.X R19, R19, UR6, RZ, P3, !PT ;  /* 0x0000000613137c10 */ /* 0x000fc60009ffe4ff */
        /* <DEDUP_REMOVED lines=13> */
[----:B-1----:R-:W-:Y:S01]  /*58300*/  IMAD.MOV.U32 R4, RZ, RZ, R3 ;  /* 0x000000ffff047224 */ /* 0x002fe200078e0003 */
        /* <DEDUP_REMOVED lines=12> */
[----:B------:R-:W-:Y:S02]  /*583d0*/  MOV R4, R16 ;  /* 0x0000001000047202 */ /* 0x000fe40000000f00 */
[----:B------:R-:W-:Y:S01]  /*583e0*/  IADD3 R6, P3, R6, UR7, RZ ;  /* 0x0000000706067c10 */ /* 0x000fe2000ff7e0ff */
        /* <DEDUP_REMOVED lines=9> */
[----:B------:R-:W4:Y:S04]  /*58480*/  LDL.LU R17, [R1+0x1014] ;  /* 0x0010140001117983 */ /* 0x000f280000300800 */
[----:B------:R1:W-:Y:S04]  /*58490*/  STL [R1+0xe98], R14 ;  /* 0x000e980e01007387 */ /* 0x0003e80000100800 */
[----:B------:R-:W4:Y:S04]  /*584a0*/  LDL.LU R50, [R1+0x101c] ;  /* 0x00101c0001327983 */ /* 0x000f280000300800 */
[----:B-1----:R-:W4:Y:S04]  /*584b0*/  LDL.LU R45, [R1+0x1010] ;  /* 0x00101000012d7983 */ /* 0x002f280000300800 */
[----:B------:R-:W4:Y:S04]  /*584c0*/  LDL.LU R51, [R1+0x1018] ;  /* 0x0010180001337983 */ /* 0x000f280000300800 */
[----:B------:R1:W-:Y:S02]  /*584d0*/  LDGSTS.E [R2+0x14000], [R4.64], P1 ;  /* 0x1400000004027fae */ /* 0x0003e40008921848 */
[----:B-1----:R-:W-:Y:S01]  /*584e0*/  IMAD.MOV.U32 R4, RZ, RZ, R6 ;  /* 0x000000ffff047224 */ /* 0x002fe200078e0006 */
[----:B------:R-:W-:Y:S01]  /*584f0*/  MOV R5, R14 ;  /* 0x0000000e00057202 */ /* 0x000fe20000000f00 */
        /* <DEDUP_REMOVED lines=16> */
[----:B-1----:R-:W-:-:S02]  /*58600*/  IMAD.MOV.U32 R4, RZ, RZ, R7 ;  /* 0x000000ffff047224 */ /* 0x002fc400078e0007 */
[----:B------:R-:W-:Y:S01]  /*58610*/  IMAD.MOV.U32 R5, RZ, RZ, R15 ;  /* 0x000000ffff057224 */ /* 0x000fe200078e000f */
[----:B--2---:R-:W2:Y:S04]  /*58620*/  LDL.LU R7, [R1+0x1114] ;  /* 0x0011140001077983 */ /* 0x004ea80000300800 */
[----:B-----5:R-:W5:Y:S04]  /*58630*/  LDL.LU R15, [R1+0x111c] ;  /* 0x00111c00010f7983 */ /* 0x020f680000300800 */
[----:B------:R1:W-:Y:S01]  /*58640*/  LDGSTS.E [R2+0x15100], [R4.64], P0 ;  /* 0x1510000004027fae */ /* 0x0003e20008121848 */
[----:B------:R-:W-:-:S05]  /*58650*/  IADD3 R13, P2, R13, UR7, RZ ;  /* 0x000000070d0d7c10 */ /* 0x000fca000ff5e0ff */
[----:B------:R1:W-:Y:S01]  /*58660*/  STL [R1+0xf94], R13 ;  /* 0x000f940d01007387 */ /* 0x0003e20000100800 */
[----:B------:R-:W-:Y:S02]  /*58670*/  IADD3 R3, P3, R3, UR7, RZ ;  /* 0x0000000703037c10 */ /* 0x000fe4000ff7e0ff */
[----:B----4-:R-:W-:Y:S02]  /*58680*/  IADD3.X R44, R44, UR6, RZ, P2, !PT ;  /* 0x000000062c2c7c10 */ /* 0x010fe400097fe4ff */
[----:B-1----:R-:W-:Y:S02]  /*58690*/  MOV R4, R13 ;  /* 0x0000000d00047202 */ /* 0x002fe40000000f00 */
[----:B------:R-:W-:Y:S01]  /*586a0*/  IADD3.X R16, R16, UR6, RZ, P3, !PT ;  /* 0x0000000610107c10 */ /* 0x000fe20009ffe4ff */
        /* <DEDUP_REMOVED lines=8> */
[----:B-1----:R-:W-:-:S02]  /*58730*/  IMAD.MOV.U32 R4, RZ, RZ, R3 ;  /* 0x000000ffff047224 */ /* 0x002fc400078e0003 */
[----:B------:R-:W-:Y:S02]  /*58740*/  IMAD.MOV.U32 R5, RZ, RZ, R16 ;  /* 0x000000ffff057224 */ /* 0x000fe400078e0010 */
        /* <DEDUP_REMOVED lines=9> */
[----:B-1----:R-:W-:-:S03]  /*587e0*/  MOV R5, R45 ;  /* 0x0000002d00057202 */ /* 0x002fc60000000f00 */
        /* <DEDUP_REMOVED lines=22> */
[----:B--2---:R-:W-:-:S02]  /*58950*/  IADD3 R7, P2, R7, UR7, RZ ;  /* 0x0000000707077c10 */ /* 0x004fc4000ff5e0ff */
[----:B-1----:R-:W2:Y:S01]  /*58960*/  LDL.LU R19, [R1+0x1210] ;  /* 0x0012100001137983 */ /* 0x002ea20000300800 */
[----:B------:R-:W-:Y:S02]  /*58970*/  MOV R4, R14 ;  /* 0x0000000e00047202 */ /* 0x000fe40000000f00 */
[----:B-----5:R-:W-:Y:S01]  /*58980*/  IADD3 R15, P3, R15, UR7, RZ ;  /* 0x000000070f0f7c10 */ /* 0x020fe2000ff7e0ff */
        /* <DEDUP_REMOVED lines=13> */
[----:B-----5:R-:W-:-:S02]  /*58a60*/  MOV R5, R44 ;  /* 0x0000002c00057202 */ /* 0x020fc40000000f00 */
[----:B------:R-:W-:Y:S01]  /*58a70*/  IADD3 R16, P2, R16, UR7, RZ ;  /* 0x0000000710107c10 */ /* 0x000fe2000ff5e0ff */
[----:B-1----:R-:W5:Y:S01]  /*58a80*/  LDL.LU R44, [R1+0x1290] ;  /* 0x00129000012c7983 */ /* 0x002f620000300800 */
[----:B------:R-:W-:Y:S01]  /*58a90*/  IADD3 R3, P3, R3, UR7, RZ ;  /* 0x0000000703037c10 */ /* 0x000fe2000ff7e0ff */
[----:B------:R-:W-:Y:S02]  /*58aa0*/  IMAD.MOV.U32 R4, RZ, RZ, R15 ;  /* 0x000000ffff047224 */ /* 0x000fe400078e000f */
[----:B------:R-:W5:Y:S04]  /*58ab0*/  LDL.LU R15, [R1+0x1298] ;  /* 0x00129800010f7983 */ /* 0x000f680000300800 */
[----:B------:R1:W-:Y:S04]  /*58ac0*/  STL [R1+0x1194], R16 ;  /* 0x0011941001007387 */ /* 0x0003e80000100800 */
[----:B------:R1:W-:Y:S01]  /*58ad0*/  LDGSTS.E [R2+0x19100], [R4.64], P0 ;  /* 0x1910000004027fae */ /* 0x0003e20008121848 */
[----:B------:R-:W-:-:S05]  /*58ae0*/  IADD3.X R45, R45, UR6, RZ, P2, !PT ;  /* 0x000000062d2d7c10 */ /* 0x000fca00097fe4ff */
[----:B------:R1:W-:Y:S01]  /*58af0*/  STL [R1+0x1190], R45 ;  /* 0x0011902d01007387 */ /* 0x0003e20000100800 */
[----:B------:R-:W-:-:S03]  /*58b00*/  IADD3.X R17, R17, UR6, RZ, P3, !PT ;  /* 0x0000000611117c10 */ /* 0x000fc60009ffe4ff */
[----:B------:R1:W-:Y:S02]  /*58b10*/  STL [R1+0x119c], R3 ;  /* 0x00119c0301007387 */ /* 0x0003e40000100800 */
[----:B-1----:R-:W-:Y:S02]  /*58b20*/  IMAD.MOV.U32 R4, RZ, RZ, R16 ;  /* 0x000000ffff047224 */ /* 0x002fe400078e0010 */
[----:B------:R-:W5:Y:S04]  /*58b30*/  LDL.LU R50, [R1+0x1314] ;  /* 0x0013140001327983 */ /* 0x000f680000300800 */
[----:B------:R1:W-:Y:S04]  /*58b40*/  STL [R1+0x1198], R17 ;  /* 0x0011981101007387 */ /* 0x0003e80000100800 */
[----:B------:R-:W5:Y:S04]  /*58b50*/  LDL.LU R16, [R1+0x131c] ;  /* 0x00131c0001107983 */ /* 0x000f680000300800 */
[----:B------:R-:W5:Y:S01]  /*58b60*/  LDL.LU R51, [R1+0x1310] ;  /* 0x0013100001337983 */ /* 0x000f620000300800 */
[----:B------:R-:W-:-:S03]  /*58b70*/  IMAD.MOV.U32 R5, RZ, RZ, R45 ;  /* 0x000000ffff057224 */ /* 0x000fc600078e002d */
[----:B------:R-:W5:Y:S04]  /*58b80*/  LDL.LU R45, [R1+0x1318] ;  /* 0x00131800012d7983 */ /* 0x000f680000300800 */
[----:B------:R1:W-:Y:S02]  /*58b90*/  LDGSTS.E [R2+0x1a000], [R4.64], P1 ;  /* 0x1a00000004027fae */ /* 0x0003e40008921848 */
[----:B-1----:R-:W-:Y:S02]  /*58ba0*/  IMAD.MOV.U32 R4, RZ, RZ, R3 ;  /* 0x000000ffff047224 */ /* 0x002fe400078e0003 */
[----:B------:R-:W-:Y:S01]  /*58bb0*/  IMAD.MOV.U32 R5, RZ, RZ, R17 ;  /* 0x000000ffff057224 */ /* 0x000fe200078e0011 */
[----:B------:R-:W5:Y:S04]  /*58bc0*/  LDL.LU R3, [R1+0x1394] ;  /* 0x0013940001037983 */ /* 0x000f680000300800 */
[----:B------:R-:W5:Y:S04]  /*58bd0*/  LDL.LU R17, [R1+0x139c] ;  /* 0x00139c0001117983 */ /* 0x000f680000300800 */
[----:B------:R1:W-:Y:S01]  /*58be0*/  LDGSTS.E [R2+0x1a100], [R4.64], P0 ;  /* 0x1a10000004027fae */ /* 0x0003e20008121848 */
[----:B----4-:R-:W-:-:S05]  /*58bf0*/  IADD3 R18, P2, R18, UR7, RZ ;  /* 0x0000000712127c10 */ /* 0x010fca000ff5e0ff */
[----:B------:R4:W-:Y:S01]  /*58c00*/  STL [R1+0x1214], R18 ;  /* 0x0012141201007387 */ /* 0x0009e20000100800 */
[----:B------:R-:W-:Y:S02]  /*58c10*/  IADD3 R6, P3, R6, UR7, RZ ;  /* 0x0000000706067c10 */ /* 0x000fe4000ff7e0ff */
[----:B--2---:R-:W-:Y:S02]  /*58c20*/  IADD3.X R19, R19, UR6, RZ, P2, !PT ;  /* 0x0000000613137c10 */ /* 0x004fe400097fe4ff */
[----:B-1----:R-:W-:Y:S02]  /*58c30*/  MOV R4, R18 ;  /* 0x0000001200047202 */ /* 0x002fe40000000f00 */
[----:B---3--:R-:W-:Y:S01]  /*58c40*/  IADD3.X R14, R14, UR6, RZ, P3, !PT ;  /* 0x000000060e0e7c10 */ /* 0x008fe20009ffe4ff */
[----:B------:R1:W-:Y:S04]  /*58c50*/  STL [R1+0x1210], R19 ;  /* 0x0012101301007387 */ /* 0x0003e80000100800 */
[----:B------:R2:W-:Y:S01]  /*58c60*/  STL [R1+0x121c], R6 ;  /* 0x00121c0601007387 */ /* 0x0005e20000100800 */
[----:B------:R-:W-:-:S03]  /*58c70*/  IMAD.MOV.U32 R5, RZ, RZ, R19 ;  /* 0x000000ffff057224 */ /* 0x000fc600078e0013 */
[----:B----4-:R-:W3:Y:S04]  /*58c80*/  LDL.LU R18, [R1+0x1390] ;  /* 0x0013900001127983 */ /* 0x010ee80000300800 */
[----:B------:R4:W-:Y:S04]  /*58c90*/  STL [R1+0x1218], R14 ;  /* 0x0012180e01007387 */ /* 0x0009e80000100800 */
[----:B-1----:R-:W3:Y:S04]  /*58ca0*/  LDL.LU R19, [R1+0x1398] ;  /* 0x0013980001137983 */ /* 0x002ee80000300800 */
[----:B------:R1:W-:Y:S02]  /*58cb0*/  LDGSTS.E [R2+0x1b000], [R4.64], P1 ;  /* 0x1b00000004027fae */ /* 0x0003e40008921848 */
[----:B-1----:R-:W-:-:S02]  /*58cc0*/  IMAD.MOV.U32 R4, RZ, RZ, R6 ;  /* 0x000000ffff047224 */ /* 0x002fc400078e0006 */
[----:B------:R-:W-:Y:S01]  /*58cd0*/  IMAD.MOV.U32 R5, RZ, RZ, R14 ;  /* 0x000000ffff057224 */ /* 0x000fe200078e000e */
        /* <DEDUP_REMOVED lines=9> */
[----:B------:R1:W-:Y:S01]  /*58d70*/  STL [R1+0x1290], R44 ;  /* 0x0012902c01007387 */ /* 0x0003e20000100800 */
[----:B------:R-:W-:-:S03]  /*58d80*/  MOV R5, R44 ;  /* 0x0000002c00057202 */ /* 0x000fc60000000f00 */
[----:B------:R5:W-:Y:S04]  /*58d90*/  STL [R1+0x129c], R7 ;  /* 0x00129c0701007387 */ /* 0x000be80000100800 */
[----:B------:R-:W4:Y:S04]  /*58da0*/  LDL.LU R13, [R1+0x1410] ;  /* 0x00141000010d7983 */ /* 0x000f280000300800 */
[----:B------:R5:W-:Y:S04]  /*58db0*/  STL [R1+0x1298], R15 ;  /* 0x0012980f01007387 */ /* 0x000be80000100800 */
[----:B-1----:R-:W4:Y:S04]  /*58dc0*/  LDL.LU R44, [R1+0x1418] ;  /* 0x00141800012c7983 */ /* 0x002f280000300800 */
[----:B------:R1:W-:Y:S01]  /*58dd0*/  LDGSTS.E [R2+0x1c000], [R4.64], P1 ;  /* 0x1c00000004027fae */ /* 0x0003e20008921848 */
[----:B------:R-:W-:Y:S01]  /*58de0*/  IADD3 R50, P2, R50, UR7, RZ ;  /* 0x0000000732327c10 */ /* 0x000fe2000ff5e0ff */
[----:B-1----:R-:W-:-:S02]  /*58df0*/  IMAD.MOV.U32 R4, RZ, RZ, R7 ;  /* 0x000000ffff047224 */ /* 0x002fc400078e0007 */
[----:B------:R-:W-:Y:S01]  /*58e00*/  IMAD.MOV.U32 R5, RZ, RZ, R15 ;  /* 0x000000ffff057224 */ /* 0x000fe200078e000f */
[----:B-----5:R-:W4:Y:S01]  /*58e10*/  LDL.LU R7, [R1+0x4a4] ;  /* 0x0004a40001077983 */ /* 0x020f220000300800 */
[----:B------:R-:W-:-:S03]  /*58e20*/  IADD3 R16, P3, R16, UR7, RZ ;  /* 0x0000000710107c10 */ /* 0x000fc6000ff7e0ff */
[----:B------:R1:W-:Y:S01]  /*58e30*/  LDGSTS.E [R2+0x1c100], [R4.64], P0 ;  /* 0x1c10000004027fae */ /* 0x0003e20008121848 */
[----:B------:R-:W-:-:S03]  /*58e40*/  IADD3.X R51, R51, UR6, RZ, P2, !PT ;  /* 0x0000000633337c10 */ /* 0x000fc600097fe4ff */
[----:B------:R-:W4:Y:S01]  /*58e50*/  LDL.LU R15, [R1+0x4ac] ;  /* 0x0004ac00010f7983 */ /* 0x000f220000300800 */
[----:B------:R-:W-:-:S03]  /*58e60*/  IADD3.X R45, R45, UR6, RZ, P3, !PT ;  /* 0x000000062d2d7c10 */ /* 0x000fc60009ffe4ff */
[----:B------:R-:W-:Y:S01]  /*58e70*/  STL [R1+0x1314], R50 ;  /* 0x0013143201007387 */ /* 0x000fe20000100800 */
[----:B-1----:R-:W-:Y:S02]  /*58e80*/  IMAD.MOV.U32 R4, RZ, RZ, R50 ;  /* 0x000000ffff047224 */ /* 0x002fe400078e0032 */
[----:B------:R-:W-:Y:S01]  /*58e90*/  IMAD.MOV.U32 R5, RZ, RZ, R51 ;  /* 0x000000ffff057224 */ /* 0x000fe200078e0033 */
[----:B------:R-:W-:Y:S04]  /*58ea0*/  STL [R1+0x1310], R51 ;  /* 0x0013103301007387 */ /* 0x000fe80000100800 */
[----:B------:R1:W-:Y:S04]  /*58eb0*/  STL [R1+0x131c], R16 ;  /* 0x00131c1001007387 */ /* 0x0003e80000100800 */
[----:B------:R1:W-:Y:S04]  /*58ec0*/  LDGSTS.E [R2+0x1d000], [R4.64], P1 ;  /* 0x1d00000004027fae */ /* 0x0003e80008921848 */
[----:B------:R1:W-:Y:S02]  /*58ed0*/  STL [R1+0x1318], R45 ;  /* 0x0013182d01007387 */ /* 0x0003e40000100800 */
[----:B-1----:R-:W-:-:S02]  /*58ee0*/  MOV R4, R16 ;  /* 0x0000001000047202 */ /* 0x002fc40000000f00 */
[----:B------:R-:W4:Y:S01]  /*58ef0*/  LDL.LU R16, [R1+0x4a0] ;  /* 0x0004a00001107983 */ /* 0x000f220000300800 */
[----:B------:R-:W-:-:S03]  /*58f00*/  IMAD.MOV.U32 R5, RZ, RZ, R45 ;  /* 0x000000ffff057224 */ /* 0x000fc600078e002d */
[----:B------:R-:W4:Y:S01]  /*58f10*/  LDL.LU R45, [R1+0x4a8] ;  /* 0x0004a800012d7983 */ /* 0x000f220000300800 */
[----:B------:R-:W-:Y:S02]  /*58f20*/  IADD3 R3, P2, R3, UR7, RZ ;  /* 0x0000000703037c10 */ /* 0x000fe4000ff5e0ff */
[----:B------:R-:W-:Y:S01]  /*58f30*/  IADD3 R17, P3, R17, UR7, RZ ;  /* 0x0000000711117c10 */ /* 0x000fe2000ff7e0ff */
[----:B------:R1:W-:Y:S04]  /*58f40*/  LDGSTS.E [R2+0x1d100], [R4.64], P0 ;  /* 0x1d10000004027fae */ /* 0x0003e80008121848 */
[----:B------:R3:W-:Y:S01]  /*58f50*/  STL [R1+0x1394], R3 ;  /* 0x0013940301007387 */ /* 0x0007e20000100800 */
[----:B-1----:R-:W-:Y:S01]  /*58f60*/  IMAD.MOV.U32 R4, RZ, RZ, R3 ;  /* 0x000000ffff047224 */ /* 0x002fe200078e0003 */
[----:B------:R-:W-:-:S02]  /*58f70*/  LOP3.LUT R50, R181, 0x10, RZ, 0x3c, !PT ;  /* 0x00000010b5327812 */ /* 0x000fc400078e3cff */
[----:B---3--:R-:W-:-:S05]  /*58f80*/  IADD3.X R18, R18, UR6, RZ, P2, !PT ;  /* 0x0000000612127c10 */ /* 0x008fca00097fe4ff */
[----:B------:R-:W-:Y:S01]  /*58f90*/  IMAD.MOV.U32 R5, RZ, RZ, R18 ;  /* 0x000000ffff057224 */ /* 0x000fe200078e0012 */
[----:B------:R1:W-:Y:S01]  /*58fa0*/  STL [R1+0x1390], R18 ;  /* 0x0013901201007387 */ /* 0x0003e20000100800 */
[----:B------:R-:W-:-:S03]  /*58fb0*/  IADD3.X R19, R19, UR6, RZ, P3, !PT ;  /* 0x0000000613137c10 */ /* 0x000fc60009ffe4ff */
[----:B------:R3:W-:Y:S04]  /*58fc0*/  STL [R1+0x139c], R17 ;  /* 0x00139c1101007387 */ /* 0x0007e80000100800 */
[----:B------:R-:W5:Y:S04]  /*58fd0*/  LDL.LU R3, [R1+0x524] ;  /* 0x0005240001037983 */ /* 0x000f680000300800 */
[----:B------:R3:W-:Y:S04]  /*58fe0*/  STL [R1+0x1398], R19 ;  /* 0x0013981301007387 */ /* 0x0007e80000100800 */
[----:B------:R3:W-:Y:S04]  /*58ff0*/  LDGSTS.E [R2+0x1e000], [R4.64], P1 ;  /* 0x1e00000004027fae */ /* 0x0007e80008921848 */
[----:B-1----:R-:W5:Y:S01]  /*59000*/  LDL.LU R18, [R1+0x52c] ;  /* 0x00052c0001127983 */ /* 0x002f620000300800 */
[----:B--2---:R-:W-:Y:S01]  /*59010*/  IADD3 R6, P2, R6, UR7, RZ ;  /* 0x0000000706067c10 */ /* 0x004fe2000ff5e0ff */
[----:B---3--:R-:W-:-:S02]  /*59020*/  IMAD.MOV.U32 R4, RZ, RZ, R17 ;  /* 0x000000ffff047224 */ /* 0x008fc400078e0011 */
[----:B------:R-:W2:Y:S01]  /*59030*/  LDL.LU R17, [R1+0x520] ;  /* 0x0005200001117983 */ /* 0x000ea20000300800 */
[----:B------:R-:W-:Y:S02]  /*59040*/  MOV R5, R19 ;  /* 0x0000001300057202 */ /* 0x000fe40000000f00 */
[----:B----4-:R-:W-:Y:S01]  /*59050*/  IADD3 R14, P3, R14, UR7, RZ ;  /* 0x000000070e0e7c10 */ /* 0x010fe2000ff7e0ff */
        /* <DEDUP_REMOVED lines=13> */
[----:B----4-:R-:W-:-:S02]  /*59130*/  IMAD.MOV.U32 R5, RZ, RZ, R44 ;  /* 0x000000ffff057224 */ /* 0x010fc400078e002c */
[----:B------:R-:W-:Y:S01]  /*59140*/  IMAD.MOV.U32 R4, RZ, RZ, R14 ;  /* 0x000000ffff047224 */ /* 0x000fe200078e000e */
[----:B-1----:R-:W4:Y:S01]  /*59150*/  LDL.LU R44, [R1+0x5a0] ;  /* 0x0005a000012c7983 */ /* 0x002f220000300800 */
[----:B------:R-:W-:-:S03]  /*59160*/  IADD3 R7, P2, R7, UR7, RZ ;  /* 0x0000000707077c10 */ /* 0x000fc6000ff5e0ff */
[----:B------:R-:W4:Y:S01]  /*59170*/  LDL.LU R14, [R1+0x5a8] ;  /* 0x0005a800010e7983 */ /* 0x000f220000300800 */
[----:B------:R-:W-:-:S03]  /*59180*/  IADD3 R15, P3, R15, UR7, RZ ;  /* 0x000000070f0f7c10 */ /* 0x000fc6000ff7e0ff */
[----:B------:R1:W-:Y:S04]  /*59190*/  LDGSTS.E [R2+0x1f100], [R4.64], P0 ;  /* 0x1f10000004027fae */ /* 0x0003e80008121848 */
[----:B------:R-:W-:Y:S01]  /*591a0*/  STL [R1+0x4a4], R7 ;  /* 0x0004a40701007387 */ /* 0x000fe20000100800 */
[----:B-1----:R-:W-:Y:S01]  /*591b0*/  MOV R2, UR5 ;  /* 0x0000000500027c02 */ /* 0x002fe20008000f00 */
[----:B------:R-:W-:Y:S02]  /*591c0*/  IMAD.MOV.U32 R4, RZ, RZ, R7 ;  /* 0x000000ffff047224 */ /* 0x000fe400078e0007 */
[----:B------:R-:W-:Y:S02]  /*591d0*/  STL [R1+0x4ac], R15 ;  /* 0x0004ac0f01007387 */ /* 0x000fe40000100800 */
[----:B------:R-:W-:Y:S01]  /*591e0*/  IMAD R2, R2, 0x20000, R50 ;  /* 0x0002000002027824 */ /* 0x000fe200078e0232 */
[----:B------:R-:W-:-:S02]  /*591f0*/  IADD3.X R16, R16, UR6, RZ, P2, !PT ;  /* 0x0000000610107c10 */ /* 0x000fc400097fe4ff */
[----:B------:R-:W-:-:S03]  /*59200*/  IADD3.X R45, R45, UR6, RZ, P3, !PT ;  /* 0x000000062d2d7c10 */ /* 0x000fc60009ffe4ff */
[----:B------:R-:W-:Y:S01]  /*59210*/  IMAD.MOV.U32 R5, RZ, RZ, R16 ;  /* 0x000000ffff057224 */ /* 0x000fe200078e0010 */
[----:B------:R1:W-:Y:S04]  /*59220*/  STL [R1+0x4a0], R16 ;  /* 0x0004a01001007387 */ /* 0x0003e80000100800 */
[----:B------:R1:W-:Y:S04]  /*59230*/  LDGSTS.E [R2+0x200], [R4.64], P1 ;  /* 0x0020000004027fae */ /* 0x0003e80008921848 */
[----:B-1----:R-:W4:Y:S04]  /*59240*/  LDL.LU R16, [R1+0x624] ;  /* 0x0006240001107983 */ /* 0x002f280000300800 */
[----:B------:R-:W4:Y:S01]  /*59250*/  LDL.LU R7, [R1+0x62c] ;  /* 0x00062c0001077983 */ /* 0x000f220000300800 */
[----:B------:R-:W-:-:S03]  /*59260*/  MOV R5, R45 ;  /* 0x0000002d00057202 */ /* 0x000fc60000000f00 */
[----:B------:R1:W-:Y:S01]  /*59270*/  STL [R1+0x4a8], R45 ;  /* 0x0004a82d01007387 */ /* 0x0003e20000100800 */
[----:B------:R-:W-:-:S05]  /*59280*/  IMAD.MOV.U32 R4, RZ, RZ, R15 ;  /* 0x000000ffff047224 */ /* 0x000fca00078e000f */
[----:B------:R5:W-:Y:S04]  /*59290*/  LDGSTS.E [R2+0x300], [R4.64], P0 ;  /* 0x0030000004027fae */ /* 0x000be80008121848 */
[----:B-1----:R-:W4:Y:S04]  /*592a0*/  LDL.LU R45, [R1+0x620] ;  /* 0x00062000012d7983 */ /* 0x002f280000300800 */
[----:B------:R-:W4:Y:S01]  /*592b0*/  LDL.LU R15, [R1+0x628] ;  /* 0x00062800010f7983 */ /* 0x000f220000300800 */
[----:B-----5:R-:W-:-:S05]  /*592c0*/  IADD3 R3, P2, R3, UR7, RZ ;  /* 0x0000000703037c10 */ /* 0x020fca000ff5e0ff */
[----:B------:R-:W-:Y:S01]  /*592d0*/  STL [R1+0x524], R3 ;  /* 0x0005240301007387 */ /* 0x000fe20000100800 */
[----:B------:R-:W-:Y:S01]  /*592e0*/  IMAD.MOV.U32 R4, RZ, RZ, R3 ;  /* 0x000000ffff047224 */ /* 0x000fe200078e0003 */
[----:B------:R-:W-:Y:S02]  /*592f0*/  IADD3 R18, P3, R18, UR7, RZ ;  /* 0x0000000712127c10 */ /* 0x000fe4000ff7e0ff */
[----:B--2---:R-:W-:Y:S02]  /*59300*/  IADD3.X R17, R17, UR6, RZ, P2, !PT ;  /* 0x0000000611117c10 */ /* 0x004fe400097fe4ff */
[----:B---3--:R-:W-:-:S03]  /*59310*/  IADD3.X R19, R19, UR6, RZ, P3, !PT ;  /* 0x0000000613137c10 */ /* 0x008fc60009ffe4ff */
[----:B------:R-:W-:Y:S01]  /*59320*/  IMAD.MOV.U32 R5, RZ, RZ, R17 ;  /* 0x000000ffff057224 */ /* 0x000fe200078e0011 */
[----:B------:R1:W-:Y:S04]  /*59330*/  STL [R1+0x520], R17 ;  /* 0x0005201101007387 */ /* 0x0003e80000100800 */
[----:B------:R-:W-:Y:S04]  /*59340*/  STL [R1+0x52c], R18 ;  /* 0x00052c1201007387 */ /* 0x000fe80000100800 */
[----:B------:R2:W-:Y:S04]  /*59350*/  LDGSTS.E [R2+0x1200], [R4.64], P1 ;  /* 0x0120000004027fae */ /* 0x0005e80008921848 */
[----:B-1----:R-:W3:Y:S04]  /*59360*/  LDL.LU R17, [R1+0x6a4] ;  /* 0x0006a40001117983 */ /* 0x002ee80000300800 */
[----:B------:R1:W-:Y:S04]  /*59370*/  STL [R1+0x528], R19 ;  /* 0x0005281301007387 */ /* 0x0003e80000100800 */
[----:B------:R-:W5:Y:S01]  /*59380*/  LDL.LU R3, [R1+0x6ac] ;  /* 0x0006ac0001037983 */ /* 0x000f620000300800 */
[----:B--2---:R-:W-:-:S03]  /*59390*/  IMAD.MOV.U32 R5, RZ, RZ, R19 ;  /* 0x000000ffff057224 */ /* 0x004fc600078e0013 */
[----:B-1----:R-:W2:Y:S01]  /*593a0*/  LDL.LU R19, [R1+0x6a0] ;  /* 0x0006a00001137983 */ /* 0x002ea20000300800 */
[----:B------:R-:W-:-:S03]  /*593b0*/  IMAD.MOV.U32 R4, RZ, RZ, R18 ;  /* 0x000000ffff047224 */ /* 0x000fc600078e0012 */
[----:B------:R-:W2:Y:S04]  /*593c0*/  LDL.LU R18, [R1+0x6a8] ;  /* 0x0006a80001127983 */ /* 0x000ea80000300800 */
[----:B------:R1:W-:Y:S01]  /*593d0*/  LDGSTS.E [R2+0x1300], [R4.64], P0 ;  /* 0x0130000004027fae */ /* 0x0003e20008121848 */
[----:B------:R-:W-:Y:S02]  /*593e0*/  IADD3 R13, P2, R13, UR7, RZ ;  /* 0x000000070d0d7c10 */ /* 0x000fe4000ff5e0ff */
[----:B------:R-:W-:-:S03]  /*593f0*/  IADD3 R6, P3, R6, UR7, RZ ;  /* 0x0000000706067c10 */ /* 0x000fc6000ff7e0ff */
[----:B------:R4:W-:Y:S02]  /*59400*/  STL [R1+0x5a4], R13 ;  /* 0x0005a40d01007387 */ /* 0x0009e40000100800 */
[----:B----4-:R-:W-:Y:S02]  /*59410*/  IADD3.X R44, R44, UR6, RZ, P2, !PT ;  /* 0x000000062c2c7c10 */ /* 0x010fe400097fe4ff */
[----:B-1----:R-:W-:Y:S02]  /*59420*/  MOV R4, R13 ;  /* 0x0000000d00047202 */ /* 0x002fe40000000f00 */
[----:B------:R-:W-:Y:S01]  /*59430*/  IADD3.X R14, R14, UR6, RZ, P3, !PT ;  /* 0x000000060e0e7c10 */ /* 0x000fe20009ffe4ff */
[----:B------:R1:W-:Y:S04]  /*59440*/  STL [R1+0x5a0], R44 ;  /* 0x0005a02c01007387 */ /* 0x0003e80000100800 */
[----:B------:R4:W-:Y:S01]  /*59450*/  STL [R1+0x5ac], R6 ;  /* 0x0005ac0601007387 */ /* 0x0009e20000100800 */
[----:B------:R-:W-:-:S03]  /*59460*/  IMAD.MOV.U32 R5, RZ, RZ, R44 ;  /* 0x000000ffff057224 */ /* 0x000fc600078e002c */
[----:B------:R-:W2:Y:S04]  /*59470*/  LDL.LU R13, [R1+0x724] ;  /* 0x00072400010d7983 */ /* 0x000ea80000300800 */
[----:B------:R4:W-:Y:S04]  /*59480*/  STL [R1+0x5a8], R14 ;  /* 0x0005a80e01007387 */ /* 0x0009e80000100800 */
[----:B------:R-:W2:Y:S04]  /*59490*/  LDL.LU R50, [R1+0x72c] ;  /* 0x00072c0001327983 */ /* 0x000ea80000300800 */
[----:B-1----:R-:W2:Y:S04]  /*594a0*/  LDL.LU R44, [R1+0x720] ;  /* 0x00072000012c7983 */ /* 0x002ea80000300800 */
[----:B------:R-:W2:Y:S04]  /*594b0*/  LDL.LU R51, [R1+0x728] ;  /* 0x0007280001337983 */ /* 0x000ea80000300800 */
[----:B------:R1:W-:Y:S02]  /*594c0*/  LDGSTS.E [R2+0x2200], [R4.64], P1 ;  /* 0x0220000004027fae */ /* 0x0003e40008921848 */
[----:B-1----:R-:W-:-:S02]  /*594d0*/  IMAD.MOV.U32 R4, RZ, RZ, R6 ;  /* 0x000000ffff047224 */ /* 0x002fc400078e0006 */
[----:B------:R-:W-:Y:S01]  /*594e0*/  IMAD.MOV.U32 R5, RZ, RZ, R14 ;  /* 0x000000ffff057224 */ /* 0x000fe200078e000e */
[----:B----4-:R-:W4:Y:S01]  /*594f0*/  LDL.LU R6, [R1+0x7a4] ;  /* 0x0007a40001067983 */ /* 0x010f220000300800 */
[----:B------:R-:W-:-:S03]  /*59500*/  IADD3 R16, P2, R16, UR7, RZ ;  /* 0x0000000710107c10 */ /* 0x000fc6000ff5e0ff */
[----:B------:R-:W4:Y:S01]  /*59510*/  LDL.LU R14, [R1+0x7ac] ;  /* 0x0007ac00010e7983 */ /* 0x000f220000300800 */
[----:B------:R-:W-:-:S03]  /*59520*/  IADD3 R7, P3, R7, UR7, RZ ;  /* 0x0000000707077c10 */ /* 0x000fc6000ff7e0ff */
[----:B------:R1:W-:Y:S04]  /*59530*/  STL [R1+0x624], R16 ;  /* 0x0006241001007387 */ /* 0x0003e80000100800 */
[----:B------:R1:W-:Y:S01]  /*59540*/  LDGSTS.E [R2+0x2300], [R4.64], P0 ;  /* 0x0230000004027fae */ /* 0x0003e20008121848 */
[----:B------:R-:W-:Y:S01]  /*59550*/  IADD3.X R45, R45, UR6, RZ, P2, !PT ;  /* 0x000000062d2d7c10 */ /* 0x000fe200097fe4ff */
[----:B-1----:R-:W-:Y:S01]  /*59560*/  IMAD.MOV.U32 R4, RZ, RZ, R16 ;  /* 0x000000ffff047224 */ /* 0x002fe200078e0010 */
[----:B------:R-:W-:-:S03]  /*59570*/  IADD3.X R15, R15, UR6, RZ, P3, !PT ;  /* 0x000000060f0f7c10 */ /* 0x000fc60009ffe4ff */
[----:B------:R1:W-:Y:S04]  /*59580*/  STL [R1+0x620], R45 ;  /* 0x0006202d01007387 */ /* 0x0003e80000100800 */
[----:B------:R1:W-:Y:S04]  /*59590*/  STL [R1+0x62c], R7 ;  /* 0x00062c0701007387 */ /* 0x0003e80000100800 */
[----:B------:R-:W4:Y:S01]  /*595a0*/  LDL.LU R16, [R1+0x7a0] ;  /* 0x0007a00001107983 */ /* 0x000f220000300800 */
[----:B------:R-:W-:-:S03]  /*595b0*/  MOV R5, R45 ;  /* 0x0000002d00057202 */ /* 0x000fc60000000f00 */
[----:B------:R1:W-:Y:S04]  /*595c0*/  STL [R1+0x628], R15 ;  /* 0x0006280f01007387 */ /* 0x0003e80000100800 */
[----:B-1----:R-:W4:Y:S04]  /*595d0*/  LDL.LU R45, [R1+0x7a8] ;  /* 0x0007a800012d7983 */ /* 0x002f280000300800 */
[----:B------:R1:W-:Y:S02]  /*595e0*/  LDGSTS.E [R2+0x3200], [R4.64], P1 ;  /* 0x0320000004027fae */ /* 0x0003e40008921848 */
[----:B-1----:R-:W-:-:S02]  /*595f0*/  IMAD.MOV.U32 R4, RZ, RZ, R7 ;  /* 0x000000ffff047224 */ /* 0x002fc400078e0007 */
[----:B------:R-:W-:Y:S01]  /*59600*/  IMAD.MOV.U32 R5, RZ, RZ, R15 ;  /* 0x000000ffff057224 */ /* 0x000fe200078e000f */
[----:B------:R-:W4:Y:S04]  /*59610*/  LDL.LU R7, [R1+0x824] ;  /* 0x0008240001077983 */ /* 0x000f280000300800 */
[----:B------:R-:W4:Y:S04]  /*59620*/  LDL.LU R15, [R1+0x82c] ;  /* 0x00082c00010f7983 */ /* 0x000f280000300800 */
[----:B------:R1:W-:Y:S01]  /*59630*/  LDGSTS.E [R2+0x3300], [R4.64], P0 ;  /* 0x0330000004027fae */ /* 0x0003e20008121848 */
[----:B---3--:R-:W-:-:S05]  /*59640*/  IADD3 R17, P2, R17, UR7, RZ ;  /* 0x0000000711117c10 */ /* 0x008fca000ff5e0ff */
[----:B------:R3:W-:Y:S01]  /*59650*/  STL [R1+0x6a4], R17 ;  /* 0x0006a41101007387 */ /* 0x0007e20000100800 */
[----:B-----5:R-:W-:Y:S02]  /*59660*/  IADD3 R3, P3, R3, UR7, RZ ;  /* 0x0000000703037c10 */ /* 0x020fe4000ff7e0ff */
[----:B--2---:R-:W-:Y:S01]  /*59670*/  IADD3.X R19, R19, UR6, RZ, P2, !PT ;  /* 0x0000000613137c10 */ /* 0x004fe200097fe4ff */
[----:B-1----:R-:W-:Y:S01]  /*59680*/  IMAD.MOV.U32 R4, RZ, RZ, R17 ;  /* 0x000000ffff047224 */ /* 0x002fe200078e0011 */
[----:B------:R-:W-:-:S03]  /*59690*/  IADD3.X R18, R18, UR6, RZ, P3, !PT ;  /* 0x0000000612127c10 */ /* 0x000fc60009ffe4ff */
[----:B------:R1:W-:Y:S01]  /*596a0*/  STL [R1+0x6a0], R19 ;  /* 0x0006a01301007387 */ /* 0x0003e20000100800 */
[----:B------:R-:W-:-:S03]  /*596b0*/  IMAD.MOV.U32 R5, RZ, RZ, R19 ;  /* 0x000000ffff057224 */ /* 0x000fc600078e0013 */
[----:B------:R-:W-:Y:S04]  /*596c0*/  STL [R1+0x6ac], R3 ;  /* 0x0006ac0301007387 */ /* 0x000fe80000100800 */
[----:B---3--:R-:W2:Y:S04]  /*596d0*/  LDL.LU R17, [R1+0x820] ;  /* 0x0008200001117983 */ /* 0x008ea80000300800 */
[----:B------:R3:W-:Y:S04]  /*596e0*/  STL [R1+0x6a8], R18 ;  /* 0x0006a81201007387 */ /* 0x0007e80000100800 */
[----:B-1----:R-:W5:Y:S04]  /*596f0*/  LDL.LU R19, [R1+0x828] ;  /* 0x0008280001137983 */ /* 0x002f680000300800 */
[----:B------:R1:W-:Y:S02]  /*59700*/  LDGSTS.E [R2+0x4200], [R4.64], P1 ;  /* 0x0420000004027fae */ /* 0x0003e40008921848 */
[----:B-1----:R-:W-:Y:S01]  /*59710*/  MOV R4, R3 ;  /* 0x0000000300047202 */ /* 0x002fe20000000f00 */
[----:B------:R-:W-:-:S02]  /*59720*/  IMAD.MOV.U32 R5, RZ, RZ, R18 ;  /* 0x000000ffff057224 */ /* 0x000fc400078e0012 */
[----:B---3--:R-:W3:Y:S01]  /*59730*/  LDL.LU R18, [R1+0x8a4] ;  /* 0x0008a40001127983 */ /* 0x008ee20000300800 */
[----:B------:R-:W-:-:S03]  /*59740*/  IADD3 R13, P2, R13, UR7, RZ ;  /* 0x000000070d0d7c10 */ /* 0x000fc6000ff5e0ff */
[----:B------:R-:W3:Y:S04]  /*59750*/  LDL.LU R3, [R1+0x8ac] ;  /* 0x0008ac0001037983 */ /* 0x000ee80000300800 */
[----:B------:R-:W-:Y:S01]  /*59760*/  STL [R1+0x724], R13 ;  /* 0x0007240d01007387 */ /* 0x000fe20000100800 */
[----:B------:R-:W-:-:S03]  /*59770*/  IADD3 R50, P3, R50, UR7, RZ ;  /* 0x0000000732327c10 */ /* 0x000fc6000ff7e0ff */
[----:B------:R1:W-:Y:S01]  /*59780*/  LDGSTS.E [R2+0x4300], [R4.64], P0 ;  /* 0x0430000004027fae */ /* 0x0003e20008121848 */
[----:B------:R-:W-:Y:S02]  /*59790*/  IADD3.X R44, R44, UR6, RZ, P2, !PT ;  /* 0x000000062c2c7c10 */ /* 0x000fe400097fe4ff */
[----:B------:R-:W-:-:S03]  /*597a0*/  IADD3.X R51, R51, UR6, RZ, P3, !PT ;  /* 0x0000000633337c10 */ /* 0x000fc60009ffe4ff */
[----:B------:R1:W-:Y:S02]  /*597b0*/  STL [R1+0x720], R44 ;  /* 0x0007202c01007387 */ /* 0x0003e40000100800 */
[----:B-1----:R-:W-:Y:S02]  /*597c0*/  IMAD.MOV.U32 R5, RZ, RZ, R44 ;  /* 0x000000ffff057224 */ /* 0x002fe400078e002c */
[----:B------:R-:W-:Y:S01]  /*597d0*/  STL [R1+0x72c], R50 ;  /* 0x00072c3201007387 */ /* 0x000fe20000100800 */
[----:B------:R-:W-:-:S03]  /*597e0*/  IMAD.MOV.U32 R4, RZ, RZ, R13 ;  /* 0x000000ffff047224 */ /* 0x000fc600078e000d */
[----:B------:R-:W3:Y:S04]  /*597f0*/  LDL.LU R44, [R1+0x8a0] ;  /* 0x0008a000012c7983 */ /* 0x000ee80000300800 */
[----:B------:R-:W-:Y:S04]  /*59800*/  STL [R1+0x728], R51 ;  /* 0x0007283301007387 */ /* 0x000fe80000100800 */
[----:B------:R-:W3:Y:S01]  /*59810*/  LDL.LU R13, [R1+0x8a8] ;  /* 0x0008a800010d7983 */ /* 0x000ee20000300800 */
[----:B----4-:R-:W-:-:S03]  /*59820*/  IADD3 R6, P2, R6, UR7, RZ ;  /* 0x0000000706067c10 */ /* 0x010fc6000ff5e0ff */
[----:B------:R1:W-:Y:S01]  /*59830*/  LDGSTS.E [R2+0x5200], [R4.64], P1 ;  /* 0x0520000004027fae */ /* 0x0003e20008921848 */
[----:B------:R-:W-:-:S03]  /*59840*/  IADD3 R14, P3, R14, UR7, RZ ;  /* 0x000000070e0e7c10 */ /* 0x000fc6000ff7e0ff */
[----:B------:R-:W-:Y:S01]  /*59850*/  STL [R1+0x7a4], R6 ;  /* 0x0007a40601007387 */ /* 0x000fe20000100800 */
[----:B-1----:R-:W-:Y:S01]  /*59860*/  IMAD.MOV.U32 R4, RZ, RZ, R50 ;  /* 0x000000ffff047224 */ /* 0x002fe200078e0032 */
[----:B------:R-:W-:-:S05]  /*59870*/  MOV R5, R51 ;  /* 0x0000003300057202 */ /* 0x000fca0000000f00 */
[----:B------:R1:W-:Y:S01]  /*59880*/  LDGSTS.E [R2+0x5300], [R4.64], P0 ;  /* 0x0530000004027fae */ /* 0x0003e20008121848 */
[----:B------:R-:W-:Y:S01]  /*59890*/  IADD3.X R16, R16, UR6, RZ, P2, !PT ;  /* 0x0000000610107c10 */ /* 0x000fe200097fe4ff */
[----:B-1----:R-:W-:-:S04]  /*598a0*/  IMAD.MOV.U32 R4, RZ, RZ, R6 ;  /* 0x000000ffff047224 */ /* 0x002fc800078e0006 */
        /* <DEDUP_REMOVED lines=8> */
[----:B----4-:R-:W-:-:S03]  /*59930*/  IMAD.MOV.U32 R5, RZ, RZ, R45 ;  /* 0x000000ffff057224 */ /* 0x010fc600078e002d */
[----:B-1----:R-:W4:Y:S01]  /*59940*/  LDL.LU R45, [R1+0x920] ;  /* 0x00092000012d7983 */ /* 0x002f220000300800 */
[----:B------:R-:W-:-:S03]  /*59950*/  IMAD.MOV.U32 R4, RZ, RZ, R14 ;  /* 0x000000ffff047224 */ /* 0x000fc600078e000e */
[----:B------:R-:W4:Y:S01]  /*59960*/  LDL.LU R14, [R1+0x928] ;  /* 0x00092800010e7983 */ /* 0x000f220000300800 */
[----:B------:R-:W-:Y:S02]  /*59970*/  IADD3 R7, P2, R7, UR7, RZ ;  /* 0x0000000707077c10 */ /* 0x000fe4000ff5e0ff */
[----:B------:R-:W-:Y:S01]  /*59980*/  IADD3 R15, P3, R15, UR7, RZ ;  /* 0x000000070f0f7c10 */ /* 0x000fe2000ff7e0ff */
[----:B------:R1:W-:Y:S04]  /*59990*/  LDGSTS.E [R2+0x6300], [R4.64], P0 ;  /* 0x0630000004027fae */ /* 0x0003e80008121848 */
[----:B------:R-:W-:Y:S01]  /*599a0*/  STL [R1+0x824], R7 ;  /* 0x0008240701007387 */ /* 0x000fe20000100800 */
[----:B-1----:R-:W-:Y:S02]  /*599b0*/  MOV R4, R7 ;  /* 0x0000000700047202 */ /* 0x002fe40000000f00 */
[----:B--2---:R-:W-:-:S05]  /*599c0*/  IADD3.X R17, R17, UR6, RZ, P2, !PT ;  /* 0x0000000611117c10 */ /* 0x004fca00097fe4ff */
        /* <DEDUP_REMOVED lines=8> */
[----:B--2---:R-:W-:Y:S01]  /*59a50*/  IMAD.MOV.U32 R5, RZ, RZ, R19 ;  /* 0x000000ffff057224 */ /* 0x004fe200078e0013 */
[----:B---3--:R-:W-:Y:S01]  /*59a60*/  IADD3 R18, P2, R18, UR7, RZ ;  /* 0x0000000712127c10 */ /* 0x008fe2000ff5e0ff */
[----:B------:R-:W-:Y:S01]  /*59a70*/  IMAD.MOV.U32 R4, RZ, RZ, R15 ;  /* 0x000000ffff047224 */ /* 0x000fe200078e000f */
[----:B-1----:R-:W2:Y:S01]  /*59a80*/  LDL.LU R19, [R1+0x9a0] ;  /* 0x0009a00001137983 */ /* 0x002ea20000300800 */
[----:B------:R-:W-:-:S03]  /*59a90*/  IADD3 R3, P3, R3, UR7, RZ ;  /* 0x0000000703037c10 */ /* 0x000fc6000ff7e0ff */
[----:B------:R-:W3:Y:S04]  /*59aa0*/  LDL.LU R15, [R1+0x9a8] ;  /* 0x0009a800010f7983 */ /* 0x000ee80000300800 */
        /* <DEDUP_REMOVED lines=8> */
[----:B------:R-:W3:Y:S04]  /*59b30*/  LDL.LU R18, [R1+0xa24] ;  /* 0x000a240001127983 */ /* 0x000ee80000300800 */
[----:B------:R1:W-:Y:S04]  /*59b40*/  STL [R1+0x8a8], R13 ;  /* 0x0008a80d01007387 */ /* 0x0003e80000100800 */
[----:B------:R-:W3:Y:S04]  /*59b50*/  LDL.LU R50, [R1+0xa2c] ;  /* 0x000a2c0001327983 */ /* 0x000ee80000300800 */
[----:B-1----:R-:W3:Y:S04]  /*59b60*/  LDL.LU R44, [R1+0xa20] ;  /* 0x000a2000012c7983 */ /* 0x002ee80000300800 */
[----:B------:R-:W3:Y:S04]  /*59b70*/  LDL.LU R51, [R1+0xa28] ;  /* 0x000a280001337983 */ /* 0x000ee80000300800 */
[----:B------:R1:W-:Y:S02]  /*59b80*/  LDGSTS.E [R2+0x8200], [R4.64], P1 ;  /* 0x0820000004027fae */ /* 0x0003e40008921848 */
[----:B-1----:R-:W-:-:S02]  /*59b90*/  IMAD.MOV.U32 R4, RZ, RZ, R3 ;  /* 0x000000ffff047224 */ /* 0x002fc400078e0003 */
[----:B------:R-:W-:Y:S01]  /*59ba0*/  IMAD.MOV.U32 R5, RZ, RZ, R13 ;  /* 0x000000ffff057224 */ /* 0x000fe200078e000d */
[----:B------:R-:W3:Y:S04]  /*59bb0*/  LDL.LU R3, [R1+0xaa4] ;  /* 0x000aa40001037983 */ /* 0x000ee80000300800 */
[----:B------:R-:W3:Y:S04]  /*59bc0*/  LDL.LU R13, [R1+0xaac] ;  /* 0x000aac00010d7983 */ /* 0x000ee80000300800 */
        /* <DEDUP_REMOVED lines=8> */
[----:B------:R4:W-:Y:S04]  /*59c50*/  STL [R1+0x92c], R6 ;  /* 0x00092c0601007387 */ /* 0x0009e80000100800 */
[----:B------:R-:W3:Y:S01]  /*59c60*/  LDL.LU R16, [R1+0xaa0] ;  /* 0x000aa00001107983 */ /* 0x000ee20000300800 */
[----:B------:R-:W-:-:S03]  /*59c70*/  IMAD.MOV.U32 R5, RZ, RZ, R45 ;  /* 0x000000ffff057224 */ /* 0x000fc600078e002d */
[----:B------:R4:W-:Y:S04]  /*59c80*/  STL [R1+0x928], R14 ;  /* 0x0009280e01007387 */ /* 0x0009e80000100800 */
[----:B-1----:R-:W3:Y:S04]  /*59c90*/  LDL.LU R45, [R1+0xaa8] ;  /* 0x000aa800012d7983 */ /* 0x002ee80000300800 */
[----:B------:R1:W-:Y:S02]  /*59ca0*/  LDGSTS.E [R2+0x9200], [R4.64], P1 ;  /* 0x0920000004027fae */ /* 0x0003e40008921848 */
[----:B-1----:R-:W-:Y:S01]  /*59cb0*/  MOV R4, R6 ;  /* 0x0000000600047202 */ /* 0x002fe20000000f00 */
[----:B------:R-:W-:Y:S01]  /*59cc0*/  IMAD.MOV.U32 R5, RZ, RZ, R14 ;  /* 0x000000ffff057224 */ /* 0x000fe200078e000e */
[----:B----4-:R-:W4:Y:S04]  /*59cd0*/  LDL.LU R6, [R1+0xb24] ;  /* 0x000b240001067983 */ /* 0x010f280000300800 */
        /* <DEDUP_REMOVED lines=8> */
[----:B------:R1:W-:Y:S01]  /*59d60*/  STL [R1+0x9a0], R19 ;  /* 0x0009a01301007387 */ /* 0x0003e20000100800 */
[----:B------:R-:W-:-:S03]  /*59d70*/  IMAD.MOV.U32 R5, RZ, RZ, R19 ;  /* 0x000000ffff057224 */ /* 0x000fc600078e0013 */
[----:B------:R-:W-:Y:S04]  /*59d80*/  STL [R1+0x9ac], R7 ;  /* 0x0009ac0701007387 */ /* 0x000fe80000100800 */
[----:B-----5:R-:W2:Y:S04]  /*59d90*/  LDL.LU R17, [R1+0xb20] ;  /* 0x000b200001117983 */ /* 0x020ea80000300800 */
[----:B------:R3:W-:Y:S04]  /*59da0*/  STL [R1+0x9a8], R15 ;  /* 0x0009a80f01007387 */ /* 0x0007e80000100800 */
[----:B-1----:R-:W5:Y:S04]  /*59db0*/  LDL.LU R19, [R1+0xb28] ;  /* 0x000b280001137983 */ /* 0x002f680000300800 */
[----:B------:R1:W-:Y:S01]  /*59dc0*/  LDGSTS.E [R2+0xa200], [R4.64], P1 ;  /* 0x0a20000004027fae */ /* 0x0003e20008921848 */
[----:B------:R-:W-:Y:S01]  /*59dd0*/  IADD3 R18, P2, R18, UR7, RZ ;  /* 0x0000000712127c10 */ /* 0x000fe2000ff5e0ff */
[----:B-1----:R-:W-:Y:S01]  /*59de0*/  IMAD.MOV.U32 R4, RZ, RZ, R7 ;  /* 0x000000ffff047224 */ /* 0x002fe200078e0007 */
[----:B------:R-:W-:-:S02]  /*59df0*/  MOV R5, R15 ;  /* 0x0000000f00057202 */ /* 0x000fc40000000f00 */
[----:B---3--:R-:W3:Y:S01]  /*59e00*/  LDL.LU R15, [R1+0xba4] ;  /* 0x000ba400010f7983 */ /* 0x008ee20000300800 */
[----:B------:R-:W-:-:S03]  /*59e10*/  IADD3 R50, P3, R50, UR7, RZ ;  /* 0x0000000732327c10 */ /* 0x000fc6000ff7e0ff */
[----:B------:R-:W3:Y:S01]  /*59e20*/  LDL.LU R7, [R1+0xbac] ;  /* 0x000bac0001077983 */ /* 0x000ee20000300800 */
[----:B------:R-:W-:-:S03]  /*59e30*/  IADD3.X R44, R44, UR6, RZ, P2, !PT ;  /* 0x000000062c2c7c10 */ /* 0x000fc600097fe4ff */
[----:B------:R-:W-:Y:S01]  /*59e40*/  STL [R1+0xa24], R18 ;  /* 0x000a241201007387 */ /* 0x000fe20000100800 */
[----:B------:R-:W-:-:S03]  /*59e50*/  IADD3.X R51, R51, UR6, RZ, P3, !PT ;  /* 0x0000000633337c10 */ /* 0x000fc60009ffe4ff */
[----:B------:R1:W-:Y:S04]  /*59e60*/  LDGSTS.E [R2+0xa300], [R4.64], P0 ;  /* 0x0a30000004027fae */ /* 0x0003e80008121848 */
[----:B------:R1:W-:Y:S04]  /*59e70*/  STL [R1+0xa20], R44 ;  /* 0x000a202c01007387 */ /* 0x0003e80000100800 */
[----:B------:R-:W-:Y:S01]  /*59e80*/  STL [R1+0xa2c], R50 ;  /* 0x000a2c3201007387 */ /* 0x000fe20000100800 */
[----:B-1----:R-:W-:-:S03]  /*59e90*/  IMAD.MOV.U32 R5, RZ, RZ, R44 ;  /* 0x000000ffff057224 */ /* 0x002fc600078e002c */
[----:B------:R-:W3:Y:S01]  /*59ea0*/  LDL.LU R44, [R1+0xba0] ;  /* 0x000ba000012c7983 */ /* 0x000ee20000300800 */
[----:B------:R-:W-:-:S03]  /*59eb0*/  IMAD.MOV.U32 R4, RZ, RZ, R18 ;  /* 0x000000ffff047224 */ /* 0x000fc600078e0012 */
[----:B------:R-:W-:Y:S01]  /*59ec0*/  STL [R1+0xa28], R51 ;  /* 0x000a283301007387 */ /* 0x000fe20000100800 */
[----:B------:R-:W-:-:S03]  /*59ed0*/  IADD3 R3, P2, R3, UR7, RZ ;  /* 0x0000000703037c10 */ /* 0x000fc6000ff5e0ff */
[----:B------:R-:W3:Y:S01]  /*59ee0*/  LDL.LU R18, [R1+0xba8] ;  /* 0x000ba80001127983 */ /* 0x000ee20000300800 */
[----:B------:R-:W-:-:S03]  /*59ef0*/  IADD3 R13, P3, R13, UR7, RZ ;  /* 0x000000070d0d7c10 */ /* 0x000fc6000ff7e0ff */
[----:B------:R1:W-:Y:S04]  /*59f00*/  LDGSTS.E [R2+0xb200], [R4.64], P1 ;  /* 0x0b20000004027fae */ /* 0x0003e80008921848 */
[----:B------:R-:W-:Y:S01]  /*59f10*/  STL [R1+0xaa4], R3 ;  /* 0x000aa40301007387 */ /* 0x000fe20000100800 */
[----:B-1----:R-:W-:Y:S02]  /*59f20*/  IMAD.MOV.U32 R4, RZ, RZ, R50 ;  /* 0x000000ffff047224 */ /* 0x002fe400078e0032 */
[----:B------:R-:W-:-:S05]  /*59f30*/  IMAD.MOV.U32 R5, RZ, RZ, R51 ;  /* 0x000000ffff057224 */ /* 0x000fca00078e0033 */
[----:B------:R1:W-:Y:S01]  /*59f40*/  LDGSTS.E [R2+0xb300], [R4.64], P0 ;  /* 0x0b30000004027fae */ /* 0x0003e20008121848 */
[----:B------:R-:W-:Y:S02]  /*59f50*/  IADD3.X R16, R16, UR6, RZ, P2, !PT ;  /* 0x0000000610107c10 */ /* 0x000fe400097fe4ff */
[----:B-1----:R-:W-:-:S03]  /*59f60*/  MOV R4, R3 ;  /* 0x0000000300047202 */ /* 0x002fc60000000f00 */
        /* <DEDUP_REMOVED lines=16> */
[----:B-1----:R-:W-:Y:S01]  /*5a070*/  IMAD.MOV.U32 R4, RZ, RZ, R6 ;  /* 0x000000ffff047224 */ /* 0x002fe200078e0006 */
[----:B--2---:R-:W-:-:S04]  /*5a080*/  IADD3.X R17, R17, UR6, RZ, P2, !PT ;  /* 0x0000000611117c10 */ /* 0x004fc800097fe4ff */
[----:B------:R-:W-:Y:S01]  /*5a090*/  MOV R5, R17 ;  /* 0x0000001100057202 */ /* 0x000fe20000000f00 */
        /* <DEDUP_REMOVED lines=8> */
[----:B---3--:R-:W-:-:S02]  /*5a120*/  IADD3 R15, P2, R15, UR7, RZ ;  /* 0x000000070f0f7c10 */ /* 0x008fc4000ff5e0ff */
[----:B-1----:R-:W2:Y:S01]  /*5a130*/  LDL.LU R19, [R1+0xca0] ;  /* 0x000ca00001137983 */ /* 0x002ea20000300800 */
[----:B------:R-:W-:Y:S01]  /*5a140*/  IMAD.MOV.U32 R4, RZ, RZ, R14 ;  /* 0x000000ffff047224 */ /* 0x000fe200078e000e */
[----:B------:R-:W-:Y:S02]  /*5a150*/  IADD3 R7, P3, R7, UR7, RZ ;  /* 0x0000000707077c10 */ /* 0x000fe4000ff7e0ff */
        /* <DEDUP_REMOVED lines=9> */
[----:B------:R-:W3:Y:S04]  /*5a1f0*/  LDL.LU R15, [R1+0xd24] ;  /* 0x000d2400010f7983 */ /* 0x000ee80000300800 */
[----:B------:R1:W-:Y:S04]  /*5a200*/  STL [R1+0xba8], R18 ;  /* 0x000ba81201007387 */ /* 0x0003e80000100800 */
[----:B------:R-:W3:Y:S04]  /*5a210*/  LDL.LU R50, [R1+0xd2c] ;  /* 0x000d2c0001327983 */ /* 0x000ee80000300800 */
[----:B-1----:R-:W3:Y:S04]  /*5a220*/  LDL.LU R44, [R1+0xd20] ;  /* 0x000d2000012c7983 */ /* 0x002ee80000300800 */
[----:B------:R-:W3:Y:S04]  /*5a230*/  LDL.LU R51, [R1+0xd28] ;  /* 0x000d280001337983 */ /* 0x000ee80000300800 */
[----:B------:R1:W-:Y:S02]  /*5a240*/  LDGSTS.E [R2+0xe200], [R4.64], P1 ;  /* 0x0e20000004027fae */ /* 0x0003e40008921848 */
[----:B-1----:R-:W-:Y:S01]  /*5a250*/  MOV R4, R7 ;  /* 0x0000000700047202 */ /* 0x002fe20000000f00 */
        /* <DEDUP_REMOVED lines=11> */
[----:B------:R4:W-:Y:S01]  /*5a310*/  STL [R1+0xc2c], R3 ;  /* 0x000c2c0301007387 */ /* 0x0009e20000100800 */
[----:B------:R-:W-:-:S03]  /*5a320*/  IMAD.MOV.U32 R5, RZ, RZ, R45 ;  /* 0x000000ffff057224 */ /* 0x000fc600078e002d */
[----:B------:R-:W3:Y:S04]  /*5a330*/  LDL.LU R16, [R1+0xda0] ;  /* 0x000da00001107983 */ /* 0x000ee80000300800 */
[----:B------:R4:W-:Y:S04]  /*5a340*/  STL [R1+0xc28], R13 ;  /* 0x000c280d01007387 */ /* 0x0009e80000100800 */
[----:B-1----:R-:W3:Y:S04]  /*5a350*/  LDL.LU R45, [R1+0xda8] ;  /* 0x000da800012d7983 */ /* 0x002ee80000300800 */
[----:B------:R1:W-:Y:S02]  /*5a360*/  LDGSTS.E [R2+0xf200], [R4.64], P1 ;  /* 0x0f20000004027fae */ /* 0x0003e40008921848 */
[----:B-1----:R-:W-:Y:S01]  /*5a370*/  IMAD.MOV.U32 R4, RZ, RZ, R3 ;  /* 0x000000ffff047224 */ /* 0x002fe200078e0003 */
[----:B------:R-:W-:Y:S01]  /*5a380*/  MOV R5, R13 ;  /* 0x0000000d00057202 */ /* 0x000fe20000000f00 */
[----:B----4-:R-:W4:Y:S04]  /*5a390*/  LDL.LU R3, [R1+0xe24] ;  /* 0x000e240001037983 */ /* 0x010f280000300800 */
[----:B------:R-:W4:Y:S04]  /*5a3a0*/  LDL.LU R13, [R1+0xe2c] ;  /* 0x000e2c00010d7983 */ /* 0x000f280000300800 */
[----:B------:R1:W-:Y:S01]  /*5a3b0*/  LDGSTS.E [R2+0xf300], [R4.64], P0 ;  /* 0x0f30000004027fae */ /* 0x0003e20008121848 */
[----:B-----5:R-:W-:-:S05]  /*5a3c0*/  IADD3 R17, P2, R17, UR7, RZ ;  /* 0x0000000711117c10 */ /* 0x020fca000ff5e0ff */
[----:B------:R5:W-:Y:S01]  /*5a3d0*/  STL [R1+0xca4], R17 ;  /* 0x000ca41101007387 */ /* 0x000be20000100800 */
[----:B------:R-:W-:Y:S02]  /*5a3e0*/  IADD3 R6, P3, R6, UR7, RZ ;  /* 0x0000000706067c10 */ /* 0x000fe4000ff7e0ff */
[----:B--2---:R-:W-:Y:S01]  /*5a3f0*/  IADD3.X R19, R19, UR6, RZ, P2, !PT ;  /* 0x0000000613137c10 */ /* 0x004fe200097fe4ff */
[----:B-1----:R-:W-:-:S04]  /*5a400*/  IMAD.MOV.U32 R4, RZ, RZ, R17 ;  /* 0x000000ffff047224 */ /* 0x002fc800078e0011 */
[----:B------:R1:W-:Y:S01]  /*5a410*/  STL [R1+0xca0], R19 ;  /* 0x000ca01301007387 */ /* 0x0003e20000100800 */
[----:B---3--:R-:W-:Y:S01]  /*5a420*/  IADD3.X R14, R14, UR6, RZ, P3, !PT ;  /* 0x000000060e0e7c10 */ /* 0x008fe20009ffe4ff */
[----:B------:R-:W-:Y:S02]  /*5a430*/  IMAD.MOV.U32 R5, RZ, RZ, R19 ;  /* 0x000000ffff057224 */ /* 0x000fe400078e0013 */
[----:B------:R-:W-:Y:S04]  /*5a440*/  STL [R1+0xcac], R6 ;  /* 0x000cac0601007387 */ /* 0x000fe80000100800 */
[----:B-----5:R-:W2:Y:S04]  /*5a450*/  LDL.LU R17, [R1+0xe20] ;  /* 0x000e200001117983 */ /* 0x020ea80000300800 */
[----:B------:R3:W-:Y:S04]  /*5a460*/  STL [R1+0xca8], R14 ;  /* 0x000ca80e01007387 */ /* 0x0007e80000100800 */
[----:B-1----:R-:W5:Y:S04]  /*5a470*/  LDL.LU R19, [R1+0xe28] ;  /* 0x000e280001137983 */ /* 0x002f680000300800 */
[----:B------:R1:W-:Y:S01]  /*5a480*/  LDGSTS.E [R2+0x10200], [R4.64], P1 ;  /* 0x1020000004027fae */ /* 0x0003e20008921848 */
[----:B------:R-:W-:Y:S01]  /*5a490*/  IADD3 R15, P2, R15, UR7, RZ ;  /* 0x000000070f0f7c10 */ /* 0x000fe2000ff5e0ff */
[----:B-1----:R-:W-:-:S02]  /*5a4a0*/  IMAD.MOV.U32 R4, RZ, RZ, R6 ;  /* 0x000000ffff047224 */ /* 0x002fc400078e0006 */
[----:B------:R-:W-:Y:S02]  /*5a4b0*/  IMAD.MOV.U32 R5, RZ, RZ, R14 ;  /* 0x000000ffff057224 */ /* 0x000fe400078e000e */
        /* <DEDUP_REMOVED lines=11> */
[----:B------:R-:W-:-:S03]  /*5a570*/  MOV R4, R15 ;  /* 0x0000000f00047202 */ /* 0x000fc60000000f00 */
        /* <DEDUP_REMOVED lines=9> */
[----:B------:R-:W-:Y:S01]  /*5a610*/  IADD3.X R16, R16, UR6, RZ, P2, !PT ;  /* 0x0000000610107c10 */ /* 0x000fe200097fe4ff */
[----:B-1----:R-:W-:-:S03]  /*5a620*/  IMAD.MOV.U32 R4, RZ, RZ, R7 ;  /* 0x000000ffff047224 */ /* 0x002fc600078e0007 */
        /* <DEDUP_REMOVED lines=29> */
[----:B------:R-:W-:Y:S02]  /*5a800*/  MOV R4, R13 ;  /* 0x0000000d00047202 */ /* 0x000fe40000000f00 */
[----:B------:R-:W-:Y:S01]  /*5a810*/  IADD3 R6, P3, R6, UR7, RZ ;  /* 0x0000000706067c10 */ /* 0x000fe2000ff7e0ff */
        /* <DEDUP_REMOVED lines=15> */
[----:B-1----:R-:W-:Y:S01]  /*5a910*/  IMAD.MOV.U32 R4, RZ, RZ, R6 ;  /* 0x000000ffff047224 */ /* 0x002fe200078e0006 */
[----:B------:R-:W-:Y:S01]  /*5a920*/  MOV R5, R15 ;  /* 0x0000000f00057202 */ /* 0x000fe20000000f00 */
        /* <DEDUP_REMOVED lines=16> */
[----:B-1----:R-:W-:-:S02]  /*5aa30*/  IMAD.MOV.U32 R4, RZ, RZ, R7 ;  /* 0x000000ffff047224 */ /* 0x002fc400078e0007 */
[----:B------:R-:W-:Y:S01]  /*5aa40*/  IMAD.MOV.U32 R5, RZ, RZ, R18 ;  /* 0x000000ffff057224 */ /* 0x000fe200078e0012 */
[----:B----4-:R-:W4:Y:S04]  /*5aa50*/  LDL.LU R7, [R1+0x1124] ;  /* 0x0011240001077983 */ /* 0x010f280000300800 */
[----:B------:R-:W4:Y:S04]  /*5aa60*/  LDL.LU R18, [R1+0x112c] ;  /* 0x00112c0001127983 */ /* 0x000f280000300800 */
[----:B------:R1:W-:Y:S01]  /*5aa70*/  LDGSTS.E [R2+0x15300], [R4.64], P0 ;  /* 0x1530000004027fae */ /* 0x0003e20008121848 */
[----:B-----5:R-:W-:-:S05]  /*5aa80*/  IADD3 R17, P2, R17, UR7, RZ ;  /* 0x0000000711117c10 */ /* 0x020fca000ff5e0ff */
[----:B------:R5:W-:Y:S01]  /*5aa90*/  STL [R1+0xfa4], R17 ;  /* 0x000fa41101007387 */ /* 0x000be20000100800 */
[----:B------:R-:W-:Y:S02]  /*5aaa0*/  IADD3 R3, P3, R3, UR7, RZ ;  /* 0x0000000703037c10 */ /* 0x000fe4000ff7e0ff */
[----:B--2---:R-:W-:Y:S02]  /*5aab0*/  IADD3.X R19, R19, UR6, RZ, P2, !PT ;  /* 0x0000000613137c10 */ /* 0x004fe400097fe4ff */
[----:B-1----:R-:W-:Y:S02]  /*5aac0*/  MOV R4, R17 ;  /* 0x0000001100047202 */ /* 0x002fe40000000f00 */
[----:B---3--:R-:W-:Y:S01]  /*5aad0*/  IADD3.X R13, R13, UR6, RZ, P3, !PT ;  /* 0x000000060d0d7c10 */ /* 0x008fe20009ffe4ff */
        /* <DEDUP_REMOVED lines=19> */
[----:B-1----:R-:W-:-:S03]  /*5ac10*/  MOV R5, R44 ;  /* 0x0000002c00057202 */ /* 0x002fc60000000f00 */
        /* <DEDUP_REMOVED lines=23> */
[----:B------:R-:W-:-:S03]  /*5ad90*/  MOV R4, R15 ;  /* 0x0000000f00047202 */ /* 0x000fc60000000f00 */
        /* <DEDUP_REMOVED lines=15> */
[----:B--2---:R-:W-:-:S02]  /*5ae90*/  MOV R5, R19 ;  /* 0x0000001300057202 */ /* 0x004fc40000000f00 */
[----:B---3--:R-:W-:Y:S01]  /*5aea0*/  IADD3 R13, P2, R13, UR7, RZ ;  /* 0x000000070d0d7c10 */ /* 0x008fe2000ff5e0ff */
[----:B-1----:R-:W2:Y:S01]  /*5aeb0*/  LDL.LU R19, [R1+0x12a0] ;  /* 0x0012a00001137983 */ /* 0x002ea20000300800 */
[----:B------:R-:W-:Y:S01]  /*5aec0*/  IADD3 R3, P3, R3, UR7, RZ ;  /* 0x0000000703037c10 */ /* 0x000fe2000ff7e0ff */
[----:B------:R-:W-:Y:S02]  /*5aed0*/  IMAD.MOV.U32 R4, RZ, RZ, R18 ;  /* 0x000000ffff047224 */ /* 0x000fe400078e0012 */
[----:B------:R-:W3:Y:S04]  /*5aee0*/  LDL.LU R18, [R1+0x12a8] ;  /* 0x0012a80001127983 */ /* 0x000ee80000300800 */
[----:B------:R1:W-:Y:S04]  /*5aef0*/  STL [R1+0x11a4], R13 ;  /* 0x0011a40d01007387 */ /* 0x0003e80000100800 */
[----:B------:R1:W-:Y:S01]  /*5af00*/  LDGSTS.E [R2+0x19300], [R4.64], P0 ;  /* 0x1930000004027fae */ /* 0x0003e20008121848 */
[----:B------:R-:W-:Y:S01]  /*5af10*/  IADD3.X R44, R44, UR6, RZ, P2, !PT ;  /* 0x000000062c2c7c10 */ /* 0x000fe200097fe4ff */
[----:B-1----:R-:W-:-:S04]  /*5af20*/  IMAD.MOV.U32 R4, RZ, RZ, R13 ;  /* 0x000000ffff047224 */ /* 0x002fc800078e000d */
[----:B------:R1:W-:Y:S01]  /*5af30*/  STL [R1+0x11a0], R44 ;  /* 0x0011a02c01007387 */ /* 0x0003e20000100800 */
[----:B------:R-:W-:-:S03]  /*5af40*/  IADD3.X R14, R14, UR6, RZ, P3, !PT ;  /* 0x000000060e0e7c10 */ /* 0x000fc60009ffe4ff */
[----:B------:R1:W-:Y:S04]  /*5af50*/  STL [R1+0x11ac], R3 ;  /* 0x0011ac0301007387 */ /* 0x0003e80000100800 */
[----:B------:R-:W3:Y:S04]  /*5af60*/  LDL.LU R50, [R1+0x1324] ;  /* 0x0013240001327983 */ /* 0x000ee80000300800 */
[----:B------:R1:W-:Y:S04]  /*5af70*/  STL [R1+0x11a8], R14 ;  /* 0x0011a80e01007387 */ /* 0x0003e80000100800 */
[----:B------:R-:W3:Y:S04]  /*5af80*/  LDL.LU R13, [R1+0x132c] ;  /* 0x00132c00010d7983 */ /* 0x000ee80000300800 */
[----:B------:R-:W3:Y:S01]  /*5af90*/  LDL.LU R51, [R1+0x1320] ;  /* 0x0013200001337983 */ /* 0x000ee20000300800 */
[----:B------:R-:W-:-:S03]  /*5afa0*/  IMAD.MOV.U32 R5, RZ, RZ, R44 ;  /* 0x000000ffff057224 */ /* 0x000fc600078e002c */
[----:B-1----:R-:W3:Y:S04]  /*5afb0*/  LDL.LU R44, [R1+0x1328] ;  /* 0x00132800012c7983 */ /* 0x002ee80000300800 */
[----:B------:R1:W-:Y:S02]  /*5afc0*/  LDGSTS.E [R2+0x1a200], [R4.64], P1 ;  /* 0x1a20000004027fae */ /* 0x0003e40008921848 */
[----:B-1----:R-:W-:Y:S02]  /*5afd0*/  IMAD.MOV.U32 R4, RZ, RZ, R3 ;  /* 0x000000ffff047224 */ /* 0x002fe400078e0003 */
[----:B------:R-:W-:Y:S01]  /*5afe0*/  IMAD.MOV.U32 R5, RZ, RZ, R14 ;  /* 0x000000ffff057224 */ /* 0x000fe200078e000e */
[----:B------:R-:W3:Y:S04]  /*5aff0*/  LDL.LU R3, [R1+0x13a4] ;  /* 0x0013a40001037983 */ /* 0x000ee80000300800 */
[----:B------:R-:W3:Y:S04]  /*5b000*/  LDL.LU R14, [R1+0x13ac] ;  /* 0x0013ac00010e7983 */ /* 0x000ee80000300800 */
        /* <DEDUP_REMOVED lines=21> */
[----:B------:R-:W-:Y:S01]  /*5b160*/  IADD3 R7, P3, R7, UR7, RZ ;  /* 0x0000000707077c10 */ /* 0x000fe2000ff7e0ff */
[----:B-1----:R-:W-:Y:S01]  /*5b170*/  IMAD.MOV.U32 R4, RZ, RZ, R17 ;  /* 0x000000ffff047224 */ /* 0x002fe200078e0011 */
[----:B--2---:R-:W-:-:S04]  /*5b180*/  IADD3.X R19, R19, UR6, RZ, P2, !PT ;  /* 0x0000000613137c10 */ /* 0x004fc800097fe4ff */
[----:B------:R-:W-:Y:S01]  /*5b190*/  MOV R5, R19 ;  /* 0x0000001300057202 */ /* 0x000fe20000000f00 */
[----:B------:R1:W-:Y:S01]  /*5b1a0*/  STL [R1+0x12a0], R19 ;  /* 0x0012a01301007387 */ /* 0x0003e20000100800 */
[----:B---3--:R-:W-:-:S03]  /*5b1b0*/  IADD3.X R18, R18, UR6, RZ, P3, !PT ;  /* 0x0000000612127c10 */ /* 0x008fc60009ffe4ff */
[----:B------:R2:W-:Y:S04]  /*5b1c0*/  STL [R1+0x12ac], R7 ;  /* 0x0012ac0701007387 */ /* 0x0005e80000100800 */
[----:B-----5:R-:W3:Y:S04]  /*5b1d0*/  LDL.LU R17, [R1+0x1420] ;  /* 0x0014200001117983 */ /* 0x020ee80000300800 */
[----:B------:R5:W-:Y:S04]  /*5b1e0*/  LDGSTS.E [R2+0x1c200], [R4.64], P1 ;  /* 0x1c20000004027fae */ /* 0x000be80008921848 */
[----:B------:R2:W-:Y:S04]  /*5b1f0*/  STL [R1+0x12a8], R18 ;  /* 0x0012a81201007387 */ /* 0x0005e80000100800 */
[----:B-1----:R-:W3:Y:S01]  /*5b200*/  LDL.LU R19, [R1+0x1428] ;  /* 0x0014280001137983 */ /* 0x002ee20000300800 */
[----:B-----5:R-:W-:-:S02]  /*5b210*/  IMAD.MOV.U32 R4, RZ, RZ, R7 ;  /* 0x000000ffff047224 */ /* 0x020fc400078e0007 */
[----:B------:R-:W-:Y:S01]  /*5b220*/  IMAD.MOV.U32 R5, RZ, RZ, R18 ;  /* 0x000000ffff057224 */ /* 0x000fe200078e0012 */
[----:B--2---:R-:W2:Y:S04]  /*5b230*/  LDL.LU R7, [R1+0x4b4] ;  /* 0x0004b40001077983 */ /* 0x004ea80000300800 */
[----:B------:R1:W-:Y:S01]  /*5b240*/  LDGSTS.E [R2+0x1c300], [R4.64], P0 ;  /* 0x1c30000004027fae */ /* 0x0003e20008121848 */
[----:B------:R-:W-:-:S03]  /*5b250*/  IADD3 R50, P2, R50, UR7, RZ ;  /* 0x0000000732327c10 */ /* 0x000fc6000ff5e0ff */
[----:B------:R-:W5:Y:S01]  /*5b260*/  LDL.LU R18, [R1+0x4bc] ;  /* 0x0004bc0001127983 */ /* 0x000f620000300800 */
[----:B------:R-:W-:Y:S02]  /*5b270*/  IADD3 R13, P3, R13, UR7, RZ ;  /* 0x000000070d0d7c10 */ /* 0x000fe4000ff7e0ff */
[----:B------:R-:W-:Y:S01]  /*5b280*/  IADD3.X R51, R51, UR6, RZ, P2, !PT ;  /* 0x0000000633337c10 */ /* 0x000fe200097fe4ff */
[----:B-1----:R-:W-:Y:S01]  /*5b290*/  IMAD.MOV.U32 R4, RZ, RZ, R50 ;  /* 0x000000ffff047224 */ /* 0x002fe200078e0032 */
[----:B------:R-:W-:Y:S01]  /*5b2a0*/  STL [R1+0x1324], R50 ;  /* 0x0013243201007387 */ /* 0x000fe20000100800 */
[----:B------:R-:W-:Y:S02]  /*5b2b0*/  IADD3.X R44, R44, UR6, RZ, P3, !PT ;  /* 0x000000062c2c7c10 */ /* 0x000fe40009ffe4ff */
[----:B------:R-:W-:Y:S01]  /*5b2c0*/  IMAD.MOV.U32 R5, RZ, RZ, R51 ;  /* 0x000000ffff057224 */ /* 0x000fe200078e0033 */
[----:B------:R-:W-:Y:S04]  /*5b2d0*/  STL [R1+0x1320], R51 ;  /* 0x0013203301007387 */ /* 0x000fe80000100800 */
[----:B------:R1:W-:Y:S04]  /*5b2e0*/  STL [R1+0x132c], R13 ;  /* 0x00132c0d01007387 */ /* 0x0003e80000100800 */
[----:B------:R1:W-:Y:S04]  /*5b2f0*/  LDGSTS.E [R2+0x1d200], [R4.64], P1 ;  /* 0x1d20000004027fae */ /* 0x0003e80008921848 */
[----:B------:R1:W-:Y:S02]  /*5b300*/  STL [R1+0x1328], R44 ;  /* 0x0013282c01007387 */ /* 0x0003e40000100800 */
[----:B-1----:R-:W-:-:S02]  /*5b310*/  MOV R4, R13 ;  /* 0x0000000d00047202 */ /* 0x002fc40000000f00 */
[----:B------:R-:W5:Y:S01]  /*5b320*/  LDL.LU R13, [R1+0x4b0] ;  /* 0x0004b000010d7983 */ /* 0x000f620000300800 */
[----:B------:R-:W-:Y:S01]  /*5b330*/  IADD3 R3, P2, R3, UR7, RZ ;  /* 0x0000000703037c10 */ /* 0x000fe2000ff5e0ff */
[----:B------:R-:W-:Y:S02]  /*5b340*/  IMAD.MOV.U32 R5, RZ, RZ, R44 ;  /* 0x000000ffff057224 */ /* 0x000fe400078e002c */
[----:B------:R-:W5:Y:S01]  /*5b350*/  LDL.LU R44, [R1+0x4b8] ;  /* 0x0004b800012c7983 */ /* 0x000f620000300800 */
[----:B------:R-:W-:-:S03]  /*5b360*/  IADD3 R14, P3, R14, UR7, RZ ;  /* 0x000000070e0e7c10 */ /* 0x000fc6000ff7e0ff */
[----:B------:R1:W-:Y:S04]  /*5b370*/  LDGSTS.E [R2+0x1d300], [R4.64], P0 ;  /* 0x1d30000004027fae */ /* 0x0003e80008121848 */
[----:B------:R1:W-:Y:S02]  /*5b380*/  STL [R1+0x13a4], R3 ;  /* 0x0013a40301007387 */ /* 0x0003e40000100800 */
[----:B-1----:R-:W-:Y:S01]  /*5b390*/  IMAD.MOV.U32 R4, RZ, RZ, R3 ;  /* 0x000000ffff047224 */ /* 0x002fe200078e0003 */
[----:B------:R-:W-:-:S05]  /*5b3a0*/  IADD3.X R16, R16, UR6, RZ, P2, !PT ;  /* 0x0000000610107c10 */ /* 0x000fca00097fe4ff */
        /* <DEDUP_REMOVED lines=8> */
[----:B----4-:R-:W-:-:S03]  /*5b430*/  IMAD.MOV.U32 R4, RZ, RZ, R14 ;  /* 0x000000ffff047224 */ /* 0x010fc600078e000e */
[----:B------:R-:W5:Y:S01]  /*5b440*/  LDL.LU R14, [R1+0x530] ;  /* 0x00053000010e7983 */ /* 0x000f620000300800 */
[----:B------:R-:W-:-:S03]  /*5b450*/  MOV R5, R45 ;  /* 0x0000002d00057202 */ /* 0x000fc60000000f00 */
[----:B------:R-:W5:Y:S01]  /*5b460*/  LDL.LU R45, [R1+0x538] ;  /* 0x00053800012d7983 */ /* 0x000f620000300800 */
[----:B------:R-:W-:Y:S02]  /*5b470*/  IADD3 R6, P2, R6, UR7, RZ ;  /* 0x0000000706067c10 */ /* 0x000fe4000ff5e0ff */
[----:B------:R-:W-:Y:S01]  /*5b480*/  IADD3 R15, P3, R15, UR7, RZ ;  /* 0x000000070f0f7c10 */ /* 0x000fe2000ff7e0ff */
[----:B------:R1:W-:Y:S04]  /*5b490*/  LDGSTS.E [R2+0x1e300], [R4.64], P0 ;  /* 0x1e30000004027fae */ /* 0x0003e80008121848 */
[----:B------:R-:W-:Y:S01]  /*5b4a0*/  STL [R1+0x1424], R6 ;  /* 0x0014240601007387 */ /* 0x000fe20000100800 */
[----:B-1----:R-:W-:Y:S01]  /*5b4b0*/  IMAD.MOV.U32 R4, RZ, RZ, R6 ;  /* 0x000000ffff047224 */ /* 0x002fe200078e0006 */
[----:B---3--:R-:W-:-:S05]  /*5b4c0*/  IADD3.X R17, R17, UR6, RZ, P2, !PT ;  /* 0x0000000611117c10 */ /* 0x008fca00097fe4ff */
[----:B------:R-:W-:Y:S01]  /*5b4d0*/  IMAD.MOV.U32 R5, RZ, RZ, R17 ;  /* 0x000000ffff057224 */ /* 0x000fe200078e0011 */
[----:B------:R1:W-:Y:S04]  /*5b4e0*/  STL [R1+0x1420], R17 ;  /* 0x0014201101007387 */ /* 0x0003e80000100800 */
[----:B------:R-:W-:Y:S01]  /*5b4f0*/  STL [R1+0x142c], R15 ;  /* 0x00142c0f01007387 */ /* 0x000fe20000100800 */
[----:B------:R-:W-:-:S03]  /*5b500*/  IADD3.X R19, R19, UR6, RZ, P3, !PT ;  /* 0x0000000613137c10 */ /* 0x000fc60009ffe4ff */
[----:B------:R3:W-:Y:S04]  /*5b510*/  LDGSTS.E [R2+0x1f200], [R4.64], P1 ;  /* 0x1f20000004027fae */ /* 0x0007e80008921848 */
[----:B-1----:R-:W4:Y:S01]  /*5b520*/  LDL.LU R17, [R1+0x5b4] ;  /* 0x0005b40001117983 */ /* 0x002f220000300800 */
[----:B--2---:R-:W-:-:S03]  /*5b530*/  IADD3 R7, P2, R7, UR7, RZ ;  /* 0x0000000707077c10 */ /* 0x004fc6000ff5e0ff */
[----:B------:R1:W-:Y:S04]  /*5b540*/  STL [R1+0x1428], R19 ;  /* 0x0014281301007387 */ /* 0x0003e80000100800 */
[----:B------:R-:W2:Y:S01]  /*5b550*/  LDL.LU R6, [R1+0x5bc] ;  /* 0x0005bc0001067983 */ /* 0x000ea20000300800 */
[----:B---3--:R-:W-:Y:S02]  /*5b560*/  IMAD.MOV.U32 R4, RZ, RZ, R15 ;  /* 0x000000ffff047224 */ /* 0x008fe400078e000f */
[----:B------:R-:W-:Y:S02]  /*5b570*/  IMAD.MOV.U32 R5, RZ, RZ, R19 ;  /* 0x000000ffff057224 */ /* 0x000fe400078e0013 */
[----:B-1----:R-:W3:Y:S01]  /*5b580*/  LDL.LU R19, [R1+0x5b0] ;  /* 0x0005b00001137983 */ /* 0x002ee20000300800 */
[----:B-----5:R-:W-:-:S03]  /*5b590*/  IADD3 R18, P3, R18, UR7, RZ ;  /* 0x0000000712127c10 */ /* 0x020fc6000ff7e0ff */
[----:B------:R-:W5:Y:S04]  /*5b5a0*/  LDL.LU R15, [R1+0x5b8] ;  /* 0x0005b800010f7983 */ /* 0x000f680000300800 */
[----:B------:R1:W-:Y:S04]  /*5b5b0*/  LDGSTS.E [R2+0x1f300], [R4.64], P0 ;  /* 0x1f30000004027fae */ /* 0x0003e80008121848 */
[----:B------:R-:W-:Y:S01]  /*5b5c0*/  STL [R1+0x4b4], R7 ;  /* 0x0004b40701007387 */ /* 0x000fe20000100800 */
[----:B-1----:R-:W-:Y:S01]  /*5b5d0*/  MOV R2, UR5 ;  /* 0x0000000500027c02 */ /* 0x002fe20008000f00 */
[----:B------:R-:W-:-:S02]  /*5b5e0*/  IMAD.MOV.U32 R4, RZ, RZ, R7 ;  /* 0x000000ffff047224 */ /* 0x000fc400078e0007 */
[----:B------:R-:W-:Y:S02]  /*5b5f0*/  STL [R1+0x4bc], R18 ;  /* 0x0004bc1201007387 */ /* 0x000fe40000100800 */
[----:B------:R-:W-:Y:S01]  /*5b600*/  IMAD R2, R2, 0x20000, R49 ;  /* 0x0002000002027824 */ /* 0x000fe200078e0231 */
[----:B------:R-:W-:Y:S02]  /*5b610*/  IADD3.X R13, R13, UR6, RZ, P2, !PT ;  /* 0x000000060d0d7c10 */ /* 0x000fe400097fe4ff */
[----:B------:R-:W-:-:S03]  /*5b620*/  IADD3.X R44, R44, UR6, RZ, P3, !PT ;  /* 0x000000062c2c7c10 */ /* 0x000fc60009ffe4ff */
[----:B------:R-:W-:Y:S01]  /*5b630*/  IMAD.MOV.U32 R5, RZ, RZ, R13 ;  /* 0x000000ffff057224 */ /* 0x000fe200078e000d */
[----:B------:R1:W-:Y:S04]  /*5b640*/  STL [R1+0x4b0], R13 ;  /* 0x0004b00d01007387 */ /* 0x0003e80000100800 */
[----:B------:R1:W-:Y:S04]  /*5b650*/  LDGSTS.E [R2+0x400], [R4.64], P1 ;  /* 0x0040000004027fae */ /* 0x0003e80008921848 */
[----:B-1----:R-:W5:Y:S04]  /*5b660*/  LDL.LU R13, [R1+0x634] ;  /* 0x00063400010d7983 */ /* 0x002f680000300800 */
[----:B------:R-:W5:Y:S01]  /*5b670*/  LDL.LU R7, [R1+0x63c] ;  /* 0x00063c0001077983 */ /* 0x000f620000300800 */
[----:B------:R-:W-:-:S03]  /*5b680*/  MOV R5, R44 ;  /* 0x0000002c00057202 */ /* 0x000fc60000000f00 */
[----:B------:R1:W-:Y:S01]  /*5b690*/  STL [R1+0x4b8], R44 ;  /* 0x0004b82c01007387 */ /* 0x0003e20000100800 */
[----:B------:R-:W-:-:S05]  /*5b6a0*/  IMAD.MOV.U32 R4, RZ, RZ, R18 ;  /* 0x000000ffff047224 */ /* 0x000fca00078e0012 */
[----:B------:R1:W-:Y:S04]  /*5b6b0*/  LDGSTS.E [R2+0x500], [R4.64], P0 ;  /* 0x0050000004027fae */ /* 0x0003e80008121848 */
[----:B-1----:R-:W5:Y:S04]  /*5b6c0*/  LDL.LU R44, [R1+0x630] ;  /* 0x00063000012c7983 */ /* 0x002f680000300800 */
[----:B------:R-:W5:Y:S01]  /*5b6d0*/  LDL.LU R18, [R1+0x638] ;  /* 0x0006380001127983 */ /* 0x000f620000300800 */
[----:B------:R-:W-:-:S05]  /*5b6e0*/  IADD3 R3, P2, R3, UR7, RZ ;  /* 0x0000000703037c10 */ /* 0x000fca000ff5e0ff */
[----:B------:R-:W-:Y:S01]  /*5b6f0*/  STL [R1+0x534], R3 ;  /* 0x0005340301007387 */ /* 0x000fe20000100800 */
[----:B------:R-:W-:Y:S01]  /*5b700*/  IMAD.MOV.U32 R4, RZ, RZ, R3 ;  /* 0x000000ffff047224 */ /* 0x000fe200078e0003 */
[----:B------:R-:W-:Y:S02]  /*5b710*/  IADD3 R16, P3, R16, UR7, RZ ;  /* 0x0000000710107c10 */ /* 0x000fe4000ff7e0ff */
[----:B------:R-:W-:Y:S02]  /*5b720*/  IADD3.X R14, R14, UR6, RZ, P2, !PT ;  /* 0x000000060e0e7c10 */ /* 0x000fe400097fe4ff */
[----:B------:R-:W-:-:S03]  /*5b730*/  IADD3.X R45, R45, UR6, RZ, P3, !PT ;  /* 0x000000062d2d7c10 */ /* 0x000fc60009ffe4ff */
[----:B------:R-:W-:Y:S01]  /*5b740*/  IMAD.MOV.U32 R5, RZ, RZ, R14 ;  /* 0x000000ffff057224 */ /* 0x000fe200078e000e */
[----:B------:R1:W-:Y:S04]  /*5b750*/  STL [R1+0x530], R14 ;  /* 0x0005300e01007387 */ /* 0x0003e80000100800 */
[----:B------:R-:W-:Y:S04]  /*5b760*/  STL [R1+0x53c], R16 ;  /* 0x00053c1001007387 */ /* 0x000fe80000100800 */
[----:B------:R1:W-:Y:S04]  /*5b770*/  LDGSTS.E [R2+0x1400], [R4.64], P1 ;  /* 0x0140000004027fae */ /* 0x0003e80008921848 */
[----:B-1----:R-:W5:Y:S04]  /*5b780*/  LDL.LU R14, [R1+0x6b4] ;  /* 0x0006b400010e7983 */ /* 0x002f680000300800 */
[----:B------:R1:W-:Y:S04]  /*5b790*/  STL [R1+0x538], R45 ;  /* 0x0005382d01007387 */ /* 0x0003e80000100800 */
[----:B------:R-:W5:Y:S01]  /*5b7a0*/  LDL.LU R3, [R1+0x6bc] ;  /* 0x0006bc0001037983 */ /* 0x000f620000300800 */
[----:B------:R-:W-:-:S03]  /*5b7b0*/  IMAD.MOV.U32 R5, RZ, RZ, R45 ;  /* 0x000000ffff057224 */ /* 0x000fc600078e002d */
[----:B-1----:R-:W5:Y:S01]  /*5b7c0*/  LDL.LU R45, [R1+0x6b0] ;  /* 0x0006b000012d7983 */ /* 0x002f620000300800 */
[----:B------:R-:W-:-:S03]  /*5b7d0*/  IMAD.MOV.U32 R4, RZ, RZ, R16 ;  /* 0x000000ffff047224 */ /* 0x000fc600078e0010 */
[----:B------:R-:W5:Y:S04]  /*5b7e0*/  LDL.LU R16, [R1+0x6b8] ;  /* 0x0006b80001107983 */ /* 0x000f680000300800 */
[----:B------:R1:W-:Y:S01]  /*5b7f0*/  LDGSTS.E [R2+0x1500], [R4.64], P0 ;  /* 0x0150000004027fae */ /* 0x0003e20008121848 */
[----:B----4-:R-:W-:Y:S02]  /*5b800*/  IADD3 R17, P2, R17, UR7, RZ ;  /* 0x0000000711117c10 */ /* 0x010fe4000ff5e0ff */
[----:B--2---:R-:W-:-:S03]  /*5b810*/  IADD3 R6, P3, R6, UR7, RZ ;  /* 0x0000000706067c10 */ /* 0x004fc6000ff7e0ff */
[----:B------:R2:W-:Y:S01]  /*5b820*/  STL [R1+0x5b4], R17 ;  /* 0x0005b41101007387 */ /* 0x0005e20000100800 */
[----:B---3--:R-:W-:Y:S02]  /*5b830*/  IADD3.X R19, R19, UR6, RZ, P2, !PT ;  /* 0x0000000613137c10 */ /* 0x008fe400097fe4ff */
[----:B-1----:R-:W-:Y:S02]  /*5b840*/  MOV R4, R17 ;  /* 0x0000001100047202 */ /* 0x002fe40000000f00 */
[----:B-----5:R-:W-:Y:S01]  /*5b850*/  IADD3.X R15, R15, UR6, RZ, P3, !PT ;  /* 0x000000060f0f7c10 */ /* 0x020fe20009ffe4ff */
[----:B------:R1:W-:Y:S04]  /*5b860*/  STL [R1+0x5b0], R19 ;  /* 0x0005b01301007387 */ /* 0x0003e80000100800 */
[----:B------:R3:W-:Y:S01]  /*5b870*/  STL [R1+0x5bc], R6 ;  /* 0x0005bc0601007387 */ /* 0x0007e20000100800 */
[----:B------:R-:W-:-:S03]  /*5b880*/  IMAD.MOV.U32 R5, RZ, RZ, R19 ;  /* 0x000000ffff057224 */ /* 0x000fc600078e0013 */
[----:B--2---:R-:W2:Y:S04]  /*5b890*/  LDL.LU R17, [R1+0x734] ;  /* 0x0007340001117983 */ /* 0x004ea80000300800 */
[----:B------:R4:W-:Y:S04]  /*5b8a0*/  STL [R1+0x5b8], R15 ;  /* 0x0005b80f01007387 */ /* 0x0009e80000100800 */
[----:B------:R-:W5:Y:S04]  /*5b8b0*/  LDL.LU R49, [R1+0x73c] ;  /* 0x00073c0001317983 */ /* 0x000f680000300800 */
[----:B-1----:R-:W5:Y:S04]  /*5b8c0*/  LDL.LU R19, [R1+0x730] ;  /* 0x0007300001137983 */ /* 0x002f680000300800 */
[----:B------:R1:W-:Y:S04]  /*5b8d0*/  LDGSTS.E [R2+0x2400], [R4.64], P1 ;  /* 0x0240000004027fae */ /* 0x0003e80008921848 */
[----:B------:R-:W5:Y:S01]  /*5b8e0*/  LDL.LU R50, [R1+0x738] ;  /* 0x0007380001327983 */ /* 0x000f620000300800 */
[----:B-1----:R-:W-:-:S02]  /*5b8f0*/  IMAD.MOV.U32 R4, RZ, RZ, R6 ;  /* 0x000000ffff047224 */ /* 0x002fc400078e0006 */
[----:B------:R-:W-:Y:S01]  /*5b900*/  IMAD.MOV.U32 R5, RZ, RZ, R15 ;  /* 0x000000ffff057224 */ /* 0x000fe200078e000f */
[----:B---3--:R-:W3:Y:S01]  /*5b910*/  LDL.LU R6, [R1+0x7b4] ;  /* 0x0007b40001067983 */ /* 0x008ee20000300800 */
[----:B------:R-:W-:-:S03]  /*5b920*/  IADD3 R13, P2, R13, UR7, RZ ;  /* 0x000000070d0d7c10 */ /* 0x000fc6000ff5e0ff */
[----:B----4-:R-:W4:Y:S01]  /*5b930*/  LDL.LU R15, [R1+0x7bc] ;  /* 0x0007bc00010f7983 */ /* 0x010f220000300800 */
        /* <DEDUP_REMOVED lines=18> */
[----:B------:R-:W-:-:S05]  /*5ba60*/  IADD3 R14, P2, R14, UR7, RZ ;  /* 0x000000070e0e7c10 */ /* 0x000fca000ff5e0ff */
[----:B------:R1:W-:Y:S01]  /*5ba70*/  STL [R1+0x6b4], R14 ;  /* 0x0006b40e01007387 */ /* 0x0003e20000100800 */
[----:B------:R-:W-:Y:S02]  /*5ba80*/  IADD3 R3, P3, R3, UR7, RZ ;  /* 0x0000000703037c10 */ /* 0x000fe4000ff7e0ff */
[----:B------:R-:W-:Y:S01]  /*5ba90*/  IADD3.X R45, R45, UR6, RZ, P2, !PT ;  /* 0x000000062d2d7c10 */ /* 0x000fe200097fe4ff */
        /* <DEDUP_REMOVED lines=8> */
[----:B------:R1:W-:Y:S02]  /*5bb20*/  LDGSTS.E [R2+0x4400], [R4.64], P1 ;  /* 0x0440000004027fae */ /* 0x0003e40008921848 */
[----:B-1----:R-:W-:Y:S01]  /*5bb30*/  MOV R4, R3 ;  /* 0x0000000300047202 */ /* 0x002fe20000000f00 */
[----:B------:R-:W-:-:S02]  /*5bb40*/  IMAD.MOV.U32 R5, RZ, RZ, R16 ;  /* 0x000000ffff057224 */ /* 0x000fc400078e0010 */
[----:B------:R-:W4:Y:S04]  /*5bb50*/  LDL.LU R16, [R1+0x8b4] ;  /* 0x0008b40001107983 */ /* 0x000f280000300800 */
[----:B------:R-:W4:Y:S04]  /*5bb60*/  LDL.LU R3, [R1+0x8bc] ;  /* 0x0008bc0001037983 */ /* 0x000f280000300800 */
[----:B------:R1:W-:Y:S01]  /*5bb70*/  LDGSTS.E [R2+0x4500], [R4.64], P0 ;  /* 0x0450000004027fae */ /* 0x0003e20008121848 */
[----:B--2---:R-:W-:-:S05]  /*5bb80*/  IADD3 R17, P2, R17, UR7, RZ ;  /* 0x0000000711117c10 */ /* 0x004fca000ff5e0ff */
[----:B------:R-:W-:Y:S01]  /*5bb90*/  STL [R1+0x734], R17 ;  /* 0x0007341101007387 */ /* 0x000fe20000100800 */
[----:B-----5:R-:W-:Y:S02]  /*5bba0*/  IADD3 R49, P3, R49, UR7, RZ ;  /* 0x0000000731317c10 */ /* 0x020fe4000ff7e0ff */
[----:B------:R-:W-:Y:S01]  /*5bbb0*/  IADD3.X R19, R19, UR6, RZ, P2, !PT ;  /* 0x0000000613137c10 */ /* 0x000fe200097fe4ff */
[----:B-1----:R-:W-:-:S04]  /*5bbc0*/  IMAD.MOV.U32 R4, RZ, RZ, R17 ;  /* 0x000000ffff047224 */ /* 0x002fc800078e0011 */
[----:B------:R1:W-:Y:S01]  /*5bbd0*/  STL [R1+0x730], R19 ;  /* 0x0007301301007387 */ /* 0x0003e20000100800 */
[----:B------:R-:W-:Y:S01]  /*5bbe0*/  IMAD.MOV.U32 R5, RZ, RZ, R19 ;  /* 0x000000ffff057224 */ /* 0x000fe200078e0013 */
[----:B------:R-:W-:Y:S02]  /*5bbf0*/  IADD3.X R50, R50, UR6, RZ, P3, !PT ;  /* 0x0000000632327c10 */ /* 0x000fe40009ffe4ff */
[----:B------:R-:W-:Y:S04]  /*5bc00*/  STL [R1+0x73c], R49 ;  /* 0x00073c3101007387 */ /* 0x000fe80000100800 */
[----:B------:R2:W-:Y:S04]  /*5bc10*/  LDGSTS.E [R2+0x5400], [R4.64], P1 ;  /* 0x0540000004027fae */ /* 0x0005e80008921848 */
[----:B-1----:R-:W5:Y:S01]  /*5bc20*/  LDL.LU R19, [R1+0x8b0] ;  /* 0x0008b00001137983 */ /* 0x002f620000300800 */
[----:B---3--:R-:W-:-:S03]  /*5bc30*/  IADD3 R6, P2, R6, UR7, RZ ;  /* 0x0000000706067c10 */ /* 0x008fc6000ff5e0ff */
[----:B------:R-:W-:Y:S04]  /*5bc40*/  STL [R1+0x738], R50 ;  /* 0x0007383201007387 */ /* 0x000fe80000100800 */
[----:B------:R-:W3:Y:S01]  /*5bc50*/  LDL.LU R17, [R1+0x8b8] ;  /* 0x0008b80001117983 */ /* 0x000ee20000300800 */
[----:B--2---:R-:W-:Y:S01]  /*5bc60*/  IMAD.MOV.U32 R4, RZ, RZ, R49 ;  /* 0x000000ffff047224 */ /* 0x004fe200078e0031 */
[----:B------:R-:W-:Y:S02]  /*5bc70*/  MOV R5, R50 ;  /* 0x0000003200057202 */ /* 0x000fe40000000f00 */
[----:B----4-:R-:W-:Y:S01]  /*5bc80*/  IADD3 R15, P3, R15, UR7, RZ ;  /* 0x000000070f0f7c10 */ /* 0x010fe2000ff7e0ff */
[----:B------:R-:W-:Y:S04]  /*5bc90*/  STL [R1+0x7b4], R6 ;  /* 0x0007b40601007387 */ /* 0x000fe80000100800 */
[----:B------:R1:W-:Y:S02]  /*5bca0*/  LDGSTS.E [R2+0x5500], [R4.64], P0 ;  /* 0x0550000004027fae */ /* 0x0003e40008121848 */
[----:B-1----:R-:W-:Y:S01]  /*5bcb0*/  IMAD.MOV.U32 R4, RZ, RZ, R6 ;  /* 0x000000ffff047224 */ /* 0x002fe200078e0006 */
[----:B------:R-:W-:-:S05]  /*5bcc0*/  IADD3.X R13, R13, UR6, RZ, P2, !PT ;  /* 0x000000060d0d7c10 */ /* 0x000fca00097fe4ff */
        /* <DEDUP_REMOVED lines=8> */
[----:B--2---:R-:W-:Y:S01]  /*5bd50*/  IMAD.MOV.U32 R5, RZ, RZ, R44 ;  /* 0x000000ffff057224 */ /* 0x004fe200078e002c */
[----:B------:R-:W-:-:S02]  /*5bd60*/  IADD3 R7, P2, R7, UR7, RZ ;  /* 0x0000000707077c10 */ /* 0x000fc4000ff5e0ff */
[----:B-1----:R-:W2:Y:S01]  /*5bd70*/  LDL.LU R44, [R1+0x930] ;  /* 0x00093000012c7983 */ /* 0x002ea20000300800 */
[----:B------:R-:W-:Y:S01]  /*5bd80*/  IMAD.MOV.U32 R4, RZ, RZ, R15 ;  /* 0x000000ffff047224 */ /* 0x000fe200078e000f */
[----:B------:R-:W-:Y:S02]  /*5bd90*/  IADD3 R18, P3, R18, UR7, RZ ;  /* 0x0000000712127c10 */ /* 0x000fe4000ff7e0ff */
[----:B------:R-:W2:Y:S04]  /*5bda0*/  LDL.LU R15, [R1+0x938] ;  /* 0x00093800010f7983 */ /* 0x000ea80000300800 */
[----:B------:R1:W-:Y:S04]  /*5bdb0*/  LDGSTS.E [R2+0x6500], [R4.64], P0 ;  /* 0x0650000004027fae */ /* 0x0003e80008121848 */
[----:B------:R-:W-:Y:S01]  /*5bdc0*/  STL [R1+0x834], R7 ;  /* 0x0008340701007387 */ /* 0x000fe20000100800 */
[----:B-1----:R-:W-:-:S02]  /*5bdd0*/  MOV R4, R7 ;  /* 0x0000000700047202 */ /* 0x002fc40000000f00 */
[----:B------:R-:W-:-:S05]  /*5bde0*/  IADD3.X R14, R14, UR6, RZ, P2, !PT ;  /* 0x000000060e0e7c10 */ /* 0x000fca00097fe4ff */
[----:B------:R-:W-:Y:S01]  /*5bdf0*/  IMAD.MOV.U32 R5, RZ, RZ, R14 ;  /* 0x000000ffff057224 */ /* 0x000fe200078e000e */
[----:B------:R1:W-:Y:S01]  /*5be00*/  STL [R1+0x830], R14 ;  /* 0x0008300e01007387 */ /* 0x0003e20000100800 */
[----:B------:R-:W-:-:S03]  /*5be10*/  IADD3.X R45, R45, UR6, RZ, P3, !PT ;  /* 0x000000062d2d7c10 */ /* 0x000fc60009ffe4ff */
[----:B------:R-:W-:Y:S04]  /*5be20*/  STL [R1+0x83c], R18 ;  /* 0x00083c1201007387 */ /* 0x000fe80000100800 */
[----:B------:R1:W-:Y:S04]  /*5be30*/  LDGSTS.E [R2+0x7400], [R4.64], P1 ;  /* 0x0740000004027fae */ /* 0x0003e80008921848 */
[----:B-1----:R-:W2:Y:S04]  /*5be40*/  LDL.LU R14, [R1+0x9b4] ;  /* 0x0009b400010e7983 */ /* 0x002ea80000300800 */
[----:B------:R1:W-:Y:S04]  /*5be50*/  STL [R1+0x838], R45 ;  /* 0x0008382d01007387 */ /* 0x0003e80000100800 */
[----:B------:R-:W2:Y:S01]  /*5be60*/  LDL.LU R7, [R1+0x9bc] ;  /* 0x0009bc0001077983 */ /* 0x000ea20000300800 */
[----:B------:R-:W-:-:S03]  /*5be70*/  IMAD.MOV.U32 R5, RZ, RZ, R45 ;  /* 0x000000ffff057224 */ /* 0x000fc600078e002d */
[----:B-1----:R-:W2:Y:S01]  /*5be80*/  LDL.LU R45, [R1+0x9b0] ;  /* 0x0009b000012d7983 */ /* 0x002ea20000300800 */
[----:B------:R-:W-:-:S03]  /*5be90*/  IMAD.MOV.U32 R4, RZ, RZ, R18 ;  /* 0x000000ffff047224 */ /* 0x000fc600078e0012 */
[----:B------:R-:W2:Y:S01]  /*5bea0*/  LDL.LU R18, [R1+0x9b8] ;  /* 0x0009b80001127983 */ /* 0x000ea20000300800 */
[----:B------:R-:W-:Y:S02]  /*5beb0*/  IADD3 R16, P2, R16, UR7, RZ ;  /* 0x0000000710107c10 */ /* 0x000fe4000ff5e0ff */
[----:B------:R-:W-:Y:S01]  /*5bec0*/  IADD3 R3, P3, R3, UR7, RZ ;  /* 0x0000000703037c10 */ /* 0x000fe2000ff7e0ff */
[----:B------:R1:W-:Y:S04]  /*5bed0*/  LDGSTS.E [R2+0x7500], [R4.64], P0 ;  /* 0x0750000004027fae */ /* 0x0003e80008121848 */
[----:B------:R3:W-:Y:S01]  /*5bee0*/  STL [R1+0x8b4], R16 ;  /* 0x0008b41001007387 */ /* 0x0007e20000100800 */
[----:B-1----:R-:W-:Y:S01]  /*5bef0*/  IMAD.MOV.U32 R4, RZ, RZ, R16 ;  /* 0x000000ffff047224 */ /* 0x002fe200078e0010 */
[----:B-----5:R-:W-:-:S05]  /*5bf00*/  IADD3.X R19, R19, UR6, RZ, P2, !PT ;  /* 0x0000000613137c10 */ /* 0x020fca00097fe4ff */
[----:B------:R1:W-:Y:S01]  /*5bf10*/  STL [R1+0x8b0], R19 ;  /* 0x0008b01301007387 */ /* 0x0003e20000100800 */
[----:B---3--:R-:W-:-:S03]  /*5bf20*/  IADD3.X R17, R17, UR6, RZ, P3, !PT ;  /* 0x0000000611117c10 */ /* 0x008fc60009ffe4ff */
[----:B------:R3:W-:Y:S01]  /*5bf30*/  STL [R1+0x8bc], R3 ;  /* 0x0008bc0301007387 */ /* 0x0007e20000100800 */
[----:B------:R-:W-:-:S03]  /*5bf40*/  MOV R5, R19 ;  /* 0x0000001300057202 */ /* 0x000fc60000000f00 */
[----:B------:R-:W5:Y:S04]  /*5bf50*/  LDL.LU R16, [R1+0xa34] ;  /* 0x000a340001107983 */ /* 0x000f680000300800 */
[----:B------:R3:W-:Y:S04]  /*5bf60*/  STL [R1+0x8b8], R17 ;  /* 0x0008b81101007387 */ /* 0x0007e80000100800 */
[----:B------:R-:W5:Y:S04]  /*5bf70*/  LDL.LU R49, [R1+0xa3c] ;  /* 0x000a3c0001317983 */ /* 0x000f680000300800 */
[----:B-1----:R-:W5:Y:S04]  /*5bf80*/  LDL.LU R19, [R1+0xa30] ;  /* 0x000a300001137983 */ /* 0x002f680000300800 */
[----:B------:R-:W5:Y:S04]  /*5bf90*/  LDL.LU R50, [R1+0xa38] ;  /* 0x000a380001327983 */ /* 0x000f680000300800 */
[----:B------:R1:W-:Y:S02]  /*5bfa0*/  LDGSTS.E [R2+0x8400], [R4.64], P1 ;  /* 0x0840000004027fae */ /* 0x0003e40008921848 */
[----:B-1----:R-:W-:-:S02]  /*5bfb0*/  IMAD.MOV.U32 R4, RZ, RZ, R3 ;  /* 0x000000ffff047224 */ /* 0x002fc400078e0003 */
[----:B------:R-:W-:Y:S01]  /*5bfc0*/  IMAD.MOV.U32 R5, RZ, RZ, R17 ;  /* 0x000000ffff057224 */ /* 0x000fe200078e0011 */
[----:B---3--:R-:W3:Y:S04]  /*5bfd0*/  LDL.LU R3, [R1+0xab4] ;  /* 0x000ab40001037983 */ /* 0x008ee80000300800 */
[----:B------:R-:W3:Y:S01]  /*5bfe0*/  LDL.LU R17, [R1+0xabc] ;  /* 0x000abc0001117983 */ /* 0x000ee20000300800 */
[----:B----4-:R-:W-:-:S03]  /*5bff0*/  IADD3 R13, P2, R13, UR7, RZ ;  /* 0x000000070d0d7c10 */ /* 0x010fc6000ff5e0ff */
[----:B------:R1:W-:Y:S04]  /*5c000*/  LDGSTS.E [R2+0x8500], [R4.64], P0 ;  /* 0x0850000004027fae */ /* 0x0003e80008121848 */
[----:B------:R4:W-:Y:S01]  /*5c010*/  STL [R1+0x934], R13 ;  /* 0x0009340d01007387 */ /* 0x0009e20000100800 */
[----:B------:R-:W-:Y:S02]  /*5c020*/  IADD3 R6, P3, R6, UR7, RZ ;  /* 0x0000000706067c10 */ /* 0x000fe4000ff7e0ff */
[----:B--2---:R-:W-:Y:S01]  /*5c030*/  IADD3.X R44, R44, UR6, RZ, P2, !PT ;  /* 0x000000062c2c7c10 */ /* 0x004fe200097fe4ff */
[----:B-1----:R-:W-:Y:S01]  /*5c040*/  IMAD.MOV.U32 R4, RZ, RZ, R13 ;  /* 0x000000ffff047224 */ /* 0x002fe200078e000d */
[----:B------:R-:W-:-:S03]  /*5c050*/  IADD3.X R15, R15, UR6, RZ, P3, !PT ;  /* 0x000000060f0f7c10 */ /* 0x000fc60009ffe4ff */
[----:B------:R1:W-:Y:S04]  /*5c060*/  STL [R1+0x930], R44 ;  /* 0x0009302c01007387 */ /* 0x0003e80000100800 */
[----:B------:R2:W-:Y:S04]  /*5c070*/  STL [R1+0x93c], R6 ;  /* 0x00093c0601007387 */ /* 0x0005e80000100800 */
[----:B----4-:R-:W4:Y:S01]  /*5c080*/  LDL.LU R13, [R1+0xab0] ;  /* 0x000ab000010d7983 */ /* 0x010f220000300800 */
[----:B------:R-:W-:-:S03]  /*5c090*/  IMAD.MOV.U32 R5, RZ, RZ, R44 ;  /* 0x000000ffff057224 */ /* 0x000fc600078e002c */
[----:B------:R2:W-:Y:S04]  /*5c0a0*/  STL [R1+0x938], R15 ;  /* 0x0009380f01007387 */ /* 0x0005e80000100800 */
[----:B-1----:R-:W4:Y:S04]  /*5c0b0*/  LDL.LU R44, [R1+0xab8] ;  /* 0x000ab800012c7983 */ /* 0x002f280000300800 */
[----:B------:R1:W-:Y:S02]  /*5c0c0*/  LDGSTS.E [R2+0x9400], [R4.64], P1 ;  /* 0x0940000004027fae */ /* 0x0003e40008921848 */
[----:B-1----:R-:W-:Y:S01]  /*5c0d0*/  MOV R4, R6 ;  /* 0x0000000600047202 */ /* 0x002fe20000000f00 */
[----:B------:R-:W-:Y:S01]  /*5c0e0*/  IMAD.MOV.U32 R5, RZ, RZ, R15 ;  /* 0x000000ffff057224 */ /* 0x000fe200078e000f */
[----:B--2---:R-:W4:Y:S04]  /*5c0f0*/  LDL.LU R6, [R1+0xb34] ;  /* 0x000b340001067983 */ /* 0x004f280000300800 */
        /* <DEDUP_REMOVED lines=9> */
[----:B------:R-:W-:Y:S01]  /*5c190*/  STL [R1+0x9bc], R7 ;  /* 0x0009bc0701007387 */ /* 0x000fe20000100800 */
[----:B------:R-:W-:-:S03]  /*5c1a0*/  IMAD.MOV.U32 R5, RZ, RZ, R45 ;  /* 0x000000ffff057224 */ /* 0x000fc600078e002d */
[----:B------:R-:W4:Y:S04]  /*5c1b0*/  LDL.LU R14, [R1+0xb30] ;  /* 0x000b3000010e7983 */ /* 0x000f280000300800 */
[----:B------:R1:W-:Y:S04]  /*5c1c0*/  STL [R1+0x9b8], R18 ;  /* 0x0009b81201007387 */ /* 0x0003e80000100800 */
[----:B-1----:R-:W4:Y:S04]  /*5c1d0*/  LDL.LU R45, [R1+0xb38] ;  /* 0x000b3800012d7983 */ /* 0x002f280000300800 */
[----:B------:R1:W-:Y:S02]  /*5c1e0*/  LDGSTS.E [R2+0xa400], [R4.64], P1 ;  /* 0x0a40000004027fae */ /* 0x0003e40008921848 */
[----:B-1----:R-:W-:Y:S01]  /*5c1f0*/  IMAD.MOV.U32 R4, RZ, RZ, R7 ;  /* 0x000000ffff047224 */ /* 0x002fe200078e0007 */
[----:B------:R-:W-:-:S02]  /*5c200*/  MOV R5, R18 ;  /* 0x0000001200057202 */ /* 0x000fc40000000f00 */
[----:B------:R-:W4:Y:S04]  /*5c210*/  LDL.LU R18, [R1+0xbb4] ;  /* 0x000bb40001127983 */ /* 0x000f280000300800 */
[----:B------:R-:W4:Y:S04]  /*5c220*/  LDL.LU R7, [R1+0xbbc] ;  /* 0x000bbc0001077983 */ /* 0x000f280000300800 */
[----:B------:R1:W-:Y:S01]  /*5c230*/  LDGSTS.E [R2+0xa500], [R4.64], P0 ;  /* 0x0a50000004027fae */ /* 0x0003e20008121848 */
[----:B-----5:R-:W-:-:S05]  /*5c240*/  IADD3 R16, P2, R16, UR7, RZ ;  /* 0x0000000710107c10 */ /* 0x020fca000ff5e0ff */
[----:B------:R-:W-:Y:S01]  /*5c250*/  STL [R1+0xa34], R16 ;  /* 0x000a341001007387 */ /* 0x000fe20000100800 */
[----:B------:R-:W-:Y:S02]  /*5c260*/  IADD3 R49, P3, R49, UR7, RZ ;  /* 0x0000000731317c10 */ /* 0x000fe4000ff7e0ff */
[----:B------:R-:W-:Y:S01]  /*5c270*/  IADD3.X R19, R19, UR6, RZ, P2, !PT ;  /* 0x0000000613137c10 */ /* 0x000fe200097fe4ff */
[----:B-1----:R-:W-:Y:S01]  /*5c280*/  IMAD.MOV.U32 R4, RZ, RZ, R16 ;  /* 0x000000ffff047224 */ /* 0x002fe200078e0010 */
[----:B------:R-:W-:-:S03]  /*5c290*/  IADD3.X R50, R50, UR6, RZ, P3, !PT ;  /* 0x0000000632327c10 */ /* 0x000fc60009ffe4ff */
[----:B------:R1:W-:Y:S01]  /*5c2a0*/  STL [R1+0xa30], R19 ;  /* 0x000a301301007387 */ /* 0x0003e20000100800 */
[----:B------:R-:W-:-:S03]  /*5c2b0*/  IMAD.MOV.U32 R5, RZ, RZ, R19 ;  /* 0x000000ffff057224 */ /* 0x000fc600078e0013 */
[----:B------:R-:W-:Y:S04]  /*5c2c0*/  STL [R1+0xa3c], R49 ;  /* 0x000a3c3101007387 */ /* 0x000fe80000100800 */
[----:B------:R5:W-:Y:S04]  /*5c2d0*/  LDGSTS.E [R2+0xb400], [R4.64], P1 ;  /* 0x0b40000004027fae */ /* 0x000be80008921848 */
[----:B-1----:R-:W2:Y:S04]  /*5c2e0*/  LDL.LU R19, [R1+0xbb0] ;  /* 0x000bb00001137983 */ /* 0x002ea80000300800 */
[----:B------:R-:W-:Y:S01]  /*5c2f0*/  STL [R1+0xa38], R50 ;  /* 0x000a383201007387 */ /* 0x000fe20000100800 */
[----:B---3--:R-:W-:-:S03]  /*5c300*/  IADD3 R3, P2, R3, UR7, RZ ;  /* 0x0000000703037c10 */ /* 0x008fc6000ff5e0ff */
[----:B------:R-:W3:Y:S01]  /*5c310*/  LDL.LU R16, [R1+0xbb8] ;  /* 0x000bb80001107983 */ /* 0x000ee20000300800 */
[----:B-----5:R-:W-:Y:S02]  /*5c320*/  IMAD.MOV.U32 R4, RZ, RZ, R49 ;  /* 0x000000ffff047224 */ /* 0x020fe400078e0031 */
[----:B------:R-:W-:Y:S01]  /*5c330*/  IMAD.MOV.U32 R5, RZ, RZ, R50 ;  /* 0x000000ffff057224 */ /* 0x000fe200078e0032 */
[----:B------:R-:W-:Y:S01]  /*5c340*/  IADD3 R17, P3, R17, UR7, RZ ;  /* 0x0000000711117c10 */ /* 0x000fe2000ff7e0ff */
[----:B------:R-:W-:Y:S04]  /*5c350*/  STL [R1+0xab4], R3 ;  /* 0x000ab40301007387 */ /* 0x000fe80000100800 */
[----:B------:R1:W-:Y:S02]  /*5c360*/  LDGSTS.E [R2+0xb500], [R4.64], P0 ;  /* 0x0b50000004027fae */ /* 0x0003e40008121848 */
[----:B-1----:R-:W-:-:S02]  /*5c370*/  MOV R4, R3 ;  /* 0x0000000300047202 */ /* 0x002fc40000000f00 */
[----:B----4-:R-:W-:-:S05]  /*5c380*/  IADD3.X R13, R13, UR6, RZ, P2, !PT ;  /* 0x000000060d0d7c10 */ /* 0x010fca00097fe4ff */
[----:B------:R-:W-:Y:S01]  /*5c390*/  IMAD.MOV.U32 R5, RZ, RZ, R13 ;  /* 0x000000ffff057224 */ /* 0x000fe200078e000d */
[----:B------:R1:W-:Y:S01]  /*5c3a0*/  STL [R1+0xab0], R13 ;  /* 0x000ab00d01007387 */ /* 0x0003e20000100800 */
[----:B------:R-:W-:-:S03]  /*5c3b0*/  IADD3.X R44, R44, UR6, RZ, P3, !PT ;  /* 0x000000062c2c7c10 */ /* 0x000fc60009ffe4ff */
[----:B------:R-:W-:Y:S04]  /*5c3c0*/  STL [R1+0xabc], R17 ;  /* 0x000abc1101007387 */ /* 0x000fe80000100800 */
[----:B------:R4:W-:Y:S04]  /*5c3d0*/  LDGSTS.E [R2+0xc400], [R4.64], P1 ;  /* 0x0c40000004027fae */ /* 0x0009e80008921848 */
[----:B-1----:R-:W5:Y:S04]  /*5c3e0*/  LDL.LU R13, [R1+0xc34] ;  /* 0x000c3400010d7983 */ /* 0x002f680000300800 */
[----:B------:R1:W-:Y:S04]  /*5c3f0*/  STL [R1+0xab8], R44 ;  /* 0x000ab82c01007387 */ /* 0x0003e80000100800 */
[----:B------:R-:W5:Y:S01]  /*5c400*/  LDL.LU R3, [R1+0xc3c] ;  /* 0x000c3c0001037983 */ /* 0x000f620000300800 */
[----:B----4-:R-:W-:Y:S01]  /*5c410*/  IMAD.MOV.U32 R5, RZ, RZ, R44 ;  /* 0x000000ffff057224 */ /* 0x010fe200078e002c */
[----:B------:R-:W-:-:S02]  /*5c420*/  IADD3 R6, P2, R6, UR7, RZ ;  /* 0x0000000706067c10 */ /* 0x000fc4000ff5e0ff */
[----:B-1----:R-:W4:Y:S01]  /*5c430*/  LDL.LU R44, [R1+0xc30] ;  /* 0x000c3000012c7983 */ /* 0x002f220000300800 */
[----:B------:R-:W-:Y:S01]  /*5c440*/  IMAD.MOV.U32 R4, RZ, RZ, R17 ;  /* 0x000000ffff047224 */ /* 0x000fe200078e0011 */
[----:B------:R-:W-:Y:S02]  /*5c450*/  IADD3 R15, P3, R15, UR7, RZ ;  /* 0x000000070f0f7c10 */ /* 0x000fe4000ff7e0ff */
[----:B------:R-:W4:Y:S04]  /*5c460*/  LDL.LU R17, [R1+0xc38] ;  /* 0x000c380001117983 */ /* 0x000f280000300800 */
        /* <DEDUP_REMOVED lines=9> */
[----:B-1----:R-:W4:Y:S04]  /*5c500*/  LDL.LU R14, [R1+0xcb4] ;  /* 0x000cb400010e7983 */ /* 0x002f280000300800 */
[----:B------:R1:W-:Y:S04]  /*5c510*/  STL [R1+0xb38], R45 ;  /* 0x000b382d01007387 */ /* 0x0003e80000100800 */
[----:B------:R-:W4:Y:S01]  /*5c520*/  LDL.LU R6, [R1+0xcbc] ;  /* 0x000cbc0001067983 */ /* 0x000f220000300800 */
[----:B------:R-:W-:-:S03]  /*5c530*/  IMAD.MOV.U32 R5, RZ, RZ, R45 ;  /* 0x000000ffff057224 */ /* 0x000fc600078e002d */
[----:B-1----:R-:W4:Y:S01]  /*5c540*/  LDL.LU R45, [R1+0xcb0] ;  /* 0x000cb000012d7983 */ /* 0x002f220000300800 */
[----:B------:R-:W-:-:S03]  /*5c550*/  IMAD.MOV.U32 R4, RZ, RZ, R15 ;  /* 0x000000ffff047224 */ /* 0x000fc600078e000f */
[----:B------:R-:W4:Y:S01]  /*5c560*/  LDL.LU R15, [R1+0xcb8] ;  /* 0x000cb800010f7983 */ /* 0x000f220000300800 */
[----:B------:R-:W-:Y:S02]  /*5c570*/  IADD3 R18, P2, R18, UR7, RZ ;  /* 0x0000000712127c10 */ /* 0x000fe4000ff5e0ff */
[----:B------:R-:W-:Y:S01]  /*5c580*/  IADD3 R7, P3, R7, UR7, RZ ;  /* 0x0000000707077c10 */ /* 0x000fe2000ff7e0ff */
[----:B------:R1:W-:Y:S04]  /*5c590*/  LDGSTS.E [R2+0xd500], [R4.64], P0 ;  /* 0x0d50000004027fae */ /* 0x0003e80008121848 */
[----:B------:R2:W-:Y:S01]  /*5c5a0*/  STL [R1+0xbb4], R18 ;  /* 0x000bb41201007387 */ /* 0x0005e20000100800 */
[----:B-1----:R-:W-:Y:S01]  /*5c5b0*/  IMAD.MOV.U32 R4, RZ, RZ, R18 ;  /* 0x000000ffff047224 */ /* 0x002fe200078e0012 */
[----:B--2---:R-:W-:-:S05]  /*5c5c0*/  IADD3.X R19, R19, UR6, RZ, P2, !PT ;  /* 0x0000000613137c10 */ /* 0x004fca00097fe4ff */
[----:B------:R1:W-:Y:S01]  /*5c5d0*/  STL [R1+0xbb0], R19 ;  /* 0x000bb01301007387 */ /* 0x0003e20000100800 */
[----:B---3--:R-:W-:-:S03]  /*5c5e0*/  IADD3.X R16, R16, UR6, RZ, P3, !PT ;  /* 0x0000000610107c10 */ /* 0x008fc60009ffe4ff */
        /* <DEDUP_REMOVED lines=10> */
[----:B--2---:R-:W2:Y:S04]  /*5c690*/  LDL.LU R7, [R1+0xdb4] ;  /* 0x000db40001077983 */ /* 0x004ea80000300800 */
[----:B------:R-:W2:Y:S04]  /*5c6a0*/  LDL.LU R16, [R1+0xdbc] ;  /* 0x000dbc0001107983 */ /* 0x000ea80000300800 */
[----:B------:R1:W-:Y:S01]  /*5c6b0*/  LDGSTS.E [R2+0xe500], [R4.64], P0 ;  /* 0x0e50000004027fae */ /* 0x0003e20008121848 */
[----:B-----5:R-:W-:-:S05]  /*5c6c0*/  IADD3 R13, P2, R13, UR7, RZ ;  /* 0x000000070d0d7c10 */ /* 0x020fca000ff5e0ff */
        /* <DEDUP_REMOVED lines=8> */
[----:B-----5:R-:W5:Y:S04]  /*5c750*/  LDL.LU R13, [R1+0xdb0] ;  /* 0x000db000010d7983 */ /* 0x020f680000300800 */
[----:B------:R4:W-:Y:S04]  /*5c760*/  STL [R1+0xc38], R17 ;  /* 0x000c381101007387 */ /* 0x0009e80000100800 */
[----:B-1----:R-:W5:Y:S04]  /*5c770*/  LDL.LU R44, [R1+0xdb8] ;  /* 0x000db800012c7983 */ /* 0x002f680000300800 */
[----:B------:R1:W-:Y:S02]  /*5c780*/  LDGSTS.E [R2+0xf400], [R4.64], P1 ;  /* 0x0f40000004027fae */ /* 0x0003e40008921848 */
[----:B-1----:R-:W-:Y:S01]  /*5c790*/  IMAD.MOV.U32 R4, RZ, RZ, R3 ;  /* 0x000000ffff047224 */ /* 0x002fe200078e0003 */
[----:B------:R-:W-:Y:S01]  /*5c7a0*/  MOV R5, R17 ;  /* 0x0000001100057202 */ /* 0x000fe20000000f00 */
[----:B----4-:R-:W5:Y:S04]  /*5c7b0*/  LDL.LU R3, [R1+0xe34] ;  /* 0x000e340001037983 */ /* 0x010f680000300800 */
[----:B------:R-:W5:Y:S04]  /*5c7c0*/  LDL.LU R17, [R1+0xe3c] ;  /* 0x000e3c0001117983 */ /* 0x000f680000300800 */
        /* <DEDUP_REMOVED lines=9> */
[----:B------:R-:W5:Y:S01]  /*5c860*/  LDL.LU R14, [R1+0xe30] ;  /* 0x000e3000010e7983 */ /* 0x000f620000300800 */
[----:B------:R-:W-:-:S03]  /*5c870*/  IMAD.MOV.U32 R5, RZ, RZ, R45 ;  /* 0x000000ffff057224 */ /* 0x000fc600078e002d */
[----:B------:R1:W-:Y:S04]  /*5c880*/  STL [R1+0xcb8], R15 ;  /* 0x000cb80f01007387 */ /* 0x0003e80000100800 */
[----:B-1----:R-:W5:Y:S04]  /*5c890*/  LDL.LU R45, [R1+0xe38] ;  /* 0x000e3800012d7983 */ /* 0x002f680000300800 */
[----:B------:R1:W-:Y:S02]  /*5c8a0*/  LDGSTS.E [R2+0x10400], [R4.64], P1 ;  /* 0x1040000004027fae */ /* 0x0003e40008921848 */
[----:B-1----:R-:W-:-:S02]  /*5c8b0*/  IMAD.MOV.U32 R4, RZ, RZ, R6 ;  /* 0x000000ffff047224 */ /* 0x002fc400078e0006 */
[----:B------:R-:W-:Y:S02]  /*5c8c0*/  IMAD.MOV.U32 R5, RZ, RZ, R15 ;  /* 0x000000ffff057224 */ /* 0x000fe400078e000f */
[----:B------:R-:W5:Y:S04]  /*5c8d0*/  LDL.LU R15, [R1+0xeb4] ;  /* 0x000eb400010f7983 */ /* 0x000f680000300800 */
[----:B------:R-:W5:Y:S04]  /*5c8e0*/  LDL.LU R6, [R1+0xebc] ;  /* 0x000ebc0001067983 */ /* 0x000f680000300800 */
[----:B------:R1:W-:Y:S01]  /*5c8f0*/  LDGSTS.E [R2+0x10500], [R4.64], P0 ;  /* 0x1050000004027fae */ /* 0x0003e20008121848 */
[----:B---3--:R-:W-:-:S05]  /*5c900*/  IADD3 R18, P2, R18, UR7, RZ ;  /* 0x0000000712127c10 */ /* 0x008fca000ff5e0ff */
[----:B------:R-:W-:Y:S01]  /*5c910*/  STL [R1+0xd34], R18 ;  /* 0x000d341201007387 */ /* 0x000fe20000100800 */
[----:B------:R-:W-:Y:S02]  /*5c920*/  IADD3 R49, P3, R49, UR7, RZ ;  /* 0x0000000731317c10 */ /* 0x000fe4000ff7e0ff */
[----:B------:R-:W-:Y:S02]  /*5c930*/  IADD3.X R19, R19, UR6, RZ, P2, !PT ;  /* 0x0000000613137c10 */ /* 0x000fe400097fe4ff */
[----:B-1----:R-:W-:Y:S02]  /*5c940*/  MOV R4, R18 ;  /* 0x0000001200047202 */ /* 0x002fe40000000f00 */
[----:B------:R-:W-:Y:S01]  /*5c950*/  IADD3.X R50, R50, UR6, RZ, P3, !PT ;  /* 0x0000000632327c10 */ /* 0x000fe20009ffe4ff */
[----:B------:R1:W-:Y:S01]  /*5c960*/  STL [R1+0xd30], R19 ;  /* 0x000d301301007387 */ /* 0x0003e20000100800 */
[----:B------:R-:W-:-:S03]  /*5c970*/  IMAD.MOV.U32 R5, RZ, RZ, R19 ;  /* 0x000000ffff057224 */ /* 0x000fc600078e0013 */
[----:B------:R-:W-:Y:S04]  /*5c980*/  STL [R1+0xd3c], R49 ;  /* 0x000d3c3101007387 */ /* 0x000fe80000100800 */
[----:B------:R3:W-:Y:S04]  /*5c990*/  LDGSTS.E [R2+0x11400], [R4.64], P1 ;  /* 0x1140000004027fae */ /* 0x0007e80008921848 */
[----:B-1----:R-:W4:Y:S04]  /*5c9a0*/  LDL.LU R19, [R1+0xeb0] ;  /* 0x000eb00001137983 */ /* 0x002f280000300800 */
[----:B------:R-:W-:Y:S01]  /*5c9b0*/  STL [R1+0xd38], R50 ;  /* 0x000d383201007387 */ /* 0x000fe20000100800 */
[----:B--2---:R-:W-:-:S03]  /*5c9c0*/  IADD3 R7, P2, R7, UR7, RZ ;  /* 0x0000000707077c10 */ /* 0x004fc6000ff5e0ff */
[----:B------:R-:W2:Y:S01]  /*5c9d0*/  LDL.LU R18, [R1+0xeb8] ;  /* 0x000eb80001127983 */ /* 0x000ea20000300800 */
[----:B---3--:R-:W-:Y:S02]  /*5c9e0*/  IMAD.MOV.U32 R4, RZ, RZ, R49 ;  /* 0x000000ffff047224 */ /* 0x008fe400078e0031 */
[----:B------:R-:W-:Y:S01]  /*5c9f0*/  IMAD.MOV.U32 R5, RZ, RZ, R50 ;  /* 0x000000ffff057224 */ /* 0x000fe200078e0032 */
[----:B------:R-:W-:Y:S01]  /*5ca00*/  IADD3 R16, P3, R16, UR7, RZ ;  /* 0x0000000710107c10 */ /* 0x000fe2000ff7e0ff */
[----:B------:R-:W-:Y:S04]  /*5ca10*/  STL [R1+0xdb4], R7 ;  /* 0x000db40701007387 */ /* 0x000fe80000100800 */
[----:B------:R1:W-:Y:S02]  /*5ca20*/  LDGSTS.E [R2+0x11500], [R4.64], P0 ;  /* 0x1150000004027fae */ /* 0x0003e40008121848 */
[----:B-1----:R-:W-:Y:S01]  /*5ca30*/  IMAD.MOV.U32 R4, RZ, RZ, R7 ;  /* 0x000000ffff047224 */ /* 0x002fe200078e0007 */
[----:B-----5:R-:W-:-:S04]  /*5ca40*/  IADD3.X R13, R13, UR6, RZ, P2, !PT ;  /* 0x000000060d0d7c10 */ /* 0x020fc800097fe4ff */
        /* <DEDUP_REMOVED lines=9> */
[----:B------:R-:W-:-:S02]  /*5cae0*/  IADD3 R3, P2, R3, UR7, RZ ;  /* 0x0000000703037c10 */ /* 0x000fc4000ff5e0ff */
[----:B-1----:R-:W3:Y:S01]  /*5caf0*/  LDL.LU R44, [R1+0xf30] ;  /* 0x000f3000012c7983 */ /* 0x002ee20000300800 */
[----:B------:R-:W-:Y:S01]  /*5cb00*/  IMAD.MOV.U32 R4, RZ, RZ, R16 ;  /* 0x000000ffff047224 */ /* 0x000fe200078e0010 */
[----:B------:R-:W-:Y:S02]  /*5cb10*/  IADD3 R17, P3, R17, UR7, RZ ;  /* 0x0000000711117c10 */ /* 0x000fe4000ff7e0ff */
        /* <DEDUP_REMOVED lines=13> */
[----:B------:R-:W-:-:S03]  /*5cbf0*/  IMAD.MOV.U32 R5, RZ, RZ, R45 ;  /* 0x000000ffff057224 */ /* 0x000fc600078e002d */
[----:B-1----:R-:W3:Y:S01]  /*5cc00*/  LDL.LU R45, [R1+0xfb0] ;  /* 0x000fb000012d7983 */ /* 0x002ee20000300800 */
[----:B------:R-:W-:-:S03]  /*5cc10*/  MOV R4, R17 ;  /* 0x0000001100047202 */ /* 0x000fc60000000f00 */
[----:B------:R-:W3:Y:S01]  /*5cc20*/  LDL.LU R17, [R1+0xfb8] ;  /* 0x000fb80001117983 */ /* 0x000ee20000300800 */
[----:B------:R-:W-:Y:S02]  /*5cc30*/  IADD3 R15, P2, R15, UR7, RZ ;  /* 0x000000070f0f7c10 */ /* 0x000fe4000ff5e0ff */
[----:B------:R-:W-:Y:S01]  /*5cc40*/  IADD3 R6, P3, R6, UR7, RZ ;  /* 0x0000000706067c10 */ /* 0x000fe2000ff7e0ff */
[----:B------:R1:W-:Y:S04]  /*5cc50*/  LDGSTS.E [R2+0x13500], [R4.64], P0 ;  /* 0x1350000004027fae */ /* 0x0003e80008121848 */
[----:B------:R2:W-:Y:S01]  /*5cc60*/  STL [R1+0xeb4], R15 ;  /* 0x000eb40f01007387 */ /* 0x0005e20000100800 */
[----:B-1----:R-:W-:Y:S01]  /*5cc70*/  IMAD.MOV.U32 R4, RZ, RZ, R15 ;  /* 0x000000ffff047224 */ /* 0x002fe200078e000f */
[----:B----4-:R-:W-:-:S05]  /*5cc80*/  IADD3.X R19, R19, UR6, RZ, P2, !PT ;  /* 0x0000000613137c10 */ /* 0x010fca00097fe4ff */
[----:B------:R1:W-:Y:S01]  /*5cc90*/  STL [R1+0xeb0], R19 ;  /* 0x000eb01301007387 */ /* 0x0003e20000100800 */
[----:B--2---:R-:W-:-:S03]  /*5cca0*/  IADD3.X R18, R18, UR6, RZ, P3, !PT ;  /* 0x0000000612127c10 */ /* 0x004fc60009ffe4ff */
        /* <DEDUP_REMOVED lines=10> */
[----:B--2---:R-:W2:Y:S04]  /*5cd50*/  LDL.LU R6, [R1+0x10b4] ;  /* 0x0010b40001067983 */ /* 0x004ea80000300800 */
[----:B------:R-:W2:Y:S04]  /*5cd60*/  LDL.LU R18, [R1+0x10bc] ;  /* 0x0010bc0001127983 */ /* 0x000ea80000300800 */
[----:B------:R1:W-:Y:S01]  /*5cd70*/  LDGSTS.E [R2+0x14500], [R4.64], P0 ;  /* 0x1450000004027fae */ /* 0x0003e20008121848 */
[----:B-----5:R-:W-:-:S05]  /*5cd80*/  IADD3 R13, P2, R13, UR7, RZ ;  /* 0x000000070d0d7c10 */ /* 0x020fca000ff5e0ff */
[----:B------:R5:W-:Y:S01]  /*5cd90*/  STL [R1+0xf34], R13 ;  /* 0x000f340d01007387 */ /* 0x000be20000100800 */
[----:B------:R-:W-:Y:S02]  /*5cda0*/  IADD3 R7, P3, R7, UR7, RZ ;  /* 0x0000000707077c10 */ /* 0x000fe4000ff7e0ff */
[----:B---3--:R-:W-:Y:S01]  /*5cdb0*/  IADD3.X R44, R44, UR6, RZ, P2, !PT ;  /* 0x000000062c2c7c10 */ /* 0x008fe200097fe4ff */
[----:B-1----:R-:W-:Y:S01]  /*5cdc0*/  IMAD.MOV.U32 R4, RZ, RZ, R13 ;  /* 0x000000ffff047224 */ /* 0x002fe200078e000d */
[----:B------:R-:W-:-:S03]  /*5cdd0*/  IADD3.X R16, R16, UR6, RZ, P3, !PT ;  /* 0x0000000610107c10 */ /* 0x000fc60009ffe4ff */
[----:B------:R1:W-:Y:S04]  /*5cde0*/  STL [R1+0xf30], R44 ;  /* 0x000f302c01007387 */ /* 0x0003e80000100800 */
[----:B------:R3:W-:Y:S04]  /*5cdf0*/  STL [R1+0xf3c], R7 ;  /* 0x000f3c0701007387 */ /* 0x0007e80000100800 */
[----:B-----5:R-:W5:Y:S01]  /*5ce00*/  LDL.LU R13, [R1+0x10b0] ;  /* 0x0010b000010d7983 */ /* 0x020f620000300800 */
[----:B------:R-:W-:-:S03]  /*5ce10*/  IMAD.MOV.U32 R5, RZ, RZ, R44 ;  /* 0x000000ffff057224 */ /* 0x000fc600078e002c */
[----:B------:R3:W-:Y:S04]  /*5ce20*/  STL [R1+0xf38], R16 ;  /* 0x000f381001007387 */ /* 0x0007e80000100800 */
[----:B-1----:R-:W5:Y:S04]  /*5ce30*/  LDL.LU R44, [R1+0x10b8] ;  /* 0x0010b800012c7983 */ /* 0x002f680000300800 */
[----:B------:R1:W-:Y:S02]  /*5ce40*/  LDGSTS.E [R2+0x15400], [R4.64], P1 ;  /* 0x1540000004027fae */ /* 0x0003e40008921848 */
[----:B-1----:R-:W-:-:S02]  /*5ce50*/  IMAD.MOV.U32 R4, RZ, RZ, R7 ;  /* 0x000000ffff047224 */ /* 0x002fc400078e0007 */
[----:B------:R-:W-:Y:S01]  /*5ce60*/  IMAD.MOV.U32 R5, RZ, RZ, R16 ;  /* 0x000000ffff057224 */ /* 0x000fe200078e0010 */
[----:B---3--:R-:W5:Y:S04]  /*5ce70*/  LDL.LU R7, [R1+0x1134] ;  /* 0x0011340001077983 */ /* 0x008f680000300800 */
[----:B------:R-:W5:Y:S04]  /*5ce80*/  LDL.LU R16, [R1+0x113c] ;  /* 0x00113c0001107983 */ /* 0x000f680000300800 */
[----:B------:R1:W-:Y:S01]  /*5ce90*/  LDGSTS.E [R2+0x15500], [R4.64], P0 ;  /* 0x1550000004027fae */ /* 0x0003e20008121848 */
[----:B------:R-:W-:-:S05]  /*5cea0*/  IADD3 R14, P2, R14, UR7, RZ ;  /* 0x000000070e0e7c10 */ /* 0x000fca000ff5e0ff */
[----:B------:R1:W-:Y:S01]  /*5ceb0*/  STL [R1+0xfb4], R14 ;  /* 0x000fb40e01007387 */ /* 0x0003e20000100800 */
[----:B------:R-:W-:Y:S02]  /*5cec0*/  IADD3 R3, P3, R3, UR7, RZ ;  /* 0x0000000703037c10 */ /* 0x000fe4000ff7e0ff */
[----:B------:R-:W-:Y:S02]  /*5ced0*/  IADD3.X R45, R45, UR6, RZ, P2, !PT ;  /* 0x000000062d2d7c10 */ /* 0x000fe400097fe4ff */
[----:B-1----:R-:W-:Y:S02]  /*5cee0*/  MOV R4, R14 ;  /* 0x0000000e00047202 */ /* 0x002fe40000000f00 */
[----:B------:R-:W-:Y:S01]  /*5cef0*/  IADD3.X R17, R17, UR6, RZ, P3, !PT ;  /* 0x0000000611117c10 */ /* 0x000fe20009ffe4ff */
        /* <DEDUP_REMOVED lines=12> */
[----:B----4-:R-:W-:-:S05]  /*5cfc0*/  IADD3 R15, P2, R15, UR7, RZ ;  /* 0x000000070f0f7c10 */ /* 0x010fca000ff5e0ff */
[----:B------:R-:W-:Y:S01]  /*5cfd0*/  STL [R1+0x1034], R15 ;  /* 0x0010340f01007387 */ /* 0x000fe20000100800 */
[----:B------:R-:W-:Y:S02]  /*5cfe0*/  IADD3 R49, P3, R49, UR7, RZ ;  /* 0x0000000731317c10 */ /* 0x000fe4000ff7e0ff */
[----:B------:R-:W-:Y:S01]  /*5cff0*/  IADD3.X R19, R19, UR6, RZ, P2, !PT ;  /* 0x0000000613137c10 */ /* 0x000fe200097fe4ff */
[----:B-1----:R-:W-:Y:S01]  /*5d000*/  IMAD.MOV.U32 R4, RZ, RZ, R15 ;  /* 0x000000ffff047224 */ /* 0x002fe200078e000f */
[----:B------:R-:W-:-:S03]  /*5d010*/  IADD3.X R50, R50, UR6, RZ, P3, !PT ;  /* 0x0000000632327c10 */ /* 0x000fc60009ffe4ff */
[----:B------:R1:W-:Y:S01]  /*5d020*/  STL [R1+0x1030], R19 ;  /* 0x0010301301007387 */ /* 0x0003e20000100800 */
[----:B------:R-:W-:-:S03]  /*5d030*/  MOV R5, R19 ;  /* 0x0000001300057202 */ /* 0x000fc60000000f00 */
[----:B------:R-:W-:Y:S04]  /*5d040*/  STL [R1+0x103c], R49 ;  /* 0x00103c3101007387 */ /* 0x000fe80000100800 */
[----:B------:R4:W-:Y:S04]  /*5d050*/  LDGSTS.E [R2+0x17400], [R4.64], P1 ;  /* 0x1740000004027fae */ /* 0x0009e80008921848 */
[----:B-1----:R-:W3:Y:S04]  /*5d060*/  LDL.LU R19, [R1+0x11b0] ;  /* 0x0011b00001137983 */ /* 0x002ee80000300800 */
[----:B------:R-:W-:Y:S01]  /*5d070*/  STL [R1+0x1038], R50 ;  /* 0x0010383201007387 */ /* 0x000fe20000100800 */
[----:B--2---:R-:W-:-:S03]  /*5d080*/  IADD3 R6, P2, R6, UR7, RZ ;  /* 0x0000000706067c10 */ /* 0x004fc6000ff5e0ff */
[----:B------:R-:W2:Y:S01]  /*5d090*/  LDL.LU R15, [R1+0x11b8] ;  /* 0x0011b800010f7983 */ /* 0x000ea20000300800 */
[----:B----4-:R-:W-:Y:S02]  /*5d0a0*/  IMAD.MOV.U32 R4, RZ, RZ, R49 ;  /* 0x000000ffff047224 */ /* 0x010fe400078e0031 */
[----:B------:R-:W-:Y:S01]  /*5d0b0*/  IMAD.MOV.U32 R5, RZ, RZ, R50 ;  /* 0x000000ffff057224 */ /* 0x000fe200078e0032 */
[----:B------:R-:W-:Y:S01]  /*5d0c0*/  IADD3 R18, P3, R18, UR7, RZ ;  /* 0x0000000712127c10 */ /* 0x000fe2000ff7e0ff */
[----:B------:R-:W-:Y:S04]  /*5d0d0*/  STL [R1+0x10b4], R6 ;  /* 0x0010b40601007387 */ /* 0x000fe80000100800 */
[----:B------:R1:W-:Y:S02]  /*5d0e0*/  LDGSTS.E [R2+0x17500], [R4.64], P0 ;  /* 0x1750000004027fae */ /* 0x0003e40008121848 */
[----:B-1----:R-:W-:Y:S01]  /*5d0f0*/  IMAD.MOV.U32 R4, RZ, RZ, R6 ;  /* 0x000000ffff047224 */ /* 0x002fe200078e0006 */
[----:B-----5:R-:W-:-:S05]  /*5d100*/  IADD3.X R13, R13, UR6, RZ, P2, !PT ;  /* 0x000000060d0d7c10 */ /* 0x020fca00097fe4ff */
        /* <DEDUP_REMOVED lines=11> */
[----:B------:R-:W-:-:S03]  /*5d1c0*/  MOV R4, R18 ;  /* 0x0000001200047202 */ /* 0x000fc60000000f00 */
[----:B------:R-:W4:Y:S01]  /*5d1d0*/  LDL.LU R18, [R1+0x1238] ;  /* 0x0012380001127983 */ /* 0x000f220000300800 */
[----:B------:R-:W-:-:S03]  /*5d1e0*/  IADD3 R16, P3, R16, UR7, RZ ;  /* 0x0000000710107c10 */ /* 0x000fc6000ff7e0ff */
        /* <DEDUP_REMOVED lines=12> */
[----:B------:R-:W-:-:S03]  /*5d2b0*/  MOV R5, R45 ;  /* 0x0000002d00057202 */ /* 0x000fc60000000f00 */
        /* <DEDUP_REMOVED lines=8> */
[----:B---3--:R-:W-:-:S05]  /*5d340*/  IADD3.X R19, R19, UR6, RZ, P2, !PT ;  /* 0x0000000613137c10 */ /* 0x008fca00097fe4ff */
[----:B------:R1:W-:Y:S01]  /*5d350*/  STL [R1+0x11b0], R19 ;  /* 0x0011b01301007387 */ /* 0x0003e20000100800 */
[----:B--2---:R-:W-:-:S03]  /*5d360*/  IADD3.X R15, R15, UR6, RZ, P3, !PT ;  /* 0x000000060f0f7c10 */ /* 0x004fc60009ffe4ff */
[----:B------:R2:W-:Y:S04]  /*5d370*/  STL [R1+0x11bc], R3 ;  /* 0x0011bc0301007387 */ /* 0x0005e80000100800 */
[----:B------:R-:W3:Y:S04]  /*5d380*/  LDL.LU R49, [R1+0x1334] ;  /* 0x0013340001317983 */ /* 0x000ee80000300800 */
[----:B------:R1:W-:Y:S04]  /*5d390*/  STL [R1+0x11b8], R15 ;  /* 0x0011b80f01007387 */ /* 0x0003e80000100800 */
[----:B------:R-:W3:Y:S01]  /*5d3a0*/  LDL.LU R17, [R1+0x133c] ;  /* 0x00133c0001117983 */ /* 0x000ee20000300800 */
[----:B------:R-:W-:-:S03]  /*5d3b0*/  IMAD.MOV.U32 R5, RZ, RZ, R19 ;  /* 0x000000ffff057224 */ /* 0x000fc600078e0013 */
[----:B------:R-:W3:Y:S04]  /*5d3c0*/  LDL.LU R50, [R1+0x1330] ;  /* 0x0013300001327983 */ /* 0x000ee80000300800 */
[----:B-1----:R-:W3:Y:S04]  /*5d3d0*/  LDL.LU R19, [R1+0x1338] ;  /* 0x0013380001137983 */ /* 0x002ee80000300800 */
[----:B------:R1:W-:Y:S02]  /*5d3e0*/  LDGSTS.E [R2+0x1a400], [R4.64], P1 ;  /* 0x1a40000004027fae */ /* 0x0003e40008921848 */
[----:B-1----:R-:W-:-:S02]  /*5d3f0*/  IMAD.MOV.U32 R4, RZ, RZ, R3 ;  /* 0x000000ffff047224 */ /* 0x002fc400078e0003 */
[----:B------:R-:W-:Y:S01]  /*5d400*/  IMAD.MOV.U32 R5, RZ, RZ, R15 ;  /* 0x000000ffff057224 */ /* 0x000fe200078e000f */
[----:B--2---:R-:W2:Y:S04]  /*5d410*/  LDL.LU R3, [R1+0x13b4] ;  /* 0x0013b40001037983 */ /* 0x004ea80000300800 */
[----:B------:R-:W2:Y:S04]  /*5d420*/  LDL.LU R15, [R1+0x13bc] ;  /* 0x0013bc00010f7983 */ /* 0x000ea80000300800 */
[----:B------:R1:W-:Y:S01]  /*5d430*/  LDGSTS.E [R2+0x1a500], [R4.64], P0 ;  /* 0x1a50000004027fae */ /* 0x0003e20008121848 */
[----:B-----5:R-:W-:-:S05]  /*5d440*/  IADD3 R13, P2, R13, UR7, RZ ;  /* 0x000000070d0d7c10 */ /* 0x020fca000ff5e0ff */
[----:B------:R5:W-:Y:S01]  /*5d450*/  STL [R1+0x1234], R13 ;  /* 0x0012340d01007387 */ /* 0x000be20000100800 */
[----:B------:R-:W-:Y:S02]  /*5d460*/  IADD3 R6, P3, R6, UR7, RZ ;  /* 0x0000000706067c10 */ /* 0x000fe4000ff7e0ff */
[----:B----4-:R-:W-:Y:S02]  /*5d470*/  IADD3.X R44, R44, UR6, RZ, P2, !PT ;  /* 0x000000062c2c7c10 */ /* 0x010fe400097fe4ff */
[----:B-1----:R-:W-:Y:S02]  /*5d480*/  MOV R4, R13 ;  /* 0x0000000d00047202 */ /* 0x002fe40000000f00 */
[----:B------:R-:W-:Y:S01]  /*5d490*/  IADD3.X R18, R18, UR6, RZ, P3, !PT ;  /* 0x0000000612127c10 */ /* 0x000fe20009ffe4ff */
        /* <DEDUP_REMOVED lines=9> */
[----:B----4-:R-:W4:Y:S04]  /*5d530*/  LDL.LU R6, [R1+0x1434] ;  /* 0x0014340001067983 */ /* 0x010f280000300800 */
        /* <DEDUP_REMOVED lines=18> */
[----:B------:R1:W-:Y:S04]  /*5d660*/  LDGSTS.E [R2+0x1c500], [R4.64], P0 ;  /* 0x1c50000004027fae */ /* 0x0003e80008121848 */
[----:B------:R-:W4:Y:S01]  /*5d670*/  LDL.LU R16, [R1+0x4cc] ;  /* 0x0004cc0001107983 */ /* 0x000f220000300800 */
[----:B---3--:R-:W-:-:S05]  /*5d680*/  IADD3 R49, P2, R49, UR7, RZ ;  /* 0x0000000731317c10 */ /* 0x008fca000ff5e0ff */
[----:B-1----:R-:W-:Y:S01]  /*5d690*/  IMAD.MOV.U32 R4, RZ, RZ, R49 ;  /* 0x000000ffff047224 */ /* 0x002fe200078e0031 */
[----:B------:R-:W-:Y:S02]  /*5d6a0*/  IADD3 R17, P3, R17, UR7, RZ ;  /* 0x0000000711117c10 */ /* 0x000fe4000ff7e0ff */
[----:B------:R-:W-:Y:S01]  /*5d6b0*/  IADD3.X R50, R50, UR6, RZ, P2, !PT ;  /* 0x0000000632327c10 */ /* 0x000fe200097fe4ff */
[----:B------:R-:W-:Y:S01]  /*5d6c0*/  STL [R1+0x1334], R49 ;  /* 0x0013343101007387 */ /* 0x000fe20000100800 */
[----:B------:R-:W-:-:S03]  /*5d6d0*/  IADD3.X R19, R19, UR6, RZ, P3, !PT ;  /* 0x0000000613137c10 */ /* 0x000fc60009ffe4ff */
[----:B------:R-:W-:Y:S01]  /*5d6e0*/  IMAD.MOV.U32 R5, RZ, RZ, R50 ;  /* 0x000000ffff057224 */ /* 0x000fe200078e0032 */
[----:B------:R-:W-:Y:S04]  /*5d6f0*/  STL [R1+0x1330], R50 ;  /* 0x0013303201007387 */ /* 0x000fe80000100800 */
[----:B------:R1:W-:Y:S04]  /*5d700*/  STL [R1+0x133c], R17 ;  /* 0x00133c1101007387 */ /* 0x0003e80000100800 */
[----:B------:R3:W-:Y:S04]  /*5d710*/  LDGSTS.E [R2+0x1d400], [R4.64], P1 ;  /* 0x1d40000004027fae */ /* 0x0007e80008921848 */
[----:B------:R1:W-:Y:S01]  /*5d720*/  STL [R1+0x1338], R19 ;  /* 0x0013381301007387 */ /* 0x0003e20000100800 */
[----:B--2---:R-:W-:-:S02]  /*5d730*/  IADD3 R3, P2, R3, UR7, RZ ;  /* 0x0000000703037c10 */ /* 0x004fc4000ff5e0ff */
[----:B---3--:R-:W-:Y:S02]  /*5d740*/  MOV R4, R17 ;  /* 0x0000001100047202 */ /* 0x008fe40000000f00 */
[----:B-1----:R-:W2:Y:S01]  /*5d750*/  LDL.LU R17, [R1+0x4c0] ;  /* 0x0004c00001117983 */ /* 0x002ea20000300800 */
[----:B------:R-:W-:Y:S01]  /*5d760*/  IMAD.MOV.U32 R5, RZ, RZ, R19 ;  /* 0x000000ffff057224 */ /* 0x000fe200078e0013 */
[----:B------:R-:W-:Y:S02]  /*5d770*/  IADD3 R15, P3, R15, UR7, RZ ;  /* 0x000000070f0f7c10 */ /* 0x000fe4000ff7e0ff */
[----:B------:R-:W3:Y:S04]  /*5d780*/  LDL.LU R19, [R1+0x4c8] ;  /* 0x0004c80001137983 */ /* 0x000ee80000300800 */
[----:B------:R1:W-:Y:S04]  /*5d790*/  LDGSTS.E [R2+0x1d500], [R4.64], P0 ;  /* 0x1d50000004027fae */ /* 0x0003e80008121848 */
[----:B------:R5:W-:Y:S01]  /*5d7a0*/  STL [R1+0x13b4], R3 ;  /* 0x0013b40301007387 */ /* 0x000be20000100800 */
[----:B-1----:R-:W-:Y:S01]  /*5d7b0*/  IMAD.MOV.U32 R4, RZ, RZ, R3 ;  /* 0x000000ffff047224 */ /* 0x002fe200078e0003 */
[----:B-----5:R-:W-:-:S05]  /*5d7c0*/  IADD3.X R13, R13, UR6, RZ, P2, !PT ;  /* 0x000000060d0d7c10 */ /* 0x020fca00097fe4ff */
[----:B------:R-:W-:Y:S01]  /*5d7d0*/  IMAD.MOV.U32 R5, RZ, RZ, R13 ;  /* 0x000000ffff057224 */ /* 0x000fe200078e000d */
[----:B------:R1:W-:Y:S01]  /*5d7e0*/  STL [R1+0x13b0], R13 ;  /* 0x0013b00d01007387 */ /* 0x0003e20000100800 */
[----:B------:R-:W-:-:S03]  /*5d7f0*/  IADD3.X R44, R44, UR6, RZ, P3, !PT ;  /* 0x000000062c2c7c10 */ /* 0x000fc60009ffe4ff */
[----:B------:R5:W-:Y:S04]  /*5d800*/  STL [R1+0x13bc], R15 ;  /* 0x0013bc0f01007387 */ /* 0x000be80000100800 */
[----:B------:R-:W3:Y:S04]  /*5d810*/  LDL.LU R3, [R1+0x544] ;  /* 0x0005440001037983 */ /* 0x000ee80000300800 */
[----:B------:R4:W-:Y:S04]  /*5d820*/  STL [R1+0x13b8], R44 ;  /* 0x0013b82c01007387 */ /* 0x0009e80000100800 */
[----:B------:R4:W-:Y:S04]  /*5d830*/  LDGSTS.E [R2+0x1e400], [R4.64], P1 ;  /* 0x1e40000004027fae */ /* 0x0009e80008921848 */
[----:B-1----:R-:W3:Y:S01]  /*5d840*/  LDL.LU R13, [R1+0x54c] ;  /* 0x00054c00010d7983 */ /* 0x002ee20000300800 */
[----:B----4-:R-:W-:Y:S01]  /*5d850*/  IADD3 R6, P2, R6, UR7, RZ ;  /* 0x0000000706067c10 */ /* 0x010fe2000ff5e0ff */
[----:B------:R-:W-:-:S02]  /*5d860*/  IMAD.MOV.U32 R4, RZ, RZ, R15 ;  /* 0x000000ffff047224 */ /* 0x000fc400078e000f */
[----:B-----5:R-:W4:Y:S01]  /*5d870*/  LDL.LU R15, [R1+0x540] ;  /* 0x00054000010f7983 */ /* 0x020f220000300800 */
[----:B------:R-:W-:-:S03]  /*5d880*/  MOV R5, R44 ;  /* 0x0000002c00057202 */ /* 0x000fc60000000f00 */
[----:B------:R-:W5:Y:S01]  /*5d890*/  LDL.LU R44, [R1+0x548] ;  /* 0x00054800012c7983 */ /* 0x000f620000300800 */
        /* <DEDUP_REMOVED lines=13> */
[----:B------:R-:W-:-:S02]  /*5d970*/  IMAD.MOV.U32 R5, RZ, RZ, R45 ;  /* 0x000000ffff057224 */ /* 0x000fc400078e002d */
[----:B------:R-:W-:Y:S01]  /*5d980*/  IMAD.MOV.U32 R4, RZ, RZ, R18 ;  /* 0x000000ffff047224 */ /* 0x000fe200078e0012 */
[----:B-1----:R-:W5:Y:S04]  /*5d990*/  LDL.LU R45, [R1+0x5c0] ;  /* 0x0005c000012d7983 */ /* 0x002f680000300800 */
[----:B------:R-:W5:Y:S01]  /*5d9a0*/  LDL.LU R18, [R1+0x5c8] ;  /* 0x0005c80001127983 */ /* 0x000f620000300800 */
[----:B------:R-:W-:Y:S02]  /*5d9b0*/  IADD3 R7, P2, R7, UR7, RZ ;  /* 0x0000000707077c10 */ /* 0x000fe4000ff5e0ff */
[----:B------:R-:W-:Y:S01]  /*5d9c0*/  LOP3.LUT R49, R60, 0x30, RZ, 0x3c, !PT ;  /* 0x000000303c317812 */ /* 0x000fe200078e3cff */
[----:B------:R1:W-:Y:S01]  /*5d9d0*/  LDGSTS.E [R2+0x1f500], [R4.64], P0 ;  /* 0x1f50000004027fae */ /* 0x0003e20008121848 */
[----:B------:R-:W-:-:S03]  /*5d9e0*/  IADD3 R16, P3, R16, UR7, RZ ;  /* 0x0000000710107c10 */ /* 0x000fc6000ff7e0ff */
[----:B------:R-:W-:Y:S01]  /*5d9f0*/  STL [R1+0x4c4], R7 ;  /* 0x0004c40701007387 */ /* 0x000fe20000100800 */
[----:B-1----:R-:W-:Y:S01]  /*5da00*/  MOV R2, UR5 ;  /* 0x0000000500027c02 */ /* 0x002fe20008000f00 */
[----:B------:R-:W-:Y:S02]  /*5da10*/  IMAD.MOV.U32 R4, RZ, RZ, R7 ;  /* 0x000000ffff047224 */ /* 0x000fe400078e0007 */
[----:B------:R-:W-:Y:S02]  /*5da20*/  STL [R1+0x4cc], R16 ;  /* 0x0004cc1001007387 */ /* 0x000fe40000100800 */
[----:B------:R-:W-:Y:S01]  /*5da30*/  IMAD R2, R2, 0x20000, R49 ;  /* 0x0002000002027824 */ /* 0x000fe200078e0231 */
[----:B--2---:R-:W-:Y:S02]  /*5da40*/  IADD3.X R17, R17, UR6, RZ, P2, !PT ;  /* 0x0000000611117c10 */ /* 0x004fe400097fe4ff */
[----:B---3--:R-:W-:-:S03]  /*5da50*/  IADD3.X R19, R19, UR6, RZ, P3, !PT ;  /* 0x0000000613137c10 */ /* 0x008fc60009ffe4ff */
[----:B------:R-:W-:Y:S01]  /*5da60*/  IMAD.MOV.U32 R5, RZ, RZ, R17 ;  /* 0x000000ffff057224 */ /* 0x000fe200078e0011 */
[----:B------:R1:W-:Y:S04]  /*5da70*/  STL [R1+0x4c0], R17 ;  /* 0x0004c01101007387 */ /* 0x0003e80000100800 */
[----:B------:R2:W-:Y:S04]  /*5da80*/  LDGSTS.E [R2+0x600], [R4.64], P1 ;  /* 0x0060000004027fae */ /* 0x0005e80008921848 */
[----:B-1----:R-:W3:Y:S04]  /*5da90*/  LDL.LU R17, [R1+0x644] ;  /* 0x0006440001117983 */ /* 0x002ee80000300800 */
[----:B------:R-:W3:Y:S01]  /*5daa0*/  LDL.LU R7, [R1+0x64c] ;  /* 0x00064c0001077983 */ /* 0x000ee20000300800 */
[----:B--2---:R-:W-:-:S03]  /*5dab0*/  MOV R5, R19 ;  /* 0x0000001300057202 */ /* 0x004fc60000000f00 */
[----:B------:R1:W-:Y:S01]  /*5dac0*/  STL [R1+0x4c8], R19 ;  /* 0x0004c81301007387 */ /* 0x0003e20000100800 */
[----:B------:R-:W-:-:S05]  /*5dad0*/  IMAD.MOV.U32 R4, RZ, RZ, R16 ;  /* 0x000000ffff047224 */ /* 0x000fca00078e0010 */
[----:B------:R2:W-:Y:S04]  /*5dae0*/  LDGSTS.E [R2+0x700], [R4.64], P0 ;  /* 0x0070000004027fae */ /* 0x0005e80008121848 */
[----:B-1----:R-:W3:Y:S04]  /*5daf0*/  LDL.LU R19, [R1+0x640] ;  /* 0x0006400001137983 */ /* 0x002ee80000300800 */
[----:B------:R-:W3:Y:S01]  /*5db00*/  LDL.LU R16, [R1+0x648] ;  /* 0x0006480001107983 */ /* 0x000ee20000300800 */
[----:B------:R-:W-:-:S05]  /*5db10*/  IADD3 R3, P2, R3, UR7, RZ ;  /* 0x0000000703037c10 */ /* 0x000fca000ff5e0ff */
[----:B------:R-:W-:Y:S01]  /*5db20*/  STL [R1+0x544], R3 ;  /* 0x0005440301007387 */ /* 0x000fe20000100800 */
[----:B--2---:R-:W-:Y:S01]  /*5db30*/  IMAD.MOV.U32 R4, RZ, RZ, R3 ;  /* 0x000000ffff047224 */ /* 0x004fe200078e0003 */
[----:B------:R-:W-:Y:S02]  /*5db40*/  IADD3 R13, P3, R13, UR7, RZ ;  /* 0x000000070d0d7c10 */ /* 0x000fe4000ff7e0ff */
[----:B----4-:R-:W-:Y:S02]  /*5db50*/  IADD3.X R15, R15, UR6, RZ, P2, !PT ;  /* 0x000000060f0f7c10 */ /* 0x010fe400097fe4ff */
[----:B-----5:R-:W-:-:S03]  /*5db60*/  IADD3.X R44, R44, UR6, RZ, P3, !PT ;  /* 0x000000062c2c7c10 */ /* 0x020fc60009ffe4ff */
[----:B------:R-:W-:Y:S01]  /*5db70*/  IMAD.MOV.U32 R5, RZ, RZ, R15 ;  /* 0x000000ffff057224 */ /* 0x000fe200078e000f */
[----:B------:R1:W-:Y:S04]  /*5db80*/  STL [R1+0x540], R15 ;  /* 0x0005400f01007387 */ /* 0x0003e80000100800 */
[----:B------:R-:W-:Y:S04]  /*5db90*/  STL [R1+0x54c], R13 ;  /* 0x00054c0d01007387 */ /* 0x000fe80000100800 */
[----:B------:R2:W-:Y:S04]  /*5dba0*/  LDGSTS.E [R2+0x1600], [R4.64], P1 ;  /* 0x0160000004027fae */ /* 0x0005e80008921848 */
[----:B-1----:R-:W4:Y:S04]  /*5dbb0*/  LDL.LU R15, [R1+0x6c4] ;  /* 0x0006c400010f7983 */ /* 0x002f280000300800 */
        /* <DEDUP_REMOVED lines=9> */
[----:B------:R1:W-:Y:S01]  /*5dc50*/  STL [R1+0x5c4], R14 ;  /* 0x0005c40e01007387 */ /* 0x0003e20000100800 */
[----:B------:R-:W-:Y:S02]  /*5dc60*/  IADD3.X R45, R45, UR6, RZ, P2, !PT ;  /* 0x000000062d2d7c10 */ /* 0x000fe400097fe4ff */
        /* <DEDUP_REMOVED lines=16> */
[----:B---3--:R-:W-:-:S02]  /*5dd70*/  IADD3 R17, P2, R17, UR7, RZ ;  /* 0x0000000711117c10 */ /* 0x008fc4000ff5e0ff */
[----:B------:R-:W-:-:S03]  /*5dd80*/  IADD3 R7, P3, R7, UR7, RZ ;  /* 0x0000000707077c10 */ /* 0x000fc6000ff7e0ff */
[----:B------:R3:W-:Y:S01]  /*5dd90*/  STL [R1+0x644], R17 ;  /* 0x0006441101007387 */ /* 0x0007e20000100800 */
[----:B-1----:R-:W-:Y:S01]  /*5dda0*/  IMAD.MOV.U32 R4, RZ, RZ, R17 ;  /* 0x000000ffff047224 */ /* 0x002fe200078e0011 */
[----:B------:R-:W-:Y:S02]  /*5ddb0*/  IADD3.X R19, R19, UR6, RZ, P2, !PT ;  /* 0x0000000613137c10 */ /* 0x000fe400097fe4ff */
[----:B------:R-:W-:-:S03]  /*5ddc0*/  IADD3.X R16, R16, UR6, RZ, P3, !PT ;  /* 0x0000000610107c10 */ /* 0x000fc60009ffe4ff */
[----:B------:R1:W-:Y:S04]  /*5ddd0*/  STL [R1+0x640], R19 ;  /* 0x0006401301007387 */ /* 0x0003e80000100800 */
[----:B------:R1:W-:Y:S01]  /*5dde0*/  STL [R1+0x64c], R7 ;  /* 0x00064c0701007387 */ /* 0x0003e20000100800 */
[----:B------:R-:W-:-:S03]  /*5ddf0*/  MOV R5, R19 ;  /* 0x0000001300057202 */ /* 0x000fc60000000f00 */
[----:B---3--:R-:W3:Y:S04]  /*5de00*/  LDL.LU R17, [R1+0x7c0] ;  /* 0x0007c00001117983 */ /* 0x008ee80000300800 */
[----:B------:R1:W-:Y:S04]  /*5de10*/  STL [R1+0x648], R16 ;  /* 0x0006481001007387 */ /* 0x0003e80000100800 */
[----:B-1----:R-:W3:Y:S04]  /*5de20*/  LDL.LU R19, [R1+0x7c8] ;  /* 0x0007c80001137983 */ /* 0x002ee80000300800 */
[----:B------:R1:W-:Y:S02]  /*5de30*/  LDGSTS.E [R2+0x3600], [R4.64], P1 ;  /* 0x0360000004027fae */ /* 0x0003e40008921848 */
[----:B-1----:R-:W-:-:S02]  /*5de40*/  IMAD.MOV.U32 R4, RZ, RZ, R7 ;  /* 0x000000ffff047224 */ /* 0x002fc400078e0007 */
[----:B------:R-:W-:Y:S01]  /*5de50*/  IMAD.MOV.U32 R5, RZ, RZ, R16 ;  /* 0x000000ffff057224 */ /* 0x000fe200078e0010 */
[----:B------:R-:W3:Y:S04]  /*5de60*/  LDL.LU R7, [R1+0x844] ;  /* 0x0008440001077983 */ /* 0x000ee80000300800 */
[----:B------:R-:W3:Y:S04]  /*5de70*/  LDL.LU R16, [R1+0x84c] ;  /* 0x00084c0001107983 */ /* 0x000ee80000300800 */
[----:B------:R1:W-:Y:S01]  /*5de80*/  LDGSTS.E [R2+0x3700], [R4.64], P0 ;  /* 0x0370000004027fae */ /* 0x0003e20008121848 */
[----:B----4-:R-:W-:-:S05]  /*5de90*/  IADD3 R15, P2, R15, UR7, RZ ;  /* 0x000000070f0f7c10 */ /* 0x010fca000ff5e0ff */
[----:B------:R4:W-:Y:S01]  /*5dea0*/  STL [R1+0x6c4], R15 ;  /* 0x0006c40f01007387 */ /* 0x0009e20000100800 */
[----:B-----5:R-:W-:Y:S02]  /*5deb0*/  IADD3 R3, P3, R3, UR7, RZ ;  /* 0x0000000703037c10 */ /* 0x020fe4000ff7e0ff */
[----:B--2---:R-:W-:Y:S01]  /*5dec0*/  IADD3.X R44, R44, UR6, RZ, P2, !PT ;  /* 0x000000062c2c7c10 */ /* 0x004fe200097fe4ff */
[----:B-1----:R-:W-:Y:S01]  /*5ded0*/  IMAD.MOV.U32 R4, RZ, RZ, R15 ;  /* 0x000000ffff047224 */ /* 0x002fe200078e000f */
[----:B------:R-:W-:-:S03]  /*5dee0*/  IADD3.X R13, R13, UR6, RZ, P3, !PT ;  /* 0x000000060d0d7c10 */ /* 0x000fc60009ffe4ff */
[----:B------:R1:W-:Y:S04]  /*5def0*/  STL [R1+0x6c0], R44 ;  /* 0x0006c02c01007387 */ /* 0x0003e80000100800 */
[----:B------:R-:W-:Y:S04]  /*5df00*/  STL [R1+0x6cc], R3 ;  /* 0x0006cc0301007387 */ /* 0x000fe80000100800 */
[----:B----4-:R-:W2:Y:S01]  /*5df10*/  LDL.LU R15, [R1+0x840] ;  /* 0x00084000010f7983 */ /* 0x010ea20000300800 */
[----:B------:R-:W-:-:S03]  /*5df20*/  IMAD.MOV.U32 R5, RZ, RZ, R44 ;  /* 0x000000ffff057224 */ /* 0x000fc600078e002c */
[----:B------:R4:W-:Y:S04]  /*5df30*/  STL [R1+0x6c8], R13 ;  /* 0x0006c80d01007387 */ /* 0x0009e80000100800 */
[----:B-1----:R-:W5:Y:S04]  /*5df40*/  LDL.LU R44, [R1+0x848] ;  /* 0x00084800012c7983 */ /* 0x002f680000300800 */
[----:B------:R1:W-:Y:S02]  /*5df50*/  LDGSTS.E [R2+0x4600], [R4.64], P1 ;  /* 0x0460000004027fae */ /* 0x0003e40008921848 */
[----:B-1----:R-:W-:Y:S01]  /*5df60*/  MOV R4, R3 ;  /* 0x0000000300047202 */ /* 0x002fe20000000f00 */
[----:B------:R-:W-:-:S02]  /*5df70*/  IMAD.MOV.U32 R5, RZ, RZ, R13 ;  /* 0x000000ffff057224 */ /* 0x000fc400078e000d */
[----:B----4-:R-:W5:Y:S04]  /*5df80*/  LDL.LU R13, [R1+0x8c4] ;  /* 0x0008c400010d7983 */ /* 0x010f680000300800 */
[----:B------:R-:W5:Y:S01]  /*5df90*/  LDL.LU R3, [R1+0x8cc] ;  /* 0x0008cc0001037983 */ /* 0x000f620000300800 */
[----:B------:R-:W-:-:S03]  /*5dfa0*/  IADD3 R14, P2, R14, UR7, RZ ;  /* 0x000000070e0e7c10 */ /* 0x000fc6000ff5e0ff */
[----:B------:R1:W-:Y:S04]  /*5dfb0*/  LDGSTS.E [R2+0x4700], [R4.64], P0 ;  /* 0x0470000004027fae */ /* 0x0003e80008121848 */
[----:B------:R-:W-:Y:S01]  /*5dfc0*/  STL [R1+0x744], R14 ;  /* 0x0007440e01007387 */ /* 0x000fe20000100800 */
[----:B------:R-:W-:Y:S02]  /*5dfd0*/  IADD3 R49, P3, R49, UR7, RZ ;  /* 0x0000000731317c10 */ /* 0x000fe4000ff7e0ff */
[----:B------:R-:W-:Y:S02]  /*5dfe0*/  IADD3.X R45, R45, UR6, RZ, P2, !PT ;  /* 0x000000062d2d7c10 */ /* 0x000fe400097fe4ff */
[----:B------:R-:W-:-:S03]  /*5dff0*/  IADD3.X R50, R50, UR6, RZ, P3, !PT ;  /* 0x0000000632327c10 */ /* 0x000fc60009ffe4ff */
[----:B------:R1:W-:Y:S02]  /*5e000*/  STL [R1+0x740], R45 ;  /* 0x0007402d01007387 */ /* 0x0003e40000100800 */
[----:B-1----:R-:W-:Y:S02]  /*5e010*/  IMAD.MOV.U32 R5, RZ, RZ, R45 ;  /* 0x000000ffff057224 */ /* 0x002fe400078e002d */
[----:B------:R-:W-:Y:S01]  /*5e020*/  STL [R1+0x74c], R49 ;  /* 0x00074c3101007387 */ /* 0x000fe20000100800 */
[----:B------:R-:W-:-:S03]  /*5e030*/  IMAD.MOV.U32 R4, RZ, RZ, R14 ;  /* 0x000000ffff047224 */ /* 0x000fc600078e000e */
[----:B------:R-:W5:Y:S04]  /*5e040*/  LDL.LU R45, [R1+0x8c0] ;  /* 0x0008c000012d7983 */ /* 0x000f680000300800 */
[----:B------:R-:W-:Y:S04]  /*5e050*/  STL [R1+0x748], R50 ;  /* 0x0007483201007387 */ /* 0x000fe80000100800 */
[----:B------:R-:W5:Y:S01]  /*5e060*/  LDL.LU R14, [R1+0x8c8] ;  /* 0x0008c800010e7983 */ /* 0x000f620000300800 */
        /* <DEDUP_REMOVED lines=18> */
[----:B------:R-:W-:Y:S01]  /*5e190*/  IADD3 R7, P2, R7, UR7, RZ ;  /* 0x0000000707077c10 */ /* 0x000fe2000ff5e0ff */
[----:B------:R-:W-:Y:S01]  /*5e1a0*/  IMAD.MOV.U32 R4, RZ, RZ, R18 ;  /* 0x000000ffff047224 */ /* 0x000fe200078e0012 */
[----:B-1----:R-:W3:Y:S01]  /*5e1b0*/  LDL.LU R19, [R1+0x940] ;  /* 0x0009400001137983 */ /* 0x002ee20000300800 */
[----:B------:R-:W-:-:S03]  /*5e1c0*/  IADD3 R16, P3, R16, UR7, RZ ;  /* 0x0000000710107c10 */ /* 0x000fc6000ff7e0ff */
[----:B------:R-:W3:Y:S04]  /*5e1d0*/  LDL.LU R18, [R1+0x948] ;  /* 0x0009480001127983 */ /* 0x000ee80000300800 */
        /* <DEDUP_REMOVED lines=13> */
[----:B------:R-:W-:-:S02]  /*5e2b0*/  IADD3 R13, P2, R13, UR7, RZ ;  /* 0x000000070d0d7c10 */ /* 0x000fc4000ff5e0ff */
[----:B-1----:R-:W2:Y:S01]  /*5e2c0*/  LDL.LU R44, [R1+0x9c0] ;  /* 0x0009c000012c7983 */ /* 0x002ea20000300800 */
[----:B------:R-:W-:Y:S01]  /*5e2d0*/  IMAD.MOV.U32 R4, RZ, RZ, R16 ;  /* 0x000000ffff047224 */ /* 0x000fe200078e0010 */
[----:B------:R-:W-:Y:S02]  /*5e2e0*/  IADD3 R3, P3, R3, UR7, RZ ;  /* 0x0000000703037c10 */ /* 0x000fe4000ff7e0ff */
[----:B------:R-:W2:Y:S04]  /*5e2f0*/  LDL.LU R16, [R1+0x9c8] ;  /* 0x0009c80001107983 */ /* 0x000ea80000300800 */
[----:B------:R1:W-:Y:S04]  /*5e300*/  STL [R1+0x8c4], R13 ;  /* 0x0008c40d01007387 */ /* 0x0003e80000100800 */
[----:B------:R1:W-:Y:S02]  /*5e310*/  LDGSTS.E [R2+0x7700], [R4.64], P0 ;  /* 0x0770000004027fae */ /* 0x0003e40008121848 */
[----:B-1----:R-:W-:Y:S01]  /*5e320*/  IMAD.MOV.U32 R4, RZ, RZ, R13 ;  /* 0x000000ffff047224 */ /* 0x002fe200078e000d */
[----:B------:R-:W-:-:S05]  /*5e330*/  IADD3.X R45, R45, UR6, RZ, P2, !PT ;  /* 0x000000062d2d7c10 */ /* 0x000fca00097fe4ff */
[----:B------:R1:W-:Y:S01]  /*5e340*/  STL [R1+0x8c0], R45 ;  /* 0x0008c02d01007387 */ /* 0x0003e20000100800 */
[----:B------:R-:W-:-:S03]  /*5e350*/  IADD3.X R14, R14, UR6, RZ, P3, !PT ;  /* 0x000000060e0e7c10 */ /* 0x000fc60009ffe4ff */
[----:B------:R1:W-:Y:S01]  /*5e360*/  STL [R1+0x8cc], R3 ;  /* 0x0008cc0301007387 */ /* 0x0003e20000100800 */
[----:B------:R-:W-:-:S03]  /*5e370*/  MOV R5, R45 ;  /* 0x0000002d00057202 */ /* 0x000fc60000000f00 */
        /* <DEDUP_REMOVED lines=11> */
[----:B----4-:R-:W-:-:S05]  /*5e430*/  IADD3 R17, P2, R17, UR7, RZ ;  /* 0x0000000711117c10 */ /* 0x010fca000ff5e0ff */
[----:B------:R4:W-:Y:S01]  /*5e440*/  STL [R1+0x944], R17 ;  /* 0x0009441101007387 */ /* 0x0009e20000100800 */
[----:B------:R-:W-:Y:S02]  /*5e450*/  IADD3 R6, P3, R6, UR7, RZ ;  /* 0x0000000706067c10 */ /* 0x000fe4000ff7e0ff */
[----:B---3--:R-:W-:Y:S01]  /*5e460*/  IADD3.X R19, R19, UR6, RZ, P2, !PT ;  /* 0x0000000613137c10 */ /* 0x008fe200097fe4ff */
[----:B-1----:R-:W-:Y:S01]  /*5e470*/  IMAD.MOV.U32 R4, RZ, RZ, R17 ;  /* 0x000000ffff047224 */ /* 0x002fe200078e0011 */
[----:B------:R-:W-:-:S03]  /*5e480*/  IADD3.X R18, R18, UR6, RZ, P3, !PT ;  /* 0x0000000612127c10 */ /* 0x000fc60009ffe4ff */
[----:B------:R1:W-:Y:S04]  /*5e490*/  STL [R1+0x940], R19 ;  /* 0x0009401301007387 */ /* 0x0003e80000100800 */
[----:B------:R3:W-:Y:S01]  /*5e4a0*/  STL [R1+0x94c], R6 ;  /* 0x00094c0601007387 */ /* 0x0007e20000100800 */
[----:B------:R-:W-:-:S03]  /*5e4b0*/  IMAD.MOV.U32 R5, RZ, RZ, R19 ;  /* 0x000000ffff057224 */ /* 0x000fc600078e0013 */
[----:B----4-:R-:W4:Y:S04]  /*5e4c0*/  LDL.LU R17, [R1+0xac0] ;  /* 0x000ac00001117983 */ /* 0x010f280000300800 */
[----:B------:R3:W-:Y:S04]  /*5e4d0*/  STL [R1+0x948], R18 ;  /* 0x0009481201007387 */ /* 0x0007e80000100800 */
[----:B-1----:R-:W4:Y:S04]  /*5e4e0*/  LDL.LU R19, [R1+0xac8] ;  /* 0x000ac80001137983 */ /* 0x002f280000300800 */
[----:B------:R1:W-:Y:S02]  /*5e4f0*/  LDGSTS.E [R2+0x9600], [R4.64], P1 ;  /* 0x0960000004027fae */ /* 0x0003e40008921848 */
[----:B-1----:R-:W-:Y:S01]  /*5e500*/  MOV R4, R6 ;  /* 0x0000000600047202 */ /* 0x002fe20000000f00 */
[----:B------:R-:W-:Y:S01]  /*5e510*/  IMAD.MOV.U32 R5, RZ, RZ, R18 ;  /* 0x000000ffff057224 */ /* 0x000fe200078e0012 */
[----:B---3--:R-:W3:Y:S04]  /*5e520*/  LDL.LU R6, [R1+0xb44] ;  /* 0x000b440001067983 */ /* 0x008ee80000300800 */
[----:B------:R-:W3:Y:S04]  /*5e530*/  LDL.LU R18, [R1+0xb4c] ;  /* 0x000b4c0001127983 */ /* 0x000ee80000300800 */
[----:B------:R1:W-:Y:S01]  /*5e540*/  LDGSTS.E [R2+0x9700], [R4.64], P0 ;  /* 0x0970000004027fae */ /* 0x0003e20008121848 */
[----:B-----5:R-:W-:-:S05]  /*5e550*/  IADD3 R15, P2, R15, UR7, RZ ;  /* 0x000000070f0f7c10 */ /* 0x020fca000ff5e0ff */
[----:B------:R5:W-:Y:S01]  /*5e560*/  STL [R1+0x9c4], R15 ;  /* 0x0009c40f01007387 */ /* 0x000be20000100800 */
[----:B------:R-:W-:Y:S02]  /*5e570*/  IADD3 R7, P3, R7, UR7, RZ ;  /* 0x0000000707077c10 */ /* 0x000fe4000ff7e0ff */
[----:B--2---:R-:W-:Y:S01]  /*5e580*/  IADD3.X R44, R44, UR6, RZ, P2, !PT ;  /* 0x000000062c2c7c10 */ /* 0x004fe200097fe4ff */
[----:B-1----:R-:W-:Y:S01]  /*5e590*/  IMAD.MOV.U32 R4, RZ, RZ, R15 ;  /* 0x000000ffff047224 */ /* 0x002fe200078e000f */
[----:B------:R-:W-:-:S03]  /*5e5a0*/  IADD3.X R16, R16, UR6, RZ, P3, !PT ;  /* 0x0000000610107c10 */ /* 0x000fc60009ffe4ff */
[----:B------:R1:W-:Y:S04]  /*5e5b0*/  STL [R1+0x9c0], R44 ;  /* 0x0009c02c01007387 */ /* 0x0003e80000100800 */
[----:B------:R-:W-:Y:S01]  /*5e5c0*/  STL [R1+0x9cc], R7 ;  /* 0x0009cc0701007387 */ /* 0x000fe20000100800 */
[----:B------:R-:W-:-:S03]  /*5e5d0*/  IMAD.MOV.U32 R5, RZ, RZ, R44 ;  /* 0x000000ffff057224 */ /* 0x000fc600078e002c */
[----:B-----5:R-:W2:Y:S04]  /*5e5e0*/  LDL.LU R15, [R1+0xb40] ;  /* 0x000b4000010f7983 */ /* 0x020ea80000300800 */
[----:B------:R5:W-:Y:S04]  /*5e5f0*/  STL [R1+0x9c8], R16 ;  /* 0x0009c81001007387 */ /* 0x000be80000100800 */
[----:B-1----:R-:W2:Y:S04]  /*5e600*/  LDL.LU R44, [R1+0xb48] ;  /* 0x000b4800012c7983 */ /* 0x002ea80000300800 */
[----:B------:R1:W-:Y:S02]  /*5e610*/  LDGSTS.E [R2+0xa600], [R4.64], P1 ;  /* 0x0a60000004027fae */ /* 0x0003e40008921848 */
[----:B-1----:R-:W-:Y:S01]  /*5e620*/  IMAD.MOV.U32 R4, RZ, RZ, R7 ;  /* 0x000000ffff047224 */ /* 0x002fe200078e0007 */
[----:B------:R-:W-:-:S02]  /*5e630*/  MOV R5, R16 ;  /* 0x0000001000057202 */ /* 0x000fc40000000f00 */
[----:B-----5:R-:W2:Y:S01]  /*5e640*/  LDL.LU R16, [R1+0xbc4] ;  /* 0x000bc40001107983 */ /* 0x020ea20000300800 */
[----:B------:R-:W-:-:S03]  /*5e650*/  IADD3 R13, P2, R13, UR7, RZ ;  /* 0x000000070d0d7c10 */ /* 0x000fc6000ff5e0ff */
[----:B------:R-:W2:Y:S04]  /*5e660*/  LDL.LU R7, [R1+0xbcc] ;  /* 0x000bcc0001077983 */ /* 0x000ea80000300800 */
        /* <DEDUP_REMOVED lines=9> */
[----:B------:R-:W2:Y:S04]  /*5e700*/  LDL.LU R45, [R1+0xbc0] ;  /* 0x000bc000012d7983 */ /* 0x000ea80000300800 */
[----:B------:R-:W-:Y:S04]  /*5e710*/  STL [R1+0xa48], R50 ;  /* 0x000a483201007387 */ /* 0x000fe80000100800 */
[----:B------:R-:W2:Y:S01]  /*5e720*/  LDL.LU R13, [R1+0xbc8] ;  /* 0x000bc800010d7983 */ /* 0x000ea20000300800 */
        /* <DEDUP_REMOVED lines=18> */
[----:B---3--:R-:W-:Y:S01]  /*5e850*/  IADD3 R6, P2, R6, UR7, RZ ;  /* 0x0000000706067c10 */ /* 0x008fe2000ff5e0ff */
[----:B------:R-:W-:Y:S01]  /*5e860*/  IMAD.MOV.U32 R4, RZ, RZ, R14 ;  /* 0x000000ffff047224 */ /* 0x000fe200078e000e */
[----:B-1----:R-:W3:Y:S01]  /*5e870*/  LDL.LU R19, [R1+0xc40] ;  /* 0x000c400001137983 */ /* 0x002ee20000300800 */
[----:B------:R-:W-:-:S03]  /*5e880*/  IADD3 R18, P3, R18, UR7, RZ ;  /* 0x0000000712127c10 */ /* 0x000fc6000ff7e0ff */
[----:B------:R-:W4:Y:S04]  /*5e890*/  LDL.LU R14, [R1+0xc48] ;  /* 0x000c4800010e7983 */ /* 0x000f280000300800 */
[----:B------:R1:W-:Y:S04]  /*5e8a0*/  LDGSTS.E [R2+0xc700], [R4.64], P0 ;  /* 0x0c70000004027fae */ /* 0x0003e80008121848 */
[----:B------:R-:W-:Y:S01]  /*5e8b0*/  STL [R1+0xb44], R6 ;  /* 0x000b440601007387 */ /* 0x000fe20000100800 */
[----:B-1----:R-:W-:Y:S01]  /*5e8c0*/  IMAD.MOV.U32 R4, RZ, RZ, R6 ;  /* 0x000000ffff047224 */ /* 0x002fe200078e0006 */
[----:B--2---:R-:W-:-:S04]  /*5e8d0*/  IADD3.X R15, R15, UR6, RZ, P2, !PT ;  /* 0x000000060f0f7c10 */ /* 0x004fc800097fe4ff */
        /* <DEDUP_REMOVED lines=33> */
[----:B-----5:R-:W-:-:S05]  /*5eaf0*/  IADD3 R17, P2, R17, UR7, RZ ;  /* 0x0000000711117c10 */ /* 0x020fca000ff5e0ff */
[----:B------:R5:W-:Y:S01]  /*5eb00*/  STL [R1+0xc44], R17 ;  /* 0x000c441101007387 */ /* 0x000be20000100800 */
[----:B------:R-:W-:Y:S02]  /*5eb10*/  IADD3 R3, P3, R3, UR7, RZ ;  /* 0x0000000703037c10 */ /* 0x000fe4000ff7e0ff */
[----:B---3--:R-:W-:Y:S01]  /*5eb20*/  IADD3.X R19, R19, UR6, RZ, P2, !PT ;  /* 0x0000000613137c10 */ /* 0x008fe200097fe4ff */
[----:B-1----:R-:W-:Y:S01]  /*5eb30*/  IMAD.MOV.U32 R4, RZ, RZ, R17 ;  /* 0x000000ffff047224 */ /* 0x002fe200078e0011 */
[----:B----4-:R-:W-:-:S03]  /*5eb40*/  IADD3.X R14, R14, UR6, RZ, P3, !PT ;  /* 0x000000060e0e7c10 */ /* 0x010fc60009ffe4ff */
[----:B------:R1:W-:Y:S01]  /*5eb50*/  STL [R1+0xc40], R19 ;  /* 0x000c401301007387 */ /* 0x0003e20000100800 */
[----:B------:R-:W-:-:S03]  /*5eb60*/  IMAD.MOV.U32 R5, RZ, RZ, R19 ;  /* 0x000000ffff057224 */ /* 0x000fc600078e0013 */
[----:B------:R3:W-:Y:S04]  /*5eb70*/  STL [R1+0xc4c], R3 ;  /* 0x000c4c0301007387 */ /* 0x0007e80000100800 */
[----:B-----5:R-:W4:Y:S04]  /*5eb80*/  LDL.LU R17, [R1+0xdc0] ;  /* 0x000dc00001117983 */ /* 0x020f280000300800 */
[----:B------:R5:W-:Y:S04]  /*5eb90*/  STL [R1+0xc48], R14 ;  /* 0x000c480e01007387 */ /* 0x000be80000100800 */
[----:B-1----:R-:W4:Y:S04]  /*5eba0*/  LDL.LU R19, [R1+0xdc8] ;  /* 0x000dc80001137983 */ /* 0x002f280000300800 */
[----:B------:R1:W-:Y:S02]  /*5ebb0*/  LDGSTS.E [R2+0xf600], [R4.64], P1 ;  /* 0x0f60000004027fae */ /* 0x0003e40008921848 */
[----:B-1----:R-:W-:Y:S01]  /*5ebc0*/  IMAD.MOV.U32 R4, RZ, RZ, R3 ;  /* 0x000000ffff047224 */ /* 0x002fe200078e0003 */
[----:B------:R-:W-:Y:S01]  /*5ebd0*/  MOV R5, R14 ;  /* 0x0000000e00057202 */ /* 0x000fe20000000f00 */
[----:B---3--:R-:W3:Y:S04]  /*5ebe0*/  LDL.LU R3, [R1+0xe44] ;  /* 0x000e440001037983 */ /* 0x008ee80000300800 */
[----:B-----5:R-:W5:Y:S04]  /*5ebf0*/  LDL.LU R14, [R1+0xe4c] ;  /* 0x000e4c00010e7983 */ /* 0x020f680000300800 */
[----:B------:R1:W-:Y:S01]  /*5ec00*/  LDGSTS.E [R2+0xf700], [R4.64], P0 ;  /* 0x0f70000004027fae */ /* 0x0003e20008121848 */
[----:B------:R-:W-:-:S05]  /*5ec10*/  IADD3 R15, P2, R15, UR7, RZ ;  /* 0x000000070f0f7c10 */ /* 0x000fca000ff5e0ff */
[----:B------:R1:W-:Y:S01]  /*5ec20*/  STL [R1+0xcc4], R15 ;  /* 0x000cc40f01007387 */ /* 0x0003e20000100800 */
[----:B------:R-:W-:Y:S02]  /*5ec30*/  IADD3 R6, P3, R6, UR7, RZ ;  /* 0x0000000706067c10 */ /* 0x000fe4000ff7e0ff */
[----:B--2---:R-:W-:Y:S01]  /*5ec40*/  IADD3.X R44, R44, UR6, RZ, P2, !PT ;  /* 0x000000062c2c7c10 */ /* 0x004fe200097fe4ff */
        /* <DEDUP_REMOVED lines=23> */
[----:B------:R-:W-:-:S03]  /*5edc0*/  MOV R4, R16 ;  /* 0x0000001000047202 */ /* 0x000fc60000000f00 */
        /* <DEDUP_REMOVED lines=10> */
[----:B----4-:R-:W-:-:S04]  /*5ee70*/  IADD3.X R17, R17, UR6, RZ, P2, !PT ;  /* 0x0000000611117c10 */ /* 0x010fc800097fe4ff */
[----:B------:R-:W-:Y:S01]  /*5ee80*/  MOV R5, R17 ;  /* 0x0000001100057202 */ /* 0x000fe20000000f00 */
[----:B------:R1:W-:Y:S01]  /*5ee90*/  STL [R1+0xdc0], R17 ;  /* 0x000dc01101007387 */ /* 0x0003e20000100800 */
[----:B------:R-:W-:-:S03]  /*5eea0*/  IADD3.X R19, R19, UR6, RZ, P3, !PT ;  /* 0x0000000613137c10 */ /* 0x000fc60009ffe4ff */
[----:B------:R-:W-:Y:S04]  /*5eeb0*/  STL [R1+0xdcc], R13 ;  /* 0x000dcc0d01007387 */ /* 0x000fe80000100800 */
[----:B------:R4:W-:Y:S04]  /*5eec0*/  LDGSTS.E [R2+0x12600], [R4.64], P1 ;  /* 0x1260000004027fae */ /* 0x0009e80008921848 */
[----:B-1----:R-:W2:Y:S04]  /*5eed0*/  LDL.LU R17, [R1+0xf44] ;  /* 0x000f440001117983 */ /* 0x002ea80000300800 */
[----:B------:R1:W-:Y:S04]  /*5eee0*/  STL [R1+0xdc8], R19 ;  /* 0x000dc81301007387 */ /* 0x0003e80000100800 */
[----:B------:R-:W2:Y:S01]  /*5eef0*/  LDL.LU R7, [R1+0xf4c] ;  /* 0x000f4c0001077983 */ /* 0x000ea20000300800 */
[----:B----4-:R-:W-:Y:S01]  /*5ef00*/  IMAD.MOV.U32 R5, RZ, RZ, R19 ;  /* 0x000000ffff057224 */ /* 0x010fe200078e0013 */
[----:B---3--:R-:W-:Y:S01]  /*5ef10*/  IADD3 R3, P2, R3, UR7, RZ ;  /* 0x0000000703037c10 */ /* 0x008fe2000ff5e0ff */
[----:B------:R-:W-:Y:S01]  /*5ef20*/  IMAD.MOV.U32 R4, RZ, RZ, R13 ;  /* 0x000000ffff047224 */ /* 0x000fe200078e000d */
[----:B-1----:R-:W3:Y:S01]  /*5ef30*/  LDL.LU R19, [R1+0xf40] ;  /* 0x000f400001137983 */ /* 0x002ee20000300800 */
[----:B-----5:R-:W-:-:S03]  /*5ef40*/  IADD3 R14, P3, R14, UR7, RZ ;  /* 0x000000070e0e7c10 */ /* 0x020fc6000ff7e0ff */
[----:B------:R-:W4:Y:S04]  /*5ef50*/  LDL.LU R13, [R1+0xf48] ;  /* 0x000f4800010d7983 */ /* 0x000f280000300800 */
        /* <DEDUP_REMOVED lines=12> */
[----:B-----5:R-:W-:Y:S01]  /*5f020*/  IMAD.MOV.U32 R5, RZ, RZ, R44 ;  /* 0x000000ffff057224 */ /* 0x020fe200078e002c */
[----:B------:R-:W-:-:S02]  /*5f030*/  IADD3 R18, P2, R18, UR7, RZ ;  /* 0x0000000712127c10 */ /* 0x000fc4000ff5e0ff */
[----:B-1----:R-:W5:Y:S01]  /*5f040*/  LDL.LU R44, [R1+0xfc0] ;  /* 0x000fc000012c7983 */ /* 0x002f620000300800 */
[----:B------:R-:W-:Y:S02]  /*5f050*/  MOV R4, R14 ;  /* 0x0000000e00047202 */ /* 0x000fe40000000f00 */
[----:B------:R-:W-:Y:S01]  /*5f060*/  IADD3 R6, P3, R6, UR7, RZ ;  /* 0x0000000706067c10 */ /* 0x000fe2000ff7e0ff */
        /* <DEDUP_REMOVED lines=15> */
[----:B-1----:R-:W-:Y:S01]  /*5f160*/  IMAD.MOV.U32 R4, RZ, RZ, R6 ;  /* 0x000000ffff047224 */ /* 0x002fe200078e0006 */
[----:B------:R-:W-:Y:S01]  /*5f170*/  MOV R5, R16 ;  /* 0x0000001000057202 */ /* 0x000fe20000000f00 */
[----:B------:R-:W5:Y:S04]  /*5f180*/  LDL.LU R6, [R1+0x10c4] ;  /* 0x0010c40001067983 */ /* 0x000f680000300800 */
[----:B------:R-:W5:Y:S04]  /*5f190*/  LDL.LU R16, [R1+0x10cc] ;  /* 0x0010cc0001107983 */ /* 0x000f680000300800 */
[----:B------:R1:W-:Y:S01]  /*5f1a0*/  LDGSTS.E [R2+0x14700], [R4.64], P0 ;  /* 0x1470000004027fae */ /* 0x0003e20008121848 */
[----:B--2---:R-:W-:-:S05]  /*5f1b0*/  IADD3 R17, P2, R17, UR7, RZ ;  /* 0x0000000711117c10 */ /* 0x004fca000ff5e0ff */
[----:B------:R2:W-:Y:S01]  /*5f1c0*/  STL [R1+0xf44], R17 ;  /* 0x000f441101007387 */ /* 0x0005e20000100800 */
[----:B------:R-:W-:Y:S02]  /*5f1d0*/  IADD3 R7, P3, R7, UR7, RZ ;  /* 0x0000000707077c10 */ /* 0x000fe4000ff7e0ff */
[----:B---3--:R-:W-:Y:S01]  /*5f1e0*/  IADD3.X R19, R19, UR6, RZ, P2, !PT ;  /* 0x0000000613137c10 */ /* 0x008fe200097fe4ff */
[----:B-1----:R-:W-:Y:S01]  /*5f1f0*/  IMAD.MOV.U32 R4, RZ, RZ, R17 ;  /* 0x000000ffff047224 */ /* 0x002fe200078e0011 */
[----:B----4-:R-:W-:-:S03]  /*5f200*/  IADD3.X R13, R13, UR6, RZ, P3, !PT ;  /* 0x000000060d0d7c10 */ /* 0x010fc60009ffe4ff */
[----:B------:R1:W-:Y:S04]  /*5f210*/  STL [R1+0xf40], R19 ;  /* 0x000f401301007387 */ /* 0x0003e80000100800 */
[----:B------:R3:W-:Y:S01]  /*5f220*/  STL [R1+0xf4c], R7 ;  /* 0x000f4c0701007387 */ /* 0x0007e20000100800 */
[----:B------:R-:W-:-:S03]  /*5f230*/  IMAD.MOV.U32 R5, RZ, RZ, R19 ;  /* 0x000000ffff057224 */ /* 0x000fc600078e0013 */
[----:B--2---:R-:W2:Y:S04]  /*5f240*/  LDL.LU R17, [R1+0x10c0] ;  /* 0x0010c00001117983 */ /* 0x004ea80000300800 */
[----:B------:R4:W-:Y:S04]  /*5f250*/  STL [R1+0xf48], R13 ;  /* 0x000f480d01007387 */ /* 0x0009e80000100800 */
[----:B-1----:R-:W2:Y:S04]  /*5f260*/  LDL.LU R19, [R1+0x10c8] ;  /* 0x0010c80001137983 */ /* 0x002ea80000300800 */
[----:B------:R1:W-:Y:S02]  /*5f270*/  LDGSTS.E [R2+0x15600], [R4.64], P1 ;  /* 0x1560000004027fae */ /* 0x0003e40008921848 */
[----:B-1----:R-:W-:-:S02]  /*5f280*/  IMAD.MOV.U32 R4, RZ, RZ, R7 ;  /* 0x000000ffff047224 */ /* 0x002fc400078e0007 */
[----:B------:R-:W-:Y:S01]  /*5f290*/  IMAD.MOV.U32 R5, RZ, RZ, R13 ;  /* 0x000000ffff057224 */ /* 0x000fe200078e000d */
[----:B---3--:R-:W3:Y:S04]  /*5f2a0*/  LDL.LU R7, [R1+0x1144] ;  /* 0x0011440001077983 */ /* 0x008ee80000300800 */
[----:B----4-:R-:W4:Y:S04]  /*5f2b0*/  LDL.LU R13, [R1+0x114c] ;  /* 0x00114c00010d7983 */ /* 0x010f280000300800 */
[----:B------:R1:W-:Y:S01]  /*5f2c0*/  LDGSTS.E [R2+0x15700], [R4.64], P0 ;  /* 0x1570000004027fae */ /* 0x0003e20008121848 */
[----:B------:R-:W-:-:S05]  /*5f2d0*/  IADD3 R15, P2, R15, UR7, RZ ;  /* 0x000000070f0f7c10 */ /* 0x000fca000ff5e0ff */
[----:B------:R1:W-:Y:S01]  /*5f2e0*/  STL [R1+0xfc4], R15 ;  /* 0x000fc40f01007387 */ /* 0x0003e20000100800 */
[----:B------:R-:W-:Y:S02]  /*5f2f0*/  IADD3 R3, P3, R3, UR7, RZ ;  /* 0x0000000703037c10 */ /* 0x000fe4000ff7e0ff */
[----:B-----5:R-:W-:Y:S02]  /*5f300*/  IADD3.X R44, R44, UR6, RZ, P2, !PT ;  /* 0x000000062c2c7c10 */ /* 0x020fe400097fe4ff */
[----:B-1----:R-:W-:Y:S02]  /*5f310*/  MOV R4, R15 ;  /* 0x0000000f00047202 */ /* 0x002fe40000000f00 */
[----:B------:R-:W-:Y:S01]  /*5f320*/  IADD3.X R14, R14, UR6, RZ, P3, !PT ;  /* 0x000000060e0e7c10 */ /* 0x000fe20009ffe4ff */
[----:B------:R1:W-:Y:S04]  /*5f330*/  STL [R1+0xfc0], R44 ;  /* 0x000fc02c01007387 */ /* 0x0003e80000100800 */
[----:B------:R-:W-:Y:S01]  /*5f340*/  STL [R1+0xfcc], R3 ;  /* 0x000fcc0301007387 */ /* 0x000fe20000100800 */
[----:B------:R-:W-:-:S03]  /*5f350*/  IMAD.MOV.U32 R5, RZ, RZ, R44 ;  /* 0x000000ffff057224 */ /* 0x000fc600078e002c */
[----:B------:R-:W4:Y:S04]  /*5f360*/  LDL.LU R15, [R1+0x1140] ;  /* 0x00114000010f7983 */ /* 0x000f280000300800 */
        /* <DEDUP_REMOVED lines=15> */
[----:B-1----:R-:W-:-:S03]  /*5f460*/  MOV R5, R45 ;  /* 0x0000002d00057202 */ /* 0x002fc60000000f00 */
        /* <DEDUP_REMOVED lines=12> */
[----:B--2---:R-:W-:-:S05]  /*5f530*/  IADD3.X R17, R17, UR6, RZ, P2, !PT ;  /* 0x0000000611117c10 */ /* 0x004fca00097fe4ff */
        /* <DEDUP_REMOVED lines=26> */
[----:B----4-:R-:W-:-:S02]  /*5f6e0*/  MOV R5, R44 ;  /* 0x0000002c00057202 */ /* 0x010fc40000000f00 */
[----:B------:R-:W-:Y:S01]  /*5f6f0*/  IADD3 R14, P2, R14, UR7, RZ ;  /* 0x000000070e0e7c10 */ /* 0x000fe2000ff5e0ff */
        /* <DEDUP_REMOVED lines=10> */
[----:B------:R1:W-:Y:S04]  /*5f7a0*/  STL [R1+0x11cc], R3 ;  /* 0x0011cc0301007387 */ /* 0x0003e80000100800 */
[----:B------:R-:W4:Y:S04]  /*5f7b0*/  LDL.LU R49, [R1+0x1344] ;  /* 0x0013440001317983 */ /* 0x000f280000300800 */
[----:B------:R1:W-:Y:S04]  /*5f7c0*/  STL [R1+0x11c8], R18 ;  /* 0x0011c81201007387 */ /* 0x0003e80000100800 */
[----:B------:R-:W4:Y:S04]  /*5f7d0*/  LDL.LU R14, [R1+0x134c] ;  /* 0x00134c00010e7983 */ /* 0x000f280000300800 */
[----:B------:R-:W4:Y:S01]  /*5f7e0*/  LDL.LU R50, [R1+0x1340] ;  /* 0x0013400001327983 */ /* 0x000f220000300800 */
[----:B------:R-:W-:-:S03]  /*5f7f0*/  IMAD.MOV.U32 R5, RZ, RZ, R45 ;  /* 0x000000ffff057224 */ /* 0x000fc600078e002d */
[----:B-1----:R-:W4:Y:S04]  /*5f800*/  LDL.LU R45, [R1+0x1348] ;  /* 0x00134800012d7983 */ /* 0x002f280000300800 */
[----:B------:R1:W-:Y:S02]  /*5f810*/  LDGSTS.E [R2+0x1a600], [R4.64], P1 ;  /* 0x1a60000004027fae */ /* 0x0003e40008921848 */
[----:B-1----:R-:W-:Y:S02]  /*5f820*/  IMAD.MOV.U32 R4, RZ, RZ, R3 ;  /* 0x000000ffff047224 */ /* 0x002fe400078e0003 */
[----:B------:R-:W-:Y:S01]  /*5f830*/  IMAD.MOV.U32 R5, RZ, RZ, R18 ;  /* 0x000000ffff057224 */ /* 0x000fe200078e0012 */
[----:B------:R-:W4:Y:S04]  /*5f840*/  LDL.LU R3, [R1+0x13c4] ;  /* 0x0013c40001037983 */ /* 0x000f280000300800 */
        /* <DEDUP_REMOVED lines=26> */
[----:B------:R1:W-:Y:S01]  /*5f9f0*/  STL [R1+0x12c0], R44 ;  /* 0x0012c02c01007387 */ /* 0x0003e20000100800 */
[----:B------:R-:W-:-:S03]  /*5fa00*/  MOV R5, R44 ;  /* 0x0000002c00057202 */ /* 0x000fc60000000f00 */
[----:B------:R4:W-:Y:S04]  /*5fa10*/  STL [R1+0x12cc], R7 ;  /* 0x0012cc0701007387 */ /* 0x0009e80000100800 */
[----:B------:R-:W5:Y:S04]  /*5fa20*/  LDL.LU R15, [R1+0x1440] ;  /* 0x00144000010f7983 */ /* 0x000f680000300800 */
[----:B------:R4:W-:Y:S04]  /*5fa30*/  STL [R1+0x12c8], R13 ;  /* 0x0012c80d01007387 */ /* 0x0009e80000100800 */
[----:B-1----:R-:W5:Y:S04]  /*5fa40*/  LDL.LU R44, [R1+0x1448] ;  /* 0x00144800012c7983 */ /* 0x002f680000300800 */
[----:B------:R1:W-:Y:S01]  /*5fa50*/  LDGSTS.E [R2+0x1c600], [R4.64], P1 ;  /* 0x1c60000004027fae */ /* 0x0003e20008921848 */
[----:B------:R-:W-:Y:S01]  /*5fa60*/  IADD3 R49, P2, R49, UR7, RZ ;  /* 0x0000000731317c10 */ /* 0x000fe2000ff5e0ff */
[----:B-1----:R-:W-:-:S02]  /*5fa70*/  IMAD.MOV.U32 R4, RZ, RZ, R7 ;  /* 0x000000ffff047224 */ /* 0x002fc400078e0007 */
[----:B------:R-:W-:Y:S01]  /*5fa80*/  IMAD.MOV.U32 R5, RZ, RZ, R13 ;  /* 0x000000ffff057224 */ /* 0x000fe200078e000d */
[----:B----4-:R-:W5:Y:S01]  /*5fa90*/  LDL.LU R7, [R1+0x4d4] ;  /* 0x0004d40001077983 */ /* 0x010f620000300800 */
[----:B------:R-:W-:-:S03]  /*5faa0*/  IADD3 R14, P3, R14, UR7, RZ ;  /* 0x000000070e0e7c10 */ /* 0x000fc6000ff7e0ff */
[----:B------:R1:W-:Y:S01]  /*5fab0*/  LDGSTS.E [R2+0x1c700], [R4.64], P0 ;  /* 0x1c70000004027fae */ /* 0x0003e20008121848 */
[----:B------:R-:W-:-:S03]  /*5fac0*/  IADD3.X R50, R50, UR6, RZ, P2, !PT ;  /* 0x0000000632327c10 */ /* 0x000fc600097fe4ff */
[----:B------:R-:W5:Y:S01]  /*5fad0*/  LDL.LU R13, [R1+0x4dc] ;  /* 0x0004dc00010d7983 */ /* 0x000f620000300800 */
        /* <DEDUP_REMOVED lines=9> */
[----:B------:R-:W5:Y:S01]  /*5fb70*/  LDL.LU R14, [R1+0x4d0] ;  /* 0x0004d000010e7983 */ /* 0x000f620000300800 */
[----:B------:R-:W-:-:S03]  /*5fb80*/  IMAD.MOV.U32 R5, RZ, RZ, R45 ;  /* 0x000000ffff057224 */ /* 0x000fc600078e002d */
[----:B------:R-:W5:Y:S01]  /*5fb90*/  LDL.LU R45, [R1+0x4d8] ;  /* 0x0004d800012d7983 */ /* 0x000f620000300800 */
[----:B------:R-:W-:Y:S02]  /*5fba0*/  IADD3 R3, P2, R3, UR7, RZ ;  /* 0x0000000703037c10 */ /* 0x000fe4000ff5e0ff */
[----:B------:R-:W-:Y:S01]  /*5fbb0*/  IADD3 R18, P3, R18, UR7, RZ ;  /* 0x0000000712127c10 */ /* 0x000fe2000ff7e0ff */
[----:B------:R1:W-:Y:S04]  /*5fbc0*/  LDGSTS.E [R2+0x1d700], [R4.64], P0 ;  /* 0x1d70000004027fae */ /* 0x0003e80008121848 */
[----:B------:R3:W-:Y:S01]  /*5fbd0*/  STL [R1+0x13c4], R3 ;  /* 0x0013c40301007387 */ /* 0x0007e20000100800 */
[----:B-1----:R-:W-:Y:S01]  /*5fbe0*/  IMAD.MOV.U32 R4, RZ, RZ, R3 ;  /* 0x000000ffff047224 */ /* 0x002fe200078e0003 */
[----:B---3--:R-:W-:-:S05]  /*5fbf0*/  IADD3.X R17, R17, UR6, RZ, P2, !PT ;  /* 0x0000000611117c10 */ /* 0x008fca00097fe4ff */
[----:B------:R-:W-:Y:S01]  /*5fc00*/  IMAD.MOV.U32 R5, RZ, RZ, R17 ;  /* 0x000000ffff057224 */ /* 0x000fe200078e0011 */
[----:B------:R1:W-:Y:S01]  /*5fc10*/  STL [R1+0x13c0], R17 ;  /* 0x0013c01101007387 */ /* 0x0003e20000100800 */
[----:B------:R-:W-:-:S03]  /*5fc20*/  IADD3.X R19, R19, UR6, RZ, P3, !PT ;  /* 0x0000000613137c10 */ /* 0x000fc60009ffe4ff */
[----:B------:R3:W-:Y:S04]  /*5fc30*/  STL [R1+0x13cc], R18 ;  /* 0x0013cc1201007387 */ /* 0x0007e80000100800 */
[----:B------:R-:W4:Y:S04]  /*5fc40*/  LDL.LU R3, [R1+0x554] ;  /* 0x0005540001037983 */ /* 0x000f280000300800 */
[----:B------:R3:W-:Y:S04]  /*5fc50*/  STL [R1+0x13c8], R19 ;  /* 0x0013c81301007387 */ /* 0x0007e80000100800 */
[----:B------:R3:W-:Y:S04]  /*5fc60*/  LDGSTS.E [R2+0x1e600], [R4.64], P1 ;  /* 0x1e60000004027fae */ /* 0x0007e80008921848 */
[----:B-1----:R-:W4:Y:S01]  /*5fc70*/  LDL.LU R17, [R1+0x55c] ;  /* 0x00055c0001117983 */ /* 0x002f220000300800 */
[----:B--2---:R-:W-:Y:S01]  /*5fc80*/  IADD3 R6, P2, R6, UR7, RZ ;  /* 0x0000000706067c10 */ /* 0x004fe2000ff5e0ff */
[----:B---3--:R-:W-:-:S02]  /*5fc90*/  IMAD.MOV.U32 R4, RZ, RZ, R18 ;  /* 0x000000ffff047224 */ /* 0x008fc400078e0012 */
[----:B------:R-:W2:Y:S01]  /*5fca0*/  LDL.LU R18, [R1+0x550] ;  /* 0x0005500001127983 */ /* 0x000ea20000300800 */
        /* <DEDUP_REMOVED lines=15> */
[----:B-----5:R-:W-:-:S02]  /*5fda0*/  IMAD.MOV.U32 R5, RZ, RZ, R44 ;  /* 0x000000ffff057224 */ /* 0x020fc400078e002c */
[----:B------:R-:W-:Y:S01]  /*5fdb0*/  IMAD.MOV.U32 R4, RZ, RZ, R16 ;  /* 0x000000ffff047224 */ /* 0x000fe200078e0010 */
[----:B-1----:R-:W5:Y:S01]  /*5fdc0*/  LDL.LU R44, [R1+0x5d0] ;  /* 0x0005d000012c7983 */ /* 0x002f620000300800 */
[----:B------:R-:W-:-:S03]  /*5fdd0*/  IADD3 R7, P2, R7, UR7, RZ ;  /* 0x0000000707077c10 */ /* 0x000fc6000ff5e0ff */
[----:B------:R-:W5:Y:S01]  /*5fde0*/  LDL.LU R16, [R1+0x5d8] ;  /* 0x0005d80001107983 */ /* 0x000f620000300800 */
        /* <DEDUP_REMOVED lines=20> */
[----:B----4-:R-:W-:-:S05]  /*5ff30*/  IADD3 R3, P2, R3, UR7, RZ ;  /* 0x0000000703037c10 */ /* 0x010fca000ff5e0ff */
        /* <DEDUP_REMOVED lines=11> */
[----:B------:R-:W4:Y:S01]  /*5fff0*/  LDL.LU R3, [R1+0x6dc] ;  /* 0x0006dc0001037983 */ /* 0x000f220000300800 */
        /* <DEDUP_REMOVED lines=8> */
[----:B-----5:R-:W-:Y:S02]  /*60080*/  IADD3.X R44, R44, UR6, RZ, P2, !PT ;  /* 0x000000062c2c7c10 */ /* 0x020fe400097fe4ff */
        /* <DEDUP_REMOVED lines=13> */
[----:B-----5:R-:W5:Y:S04]  /*60160*/  LDL.LU R6, [R1+0x7d4] ;  /* 0x0007d40001067983 */ /* 0x020f680000300800 */
[----:B------:R-:W5:Y:S01]  /*60170*/  LDL.LU R16, [R1+0x7dc] ;  /* 0x0007dc0001107983 */ /* 0x000f620000300800 */
[----:B------:R-:W-:-:S03]  /*60180*/  IADD3 R14, P2, R14, UR7, RZ ;  /* 0x000000070e0e7c10 */ /* 0x000fc6000ff5e0ff */
[----:B------:R1:W-:Y:S01]  /*60190*/  LDGSTS.E [R2+0x2900], [R4.64], P0 ;  /* 0x0290000004027fae */ /* 0x0003e20008121848 */
[----:B------:R-:W-:-:S03]  /*601a0*/  IADD3 R7, P3, R7, UR7, RZ ;  /* 0x0000000707077c10 */ /* 0x000fc6000ff7e0ff */
[----:B------:R1:W-:Y:S01]  /*601b0*/  STL [R1+0x654], R14 ;  /* 0x0006540e01007387 */ /* 0x0003e20000100800 */
[----:B------:R-:W-:Y:S01]  /*601c0*/  IADD3.X R45, R45, UR6, RZ, P2, !PT ;  /* 0x000000062d2d7c10 */ /* 0x000fe200097fe4ff */
[----:B-1----:R-:W-:Y:S01]  /*601d0*/  IMAD.MOV.U32 R4, RZ, RZ, R14 ;  /* 0x000000ffff047224 */ /* 0x002fe200078e000e */
[----:B------:R-:W-:-:S03]  /*601e0*/  IADD3.X R13, R13, UR6, RZ, P3, !PT ;  /* 0x000000060d0d7c10 */ /* 0x000fc60009ffe4ff */
[----:B------:R1:W-:Y:S04]  /*601f0*/  STL [R1+0x650], R45 ;  /* 0x0006502d01007387 */ /* 0x0003e80000100800 */
[----:B------:R1:W-:Y:S04]  /*60200*/  STL [R1+0x65c], R7 ;  /* 0x00065c0701007387 */ /* 0x0003e80000100800 */
[----:B------:R-:W5:Y:S01]  /*60210*/  LDL.LU R14, [R1+0x7d0] ;  /* 0x0007d000010e7983 */ /* 0x000f620000300800 */
[----:B------:R-:W-:-:S03]  /*60220*/  MOV R5, R45 ;  /* 0x0000002d00057202 */ /* 0x000fc60000000f00 */
[----:B------:R1:W-:Y:S04]  /*60230*/  STL [R1+0x658], R13 ;  /* 0x0006580d01007387 */ /* 0x0003e80000100800 */
[----:B-1----:R-:W5:Y:S04]  /*60240*/  LDL.LU R45, [R1+0x7d8] ;  /* 0x0007d800012d7983 */ /* 0x002f680000300800 */
        /* <DEDUP_REMOVED lines=8> */
[----:B----4-:R-:W-:Y:S02]  /*602d0*/  IADD3 R3, P3, R3, UR7, RZ ;  /* 0x0000000703037c10 */ /* 0x010fe4000ff7e0ff */
        /* <DEDUP_REMOVED lines=8> */
[----:B-1----:R-:W4:Y:S04]  /*60360*/  LDL.LU R19, [R1+0x858] ;  /* 0x0008580001137983 */ /* 0x002f280000300800 */
[----:B------:R1:W-:Y:S02]  /*60370*/  LDGSTS.E [R2+0x4800], [R4.64], P1 ;  /* 0x0480000004027fae */ /* 0x0003e40008921848 */
[----:B-1----:R-:W-:Y:S01]  /*60380*/  MOV R4, R3 ;  /* 0x0000000300047202 */ /* 0x002fe20000000f00 */
[----:B------:R-:W-:-:S02]  /*60390*/  IMAD.MOV.U32 R5, RZ, RZ, R17 ;  /* 0x000000ffff057224 */ /* 0x000fc400078e0011 */
[----:B---3--:R-:W3:Y:S04]  /*603a0*/  LDL.LU R17, [R1+0x8d4] ;  /* 0x0008d40001117983 */ /* 0x008ee80000300800 */
[----:B------:R-:W3:Y:S01]  /*603b0*/  LDL.LU R3, [R1+0x8dc] ;  /* 0x0008dc0001037983 */ /* 0x000ee20000300800 */
        /* <DEDUP_REMOVED lines=13> */
[----:B-----5:R-:W-:-:S03]  /*60490*/  IADD3 R6, P2, R6, UR7, RZ ;  /* 0x0000000706067c10 */ /* 0x020fc6000ff5e0ff */
        /* <DEDUP_REMOVED lines=16> */
[----:B-----5:R-:W-:-:S03]  /*605a0*/  IMAD.MOV.U32 R5, RZ, RZ, R45 ;  /* 0x000000ffff057224 */ /* 0x020fc600078e002d */
[----:B-1----:R-:W5:Y:S01]  /*605b0*/  LDL.LU R45, [R1+0x950] ;  /* 0x00095000012d7983 */ /* 0x002f620000300800 */
[----:B------:R-:W-:-:S03]  /*605c0*/  IMAD.MOV.U32 R4, RZ, RZ, R16 ;  /* 0x000000ffff047224 */ /* 0x000fc600078e0010 */
[----:B------:R-:W5:Y:S01]  /*605d0*/  LDL.LU R16, [R1+0x958] ;  /* 0x0009580001107983 */ /* 0x000f620000300800 */
        /* <DEDUP_REMOVED lines=8> */
[----:B----4-:R-:W-:-:S03]  /*60660*/  IADD3.X R19, R19, UR6, RZ, P3, !PT ;  /* 0x0000000613137c10 */ /* 0x010fc60009ffe4ff */
[----:B------:R-:W-:Y:S04]  /*60670*/  STL [R1+0x85c], R13 ;  /* 0x00085c0d01007387 */ /* 0x000fe80000100800 */
[----:B------:R2:W-:Y:S04]  /*60680*/  LDGSTS.E [R2+0x7800], [R4.64], P1 ;  /* 0x0780000004027fae */ /* 0x0005e80008921848 */
[----:B-1----:R-:W4:Y:S04]  /*60690*/  LDL.LU R18, [R1+0x9d4] ;  /* 0x0009d40001127983 */ /* 0x002f280000300800 */
[----:B------:R1:W-:Y:S04]  /*606a0*/  STL [R1+0x858], R19 ;  /* 0x0008581301007387 */ /* 0x0003e80000100800 */
[----:B------:R-:W4:Y:S01]  /*606b0*/  LDL.LU R7, [R1+0x9dc] ;  /* 0x0009dc0001077983 */ /* 0x000f220000300800 */
[----:B--2---:R-:W-:Y:S01]  /*606c0*/  IMAD.MOV.U32 R5, RZ, RZ, R19 ;  /* 0x000000ffff057224 */ /* 0x004fe200078e0013 */
[----:B---3--:R-:W-:Y:S01]  /*606d0*/  IADD3 R17, P2, R17, UR7, RZ ;  /* 0x0000000711117c10 */ /* 0x008fe2000ff5e0ff */
[----:B------:R-:W-:Y:S01]  /*606e0*/  IMAD.MOV.U32 R4, RZ, RZ, R13 ;  /* 0x000000ffff047224 */ /* 0x000fe200078e000d */
[----:B-1----:R-:W2:Y:S01]  /*606f0*/  LDL.LU R19, [R1+0x9d0] ;  /* 0x0009d00001137983 */ /* 0x002ea20000300800 */
[----:B------:R-:W-:-:S03]  /*60700*/  IADD3 R3, P3, R3, UR7, RZ ;  /* 0x0000000703037c10 */ /* 0x000fc6000ff7e0ff */
[----:B------:R-:W3:Y:S04]  /*60710*/  LDL.LU R13, [R1+0x9d8] ;  /* 0x0009d800010d7983 */ /* 0x000ee80000300800 */
        /* <DEDUP_REMOVED lines=34> */
[----:B-----5:R-:W5:Y:S04]  /*60940*/  LDL.LU R6, [R1+0xb54] ;  /* 0x000b540001067983 */ /* 0x020f680000300800 */
        /* <DEDUP_REMOVED lines=11> */
[----:B----4-:R-:W2:Y:S04]  /*60a00*/  LDL.LU R18, [R1+0xb50] ;  /* 0x000b500001127983 */ /* 0x010ea80000300800 */
[----:B------:R3:W-:Y:S04]  /*60a10*/  STL [R1+0x9d8], R13 ;  /* 0x0009d80d01007387 */ /* 0x0007e80000100800 */
[----:B-1----:R-:W4:Y:S04]  /*60a20*/  LDL.LU R19, [R1+0xb58] ;  /* 0x000b580001137983 */ /* 0x002f280000300800 */
[----:B------:R1:W-:Y:S02]  /*60a30*/  LDGSTS.E [R2+0xa800], [R4.64], P1 ;  /* 0x0a80000004027fae */ /* 0x0003e40008921848 */
[----:B-1----:R-:W-:Y:S01]  /*60a40*/  IMAD.MOV.U32 R4, RZ, RZ, R7 ;  /* 0x000000ffff047224 */ /* 0x002fe200078e0007 */
[----:B------:R-:W-:-:S02]  /*60a50*/  MOV R5, R13 ;  /* 0x0000000d00057202 */ /* 0x000fc40000000f00 */
        /* <DEDUP_REMOVED lines=129> */
[----:B------:R1:W-:Y:S02]  /*61270*/  LDGSTS.E [R2+0x11900], [R4.64], P0 ;  /* 0x1190000004027fae */ /* 0x0003e40008121848 */
        /* <DEDUP_REMOVED lines=68> */
[----:B-----5:R-:W5:Y:S04]  /*616c0*/  LDL.LU R7, [R1+0x1154] ;  /* 0x0011540001077983 */ /* 0x020f680000300800 */
        /* <DEDUP_REMOVED lines=51> */
[----:B------:R-:W-:-:S03]  /*61a00*/  MOV R4, R13 ;  /* 0x0000000d00047202 */ /* 0x000fc60000000f00 */
        /* <DEDUP_REMOVED lines=67> */
[----:B----4-:R-:W3:Y:S04]  /*61e40*/  LDL.LU R18, [R1+0x1450] ;  /* 0x0014500001127983 */ /* 0x010ee80000300800 */
[----:B------:R4:W-:Y:S04]  /*61e50*/  LDGSTS.E [R2+0x1c800], [R4.64], P1 ;  /* 0x1c80000004027fae */ /* 0x0009e80008921848 */
[----:B------:R2:W-:Y:S04]  /*61e60*/  STL [R1+0x12d8], R17 ;  /* 0x0012d81101007387 */ /* 0x0005e80000100800 */
[----:B-1----:R-:W3:Y:S01]  /*61e70*/  LDL.LU R19, [R1+0x1458] ;  /* 0x0014580001137983 */ /* 0x002ee20000300800 */
[----:B----4-:R-:W-:-:S02]  /*61e80*/  IMAD.MOV.U32 R4, RZ, RZ, R7 ;  /* 0x000000ffff047224 */ /* 0x010fc400078e0007 */
[----:B------:R-:W-:Y:S01]  /*61e90*/  IMAD.MOV.U32 R5, RZ, RZ, R17 ;  /* 0x000000ffff057224 */ /* 0x000fe200078e0011 */
[----:B--2---:R-:W2:Y:S04]  /*61ea0*/  LDL.LU R7, [R1+0x4e4] ;  /* 0x0004e40001077983 */ /* 0x004ea80000300800 */
[----:B------:R1:W-:Y:S01]  /*61eb0*/  LDGSTS.E [R2+0x1c900], [R4.64], P0 ;  /* 0x1c90000004027fae */ /* 0x0003e20008121848 */
[----:B------:R-:W-:-:S03]  /*61ec0*/  IADD3 R48, P2, R48, UR7, RZ ;  /* 0x0000000730307c10 */ /* 0x000fc6000ff5e0ff */
[----:B------:R-:W4:Y:S01]  /*61ed0*/  LDL.LU R17, [R1+0x4ec] ;  /* 0x0004ec0001117983 */ /* 0x000f220000300800 */
        /* <DEDUP_REMOVED lines=11> */
[----:B------:R-:W4:Y:S01]  /*61f90*/  LDL.LU R15, [R1+0x4e0] ;  /* 0x0004e000010f7983 */ /* 0x000f220000300800 */
[----:B------:R-:W-:Y:S01]  /*61fa0*/  IADD3 R3, P2, R3, UR7, RZ ;  /* 0x0000000703037c10 */ /* 0x000fe2000ff5e0ff */
[----:B------:R-:W-:Y:S02]  /*61fb0*/  IMAD.MOV.U32 R5, RZ, RZ, R44 ;  /* 0x000000ffff057224 */ /* 0x000fe400078e002c */
[----:B------:R-:W4:Y:S01]  /*61fc0*/  LDL.LU R44, [R1+0x4e8] ;  /* 0x0004e800012c7983 */ /* 0x000f220000300800 */
        /* <DEDUP_REMOVED lines=13> */
[----:B-----5:R-:W-:-:S03]  /*620a0*/  IMAD.MOV.U32 R4, RZ, RZ, R16 ;  /* 0x000000ffff047224 */ /* 0x020fc600078e0010 */
[----:B------:R-:W4:Y:S01]  /*620b0*/  LDL.LU R16, [R1+0x560] ;  /* 0x0005600001107983 */ /* 0x000f220000300800 */
[----:B------:R-:W-:-:S03]  /*620c0*/  MOV R5, R45 ;  /* 0x0000002d00057202 */ /* 0x000fc60000000f00 */
[----:B------:R-:W4:Y:S01]  /*620d0*/  LDL.LU R45, [R1+0x568] ;  /* 0x00056800012d7983 */ /* 0x000f220000300800 */
[----:B------:R-:W-:Y:S02]  /*620e0*/  IADD3 R6, P2, R6, UR7, RZ ;  /* 0x0000000706067c10 */ /* 0x000fe4000ff5e0ff */
[----:B------:R-:W-:Y:S01]  /*620f0*/  IADD3 R13, P3, R13, UR7, RZ ;  /* 0x000000070d0d7c10 */ /* 0x000fe2000ff7e0ff */
[----:B------:R1:W-:Y:S04]  /*62100*/  LDGSTS.E [R2+0x1e900], [R4.64], P0 ;  /* 0x1e90000004027fae */ /* 0x0003e80008121848 */
[----:B------:R-:W-:Y:S01]  /*62110*/  STL [R1+0x1454], R6 ;  /* 0x0014540601007387 */ /* 0x000fe20000100800 */
[----:B-1----:R-:W-:Y:S01]  /*62120*/  IMAD.MOV.U32 R4, RZ, RZ, R6 ;  /* 0x000000ffff047224 */ /* 0x002fe200078e0006 */
[----:B------:R-:W-:-:S02]  /*62130*/  LOP3.LUT R48, R61, 0x50, RZ, 0x3c, !PT ;  /* 0x000000503d307812 */ /* 0x000fc400078e3cff */
[----:B---3--:R-:W-:-:S05]  /*62140*/  IADD3.X R18, R18, UR6, RZ, P2, !PT ;  /* 0x0000000612127c10 */ /* 0x008fca00097fe4ff */
[----:B------:R-:W-:Y:S01]  /*62150*/  IMAD.MOV.U32 R5, RZ, RZ, R18 ;  /* 0x000000ffff057224 */ /* 0x000fe200078e0012 */
[----:B------:R1:W-:Y:S04]  /*62160*/  STL [R1+0x1450], R18 ;  /* 0x0014501201007387 */ /* 0x0003e80000100800 */
[----:B------:R-:W-:Y:S01]  /*62170*/  STL [R1+0x145c], R13 ;  /* 0x00145c0d01007387 */ /* 0x000fe20000100800 */
[----:B------:R-:W-:-:S03]  /*62180*/  IADD3.X R19, R19, UR6, RZ, P3, !PT ;  /* 0x0000000613137c10 */ /* 0x000fc60009ffe4ff */
[----:B------:R3:W-:Y:S04]  /*62190*/  LDGSTS.E [R2+0x1f800], [R4.64], P1 ;  /* 0x1f80000004027fae */ /* 0x0007e80008921848 */
[----:B-1----:R-:W5:Y:S01]  /*621a0*/  LDL.LU R18, [R1+0x5e4] ;  /* 0x0005e40001127983 */ /* 0x002f620000300800 */
[----:B--2---:R-:W-:-:S03]  /*621b0*/  IADD3 R7, P2, R7, UR7, RZ ;  /* 0x0000000707077c10 */ /* 0x004fc6000ff5e0ff */
[----:B------:R1:W-:Y:S01]  /*621c0*/  STL [R1+0x1458], R19 ;  /* 0x0014581301007387 */ /* 0x0003e20000100800 */
[----:B---3--:R-:W-:-:S03]  /*621d0*/  IMAD.MOV.U32 R4, RZ, RZ, R13 ;  /* 0x000000ffff047224 */ /* 0x008fc600078e000d */
[----:B------:R-:W2:Y:S01]  /*621e0*/  LDL.LU R6, [R1+0x5ec] ;  /* 0x0005ec0001067983 */ /* 0x000ea20000300800 */
[----:B------:R-:W-:-:S03]  /*621f0*/  IMAD.MOV.U32 R5, RZ, RZ, R19 ;  /* 0x000000ffff057224 */ /* 0x000fc600078e0013 */
[----:B-1----:R-:W3:Y:S01]  /*62200*/  LDL.LU R19, [R1+0x5e0] ;  /* 0x0005e00001137983 */ /* 0x002ee20000300800 */
[----:B----4-:R-:W-:-:S03]  /*62210*/  IADD3 R17, P3, R17, UR7, RZ ;  /* 0x0000000711117c10 */ /* 0x010fc6000ff7e0ff */
[----:B------:R1:W-:Y:S04]  /*62220*/  LDGSTS.E [R2+0x1f900], [R4.64], P0 ;  /* 0x1f90000004027fae */ /* 0x0003e80008121848 */
[----:B------:R-:W4:Y:S01]  /*62230*/  LDL.LU R13, [R1+0x5e8] ;  /* 0x0005e800010d7983 */ /* 0x000f220000300800 */
[----:B-1----:R-:W-:-:S03]  /*62240*/  MOV R2, UR5 ;  /* 0x0000000500027c02 */ /* 0x002fc60008000f00 */
[----:B------:R-:W-:Y:S01]  /*62250*/  STL [R1+0x4e4], R7 ;  /* 0x0004e40701007387 */ /* 0x000fe20000100800 */
[----:B------:R-:W-:Y:S02]  /*62260*/  IMAD.MOV.U32 R4, RZ, RZ, R7 ;  /* 0x000000ffff047224 */ /* 0x000fe400078e0007 */
[----:B------:R-:W-:Y:S01]  /*62270*/  IMAD R2, R2, 0x20000, R48 ;  /* 0x0002000002027824 */ /* 0x000fe200078e0230 */
[----:B------:R-:W-:Y:S01]  /*62280*/  STL [R1+0x4ec], R17 ;  /* 0x0004ec1101007387 */ /* 0x000fe20000100800 */
[----:B------:R-:W-:Y:S02]  /*62290*/  IADD3.X R15, R15, UR6, RZ, P2, !PT ;  /* 0x000000060f0f7c10 */ /* 0x000fe400097fe4ff */
        /* <DEDUP_REMOVED lines=28> */
[----:B------:R-:W4:Y:S04]  /*62460*/  LDL.LU R14, [R1+0x6e8] ;  /* 0x0006e800010e7983 */ /* 0x000f280000300800 */
[----:B------:R1:W-:Y:S01]  /*62470*/  LDGSTS.E [R2+0x1b00], [R4.64], P0 ;  /* 0x01b0000004027fae */ /* 0x0003e20008121848 */
[----:B-----5:R-:W-:-:S05]  /*62480*/  IADD3 R18, P2, R18, UR7, RZ ;  /* 0x0000000712127c10 */ /* 0x020fca000ff5e0ff */
[----:B------:R5:W-:Y:S01]  /*62490*/  STL [R1+0x5e4], R18 ;  /* 0x0005e41201007387 */ /* 0x000be20000100800 */
[----:B--2---:R-:W-:Y:S02]  /*624a0*/  IADD3 R6, P3, R6, UR7, RZ ;  /* 0x0000000706067c10 */ /* 0x004fe4000ff7e0ff */
[----:B---3--:R-:W-:Y:S02]  /*624b0*/  IADD3.X R19, R19, UR6, RZ, P2, !PT ;  /* 0x0000000613137c10 */ /* 0x008fe400097fe4ff */
[----:B-1----:R-:W-:-:S03]  /*624c0*/  MOV R4, R18 ;  /* 0x0000001200047202 */ /* 0x002fc60000000f00 */
[----:B------:R1:W-:Y:S01]  /*624d0*/  STL [R1+0x5e0], R19 ;  /* 0x0005e01301007387 */ /* 0x0003e20000100800 */
[----:B----4-:R-:W-:-:S03]  /*624e0*/  IADD3.X R13, R13, UR6, RZ, P3, !PT ;  /* 0x000000060d0d7c10 */ /* 0x010fc60009ffe4ff */
[----:B------:R2:W-:Y:S01]  /*624f0*/  STL [R1+0x5ec], R6 ;  /* 0x0005ec0601007387 */ /* 0x0005e20000100800 */
[----:B------:R-:W-:-:S03]  /*62500*/  IMAD.MOV.U32 R5, RZ, RZ, R19 ;  /* 0x000000ffff057224 */ /* 0x000fc600078e0013 */
[----:B-----5:R-:W3:Y:S04]  /*62510*/  LDL.LU R18, [R1+0x764] ;  /* 0x0007640001127983 */ /* 0x020ee80000300800 */
[----:B------:R4:W-:Y:S04]  /*62520*/  STL [R1+0x5e8], R13 ;  /* 0x0005e80d01007387 */ /* 0x0009e80000100800 */
[----:B------:R-:W5:Y:S04]  /*62530*/  LDL.LU R48, [R1+0x76c] ;  /* 0x00076c0001307983 */ /* 0x000f680000300800 */
[----:B-1----:R-:W5:Y:S04]  /*62540*/  LDL.LU R19, [R1+0x760] ;  /* 0x0007600001137983 */ /* 0x002f680000300800 */
[----:B------:R1:W-:Y:S04]  /*62550*/  LDGSTS.E [R2+0x2a00], [R4.64], P1 ;  /* 0x02a0000004027fae */ /* 0x0003e80008921848 */
[----:B------:R-:W5:Y:S01]  /*62560*/  LDL.LU R49, [R1+0x768] ;  /* 0x0007680001317983 */ /* 0x000f620000300800 */
[----:B-1----:R-:W-:-:S02]  /*62570*/  IMAD.MOV.U32 R4, RZ, RZ, R6 ;  /* 0x000000ffff047224 */ /* 0x002fc400078e0006 */
[----:B------:R-:W-:Y:S01]  /*62580*/  IMAD.MOV.U32 R5, RZ, RZ, R13 ;  /* 0x000000ffff057224 */ /* 0x000fe200078e000d */
[----:B--2---:R-:W2:Y:S01]  /*62590*/  LDL.LU R6, [R1+0x7e4] ;  /* 0x0007e40001067983 */ /* 0x004ea20000300800 */
        /* <DEDUP_REMOVED lines=38> */
[----:B---3--:R-:W-:-:S05]  /*62800*/  IADD3 R18, P2, R18, UR7, RZ ;  /* 0x0000000712127c10 */ /* 0x008fca000ff5e0ff */
        /* <DEDUP_REMOVED lines=10> */
[----:B--2---:R-:W-:-:S03]  /*628b0*/  IADD3 R6, P2, R6, UR7, RZ ;  /* 0x0000000706067c10 */ /* 0x004fc6000ff5e0ff */
[----:B------:R-:W-:Y:S04]  /*628c0*/  STL [R1+0x768], R49 ;  /* 0x0007683101007387 */ /* 0x000fe80000100800 */
[----:B------:R-:W2:Y:S01]  /*628d0*/  LDL.LU R18, [R1+0x8e8] ;  /* 0x0008e80001127983 */ /* 0x000ea20000300800 */
[----:B---3--:R-:W-:Y:S01]  /*628e0*/  IMAD.MOV.U32 R4, RZ, RZ, R48 ;  /* 0x000000ffff047224 */ /* 0x008fe200078e0030 */
        /* <DEDUP_REMOVED lines=34> */
[----:B------:R-:W-:-:S03]  /*62b10*/  IMAD.MOV.U32 R4, RZ, RZ, R17 ;  /* 0x000000ffff047224 */ /* 0x000fc600078e0011 */
[----:B------:R-:W3:Y:S01]  /*62b20*/  LDL.LU R17, [R1+0x9e8] ;  /* 0x0009e80001117983 */ /* 0x000ee20000300800 */
[----:B------:R-:W-:Y:S02]  /*62b30*/  IADD3 R14, P2, R14, UR7, RZ ;  /* 0x000000070e0e7c10 */ /* 0x000fe4000ff5e0ff */
[----:B------:R-:W-:Y:S01]  /*62b40*/  IADD3 R3, P3, R3, UR7, RZ ;  /* 0x0000000703037c10 */ /* 0x000fe2000ff7e0ff */
[----:B------:R1:W-:Y:S04]  /*62b50*/  LDGSTS.E [R2+0x7b00], [R4.64], P0 ;  /* 0x07b0000004027fae */ /* 0x0003e80008121848 */
[----:B------:R2:W-:Y:S01]  /*62b60*/  STL [R1+0x8e4], R14 ;  /* 0x0008e40e01007387 */ /* 0x0005e20000100800 */
[----:B-1----:R-:W-:Y:S01]  /*62b70*/  IMAD.MOV.U32 R4, RZ, RZ, R14 ;  /* 0x000000ffff047224 */ /* 0x002fe200078e000e */
[----:B-----5:R-:W-:-:S05]  /*62b80*/  IADD3.X R19, R19, UR6, RZ, P2, !PT ;  /* 0x0000000613137c10 */ /* 0x020fca00097fe4ff */
[----:B------:R1:W-:Y:S01]  /*62b90*/  STL [R1+0x8e0], R19 ;  /* 0x0008e01301007387 */ /* 0x0003e20000100800 */
[----:B--2---:R-:W-:-:S03]  /*62ba0*/  IADD3.X R18, R18, UR6, RZ, P3, !PT ;  /* 0x0000000612127c10 */ /* 0x004fc60009ffe4ff */
[----:B------:R2:W-:Y:S01]  /*62bb0*/  STL [R1+0x8ec], R3 ;  /* 0x0008ec0301007387 */ /* 0x0005e20000100800 */
[----:B------:R-:W-:-:S03]  /*62bc0*/  MOV R5, R19 ;  /* 0x0000001300057202 */ /* 0x000fc60000000f00 */
[----:B------:R-:W5:Y:S04]  /*62bd0*/  LDL.LU R14, [R1+0xa64] ;  /* 0x000a6400010e7983 */ /* 0x000f680000300800 */
[----:B------:R2:W-:Y:S04]  /*62be0*/  STL [R1+0x8e8], R18 ;  /* 0x0008e81201007387 */ /* 0x0005e80000100800 */
[----:B------:R-:W5:Y:S04]  /*62bf0*/  LDL.LU R48, [R1+0xa6c] ;  /* 0x000a6c0001307983 */ /* 0x000f680000300800 */
[----:B-1----:R-:W5:Y:S04]  /*62c00*/  LDL.LU R19, [R1+0xa60] ;  /* 0x000a600001137983 */ /* 0x002f680000300800 */
[----:B------:R1:W-:Y:S04]  /*62c10*/  LDGSTS.E [R2+0x8a00], [R4.64], P1 ;  /* 0x08a0000004027fae */ /* 0x0003e80008921848 */
[----:B------:R-:W5:Y:S01]  /*62c20*/  LDL.LU R49, [R1+0xa68] ;  /* 0x000a680001317983 */ /* 0x000f620000300800 */
[----:B-1----:R-:W-:-:S02]  /*62c30*/  IMAD.MOV.U32 R4, RZ, RZ, R3 ;  /* 0x000000ffff047224 */ /* 0x002fc400078e0003 */
[----:B------:R-:W-:Y:S01]  /*62c40*/  IMAD.MOV.U32 R5, RZ, RZ, R18 ;  /* 0x000000ffff057224 */ /* 0x000fe200078e0012 */
[----:B--2---:R-:W2:Y:S04]  /*62c50*/  LDL.LU R3, [R1+0xae4] ;  /* 0x000ae40001037983 */ /* 0x004ea80000300800 */
        /* <DEDUP_REMOVED lines=17> */
[----:B---3--:R-:W4:Y:S04]  /*62d70*/  LDL.LU R6, [R1+0xb64] ;  /* 0x000b640001067983 */ /* 0x008f280000300800 */
        /* <DEDUP_REMOVED lines=24> */
[----:B-1----:R-:W-:-:S04]  /*62f00*/  IMAD.MOV.U32 R4, RZ, RZ, R14 ;  /* 0x000000ffff047224 */ /* 0x002fc800078e000e */
[----:B------:R1:W-:Y:S01]  /*62f10*/  STL [R1+0xa60], R19 ;  /* 0x000a601301007387 */ /* 0x0003e20000100800 */
[----:B------:R-:W-:Y:S01]  /*62f20*/  IMAD.MOV.U32 R5, RZ, RZ, R19 ;  /* 0x000000ffff057224 */ /* 0x000fe200078e0013 */
[----:B------:R-:W-:Y:S02]  /*62f30*/  IADD3.X R49, R49, UR6, RZ, P3, !PT ;  /* 0x0000000631317c10 */ /* 0x000fe40009ffe4ff */
[----:B------:R-:W-:Y:S04]  /*62f40*/  STL [R1+0xa6c], R48 ;  /* 0x000a6c3001007387 */ /* 0x000fe80000100800 */
[----:B------:R5:W-:Y:S04]  /*62f50*/  LDGSTS.E [R2+0xba00], [R4.64], P1 ;  /* 0x0ba0000004027fae */ /* 0x000be80008921848 */
[----:B-1----:R-:W3:Y:S01]  /*62f60*/  LDL.LU R19, [R1+0xbe0] ;  /* 0x000be00001137983 */ /* 0x002ee20000300800 */
[----:B--2---:R-:W-:-:S03]  /*62f70*/  IADD3 R3, P2, R3, UR7, RZ ;  /* 0x0000000703037c10 */ /* 0x004fc6000ff5e0ff */
[----:B------:R-:W-:Y:S04]  /*62f80*/  STL [R1+0xa68], R49 ;  /* 0x000a683101007387 */ /* 0x000fe80000100800 */
[----:B------:R-:W2:Y:S01]  /*62f90*/  LDL.LU R14, [R1+0xbe8] ;  /* 0x000be800010e7983 */ /* 0x000ea20000300800 */
        /* <DEDUP_REMOVED lines=263> */
[----:B------:R1:W-:Y:S01]  /*64010*/  STL [R1+0x11e8], R13 ;  /* 0x0011e80d01007387 */ /* 0x0003e20000100800 */
[----:B------:R-:W-:-:S03]  /*64020*/  IMAD.MOV.U32 R5, RZ, RZ, R19 ;  /* 0x000000ffff057224 */ /* 0x000fc600078e0013 */
[----:B------:R-:W3:Y:S04]  /*64030*/  LDL.LU R18, [R1+0x136c] ;  /* 0x00136c0001127983 */ /* 0x000ee80000300800 */
        /* <DEDUP_REMOVED lines=95> */
[----:B------:R-:W-:-:S03]  /*64630*/  IADD3 R7, P2, R7, UR7, RZ ;  /* 0x0000000707077c10 */ /* 0x000fc6000ff5e0ff */
        /* <DEDUP_REMOVED lines=64> */
[----:B------:R1:W-:Y:S01]  /*64a40*/  STL [R1+0x670], R19 ;  /* 0x0006701301007387 */ /* 0x0003e20000100800 */
[----:B------:R-:W-:-:S03]  /*64a50*/  MOV R5, R19 ;  /* 0x0000001300057202 */ /* 0x000fc60000000f00 */
[----:B------:R1:W-:Y:S04]  /*64a60*/  STL [R1+0x67c], R7 ;  /* 0x00067c0701007387 */ /* 0x0003e80000100800 */
        /* <DEDUP_REMOVED lines=25> */
[----:B------:R-:W5:Y:S04]  /*64c00*/  LDL.LU R3, [R1+0x8fc] ;  /* 0x0008fc0001037983 */ /* 0x000f680000300800 */
[----:B------:R1:W-:Y:S01]  /*64c10*/  LDGSTS.E [R2+0x4d00], [R4.64], P0 ;  /* 0x04d0000004027fae */ /* 0x0003e20008121848 */
[----:B------:R-:W-:-:S05]  /*64c20*/  IADD3 R16, P2, R16, UR7, RZ ;  /* 0x0000000710107c10 */ /* 0x000fca000ff5e0ff */
        /* <DEDUP_REMOVED lines=77> */
[----:B------:R1:W-:Y:S01]  /*65100*/  STL [R1+0x970], R19 ;  /* 0x0009701301007387 */ /* 0x0003e20000100800 */
[----:B------:R-:W-:-:S03]  /*65110*/  IMAD.MOV.U32 R5, RZ, RZ, R19 ;  /* 0x000000ffff057224 */ /* 0x000fc600078e0013 */
[----:B------:R3:W-:Y:S04]  /*65120*/  STL [R1+0x97c], R6 ;  /* 0x00097c0601007387 */ /* 0x0007e80000100800 */
        /* <DEDUP_REMOVED lines=24> */
[----:B-----5:R-:W2:Y:S04]  /*652b0*/  LDL.LU R14, [R1+0xbf4] ;  /* 0x000bf400010e7983 */ /* 0x020ea80000300800 */
[----:B------:R-:W2:Y:S04]  /*652c0*/  LDL.LU R7, [R1+0xbfc] ;  /* 0x000bfc0001077983 */ /* 0x000ea80000300800 */
        /* <DEDUP_REMOVED lines=106> */
[----:B------:R-:W5:Y:S01]  /*65970*/  LDL.LU R17, [R1+0xef4] ;  /* 0x000ef40001117983 */ /* 0x000f620000300800 */
[----:B------:R-:W-:-:S03]  /*65980*/  IADD3 R14, P2, R14, UR7, RZ ;  /* 0x000000070e0e7c10 */ /* 0x000fc6000ff5e0ff */
[----:B------:R-:W5:Y:S04]  /*65990*/  LDL.LU R6, [R1+0xefc] ;  /* 0x000efc0001067983 */ /* 0x000f680000300800 */
        /* <DEDUP_REMOVED lines=8> */
[----:B------:R-:W-:-:S03]  /*65a20*/  MOV R4, R14 ;  /* 0x0000000e00047202 */ /* 0x000fc60000000f00 */
[----:B------:R-:W5:Y:S04]  /*65a30*/  LDL.LU R45, [R1+0xef0] ;  /* 0x000ef000012d7983 */ /* 0x000f680000300800 */
        /* <DEDUP_REMOVED lines=129> */
[----:B------:R-:W-:Y:S01]  /*66250*/  MOV R4, R14 ;  /* 0x0000000e00047202 */ /* 0x000fe20000000f00 */
[----:B-1----:R-:W2:Y:S01]  /*66260*/  LDL.LU R19, [R1+0x1270] ;  /* 0x0012700001137983 */ /* 0x002ea20000300800 */
[----:B----4-:R-:W-:-:S03]  /*66270*/  IADD3 R15, P3, R15, UR7, RZ ;  /* 0x000000070f0f7c10 */ /* 0x010fc6000ff7e0ff */
[----:B------:R-:W3:Y:S04]  /*66280*/  LDL.LU R14, [R1+0x1278] ;  /* 0x00127800010e7983 */ /* 0x000ee80000300800 */
[----:B------:R1:W-:Y:S04]  /*66290*/  LDGSTS.E [R2+0x18d00], [R4.64], P0 ;  /* 0x18d0000004027fae */ /* 0x0003e80008121848 */
[----:B------:R4:W-:Y:S01]  /*662a0*/  STL [R1+0x1174], R7 ;  /* 0x0011740701007387 */ /* 0x0009e20000100800 */
[----:B-1----:R-:W-:Y:S01]  /*662b0*/  IMAD.MOV.U32 R4, RZ, RZ, R7 ;  /* 0x000000ffff047224 */ /* 0x002fe200078e0007 */
[----:B------:R-:W-:-:S05]  /*662c0*/  IADD3.X R13, R13, UR6, RZ, P2, !PT ;  /* 0x000000060d0d7c10 */ /* 0x000fca00097fe4ff */
[----:B------:R-:W-:Y:S01]  /*662d0*/  IMAD.MOV.U32 R5, RZ, RZ, R13 ;  /* 0x000000ffff057224 */ /* 0x000fe200078e000d */
[----:B------:R1:W-:Y:S01]  /*662e0*/  STL [R1+0x1170], R13 ;  /* 0x0011700d01007387 */ /* 0x0003e20000100800 */
[----:B------:R-:W-:-:S03]  /*662f0*/  IADD3.X R44, R44, UR6, RZ, P3, !PT ;  /* 0x000000062c2c7c10 */ /* 0x000fc60009ffe4ff */
[----:B------:R-:W-:Y:S04]  /*66300*/  STL [R1+0x117c], R15 ;  /* 0x00117c0f01007387 */ /* 0x000fe80000100800 */
[----:B----4-:R-:W4:Y:S04]  /*66310*/  LDL.LU R7, [R1+0x12f4] ;  /* 0x0012f40001077983 */ /* 0x010f280000300800 */
[----:B------:R1:W-:Y:S04]  /*66320*/  STL [R1+0x1178], R44 ;  /* 0x0011782c01007387 */ /* 0x0003e80000100800 */
[----:B------:R1:W-:Y:S04]  /*66330*/  LDGSTS.E [R2+0x19c00], [R4.64], P1 ;  /* 0x19c0000004027fae */ /* 0x0003e80008921848 */
[----:B-1----:R-:W4:Y:S01]  /*66340*/  LDL.LU R13, [R1+0x12fc] ;  /* 0x0012fc00010d7983 */ /* 0x002f220000300800 */
[----:B------:R-:W-:-:S02]  /*66350*/  IADD3 R16, P2, R16, UR7, RZ ;  /* 0x0000000710107c10 */ /* 0x000fc4000ff5e0ff */
[----:B------:R-:W-:Y:S02]  /*66360*/  MOV R5, R44 ;  /* 0x0000002c00057202 */ /* 0x000fe40000000f00 */
[----:B------:R-:W4:Y:S01]  /*66370*/  LDL.LU R44, [R1+0x12f0] ;  /* 0x0012f000012c7983 */ /* 0x000f220000300800 */
[----:B------:R-:W-:Y:S01]  /*66380*/  IMAD.MOV.U32 R4, RZ, RZ, R15 ;  /* 0x000000ffff047224 */ /* 0x000fe200078e000f */
[----:B------:R-:W-:Y:S02]  /*66390*/  IADD3 R3, P3, R3, UR7, RZ ;  /* 0x0000000703037c10 */ /* 0x000fe4000ff7e0ff */
[----:B------:R-:W4:Y:S04]  /*663a0*/  LDL.LU R15, [R1+0x12f8] ;  /* 0x0012f800010f7983 */ /* 0x000f280000300800 */
[----:B------:R1:W-:Y:S04]  /*663b0*/  STL [R1+0x11f4], R16 ;  /* 0x0011f41001007387 */ /* 0x0003e80000100800 */
[----:B------:R1:W-:Y:S01]  /*663c0*/  LDGSTS.E [R2+0x19d00], [R4.64], P0 ;  /* 0x19d0000004027fae */ /* 0x0003e20008121848 */
[----:B------:R-:W-:-:S05]  /*663d0*/  IADD3.X R45, R45, UR6, RZ, P2, !PT ;  /* 0x000000062d2d7c10 */ /* 0x000fca00097fe4ff */
[----:B------:R1:W-:Y:S01]  /*663e0*/  STL [R1+0x11f0], R45 ;  /* 0x0011f02d01007387 */ /* 0x0003e20000100800 */
[----:B------:R-:W-:-:S03]  /*663f0*/  IADD3.X R17, R17, UR6, RZ, P3, !PT ;  /* 0x0000000611117c10 */ /* 0x000fc60009ffe4ff */
[----:B------:R1:W-:Y:S02]  /*66400*/  STL [R1+0x11fc], R3 ;  /* 0x0011fc0301007387 */ /* 0x0003e40000100800 */
[----:B-1----:R-:W-:Y:S02]  /*66410*/  IMAD.MOV.U32 R4, RZ, RZ, R16 ;  /* 0x000000ffff047224 */ /* 0x002fe400078e0010 */
[----:B------:R-:W4:Y:S04]  /*66420*/  LDL.LU R47, [R1+0x1374] ;  /* 0x00137400012f7983 */ /* 0x000f280000300800 */
[----:B------:R1:W-:Y:S04]  /*66430*/  STL [R1+0x11f8], R17 ;  /* 0x0011f81101007387 */ /* 0x0003e80000100800 */
[----:B------:R-:W4:Y:S04]  /*66440*/  LDL.LU R16, [R1+0x137c] ;  /* 0x00137c0001107983 */ /* 0x000f280000300800 */
[----:B------:R-:W4:Y:S01]  /*66450*/  LDL.LU R48, [R1+0x1370] ;  /* 0x0013700001307983 */ /* 0x000f220000300800 */
[----:B------:R-:W-:-:S03]  /*66460*/  IMAD.MOV.U32 R5, RZ, RZ, R45 ;  /* 0x000000ffff057224 */ /* 0x000fc600078e002d */
[----:B------:R-:W4:Y:S04]  /*66470*/  LDL.LU R45, [R1+0x1378] ;  /* 0x00137800012d7983 */ /* 0x000f280000300800 */
        /* <DEDUP_REMOVED lines=18> */
[----:B------:R1:W-:Y:S02]  /*665a0*/  LDGSTS.E [R2+0x1bc00], [R4.64], P1 ;  /* 0x1bc0000004027fae */ /* 0x0003e40008921848 */
[----:B-1----:R-:W-:-:S02]  /*665b0*/  IMAD.MOV.U32 R4, RZ, RZ, R6 ;  /* 0x000000ffff047224 */ /* 0x002fc400078e0006 */
[----:B------:R-:W-:Y:S02]  /*665c0*/  IMAD.MOV.U32 R5, RZ, RZ, R14 ;  /* 0x000000ffff057224 */ /* 0x000fe400078e000e */
[----:B---3--:R-:W3:Y:S04]  /*665d0*/  LDL.LU R14, [R1+0x1474] ;  /* 0x00147400010e7983 */ /* 0x008ee80000300800 */
[----:B------:R-:W3:Y:S04]  /*665e0*/  LDL.LU R6, [R1+0x147c] ;  /* 0x00147c0001067983 */ /* 0x000ee80000300800 */
[----:B------:R1:W-:Y:S01]  /*665f0*/  LDGSTS.E [R2+0x1bd00], [R4.64], P0 ;  /* 0x1bd0000004027fae */ /* 0x0003e20008121848 */
[----:B----4-:R-:W-:-:S05]  /*66600*/  IADD3 R7, P2, R7, UR7, RZ ;  /* 0x0000000707077c10 */ /* 0x010fca000ff5e0ff */
[----:B------:R-:W-:Y:S01]  /*66610*/  STL [R1+0x12f4], R7 ;  /* 0x0012f40701007387 */ /* 0x000fe20000100800 */
[----:B------:R-:W-:Y:S01]  /*66620*/  IADD3 R13, P3, R13, UR7, RZ ;  /* 0x000000070d0d7c10 */ /* 0x000fe2000ff7e0ff */
[----:B-1----:R-:W-:Y:S01]  /*66630*/  IMAD.MOV.U32 R4, RZ, RZ, R7 ;  /* 0x000000ffff047224 */ /* 0x002fe200078e0007 */
[----:B------:R-:W-:Y:S02]  /*66640*/  IADD3.X R44, R44, UR6, RZ, P2, !PT ;  /* 0x000000062c2c7c10 */ /* 0x000fe400097fe4ff */
[----:B------:R-:W-:-:S03]  /*66650*/  IADD3.X R15, R15, UR6, RZ, P3, !PT ;  /* 0x000000060f0f7c10 */ /* 0x000fc60009ffe4ff */
[----:B------:R1:W-:Y:S01]  /*66660*/  STL [R1+0x12f0], R44 ;  /* 0x0012f02c01007387 */ /* 0x0003e20000100800 */
[----:B------:R-:W-:-:S03]  /*66670*/  MOV R5, R44 ;  /* 0x0000002c00057202 */ /* 0x000fc60000000f00 */
[----:B------:R4:W-:Y:S04]  /*66680*/  STL [R1+0x12fc], R13 ;  /* 0x0012fc0d01007387 */ /* 0x0009e80000100800 */
[----:B------:R4:W-:Y:S04]  /*66690*/  LDGSTS.E [R2+0x1cc00], [R4.64], P1 ;  /* 0x1cc0000004027fae */ /* 0x0009e80008921848 */
[----:B-1----:R-:W3:Y:S04]  /*666a0*/  LDL.LU R44, [R1+0x1470] ;  /* 0x00147000012c7983 */ /* 0x002ee80000300800 */
[----:B------:R1:W-:Y:S04]  /*666b0*/  STL [R1+0x12f8], R15 ;  /* 0x0012f80f01007387 */ /* 0x0003e80000100800 */
[----:B------:R-:W3:Y:S01]  /*666c0*/  LDL.LU R7, [R1+0x1478] ;  /* 0x0014780001077983 */ /* 0x000ee20000300800 */
[----:B----4-:R-:W-:-:S02]  /*666d0*/  IMAD.MOV.U32 R4, RZ, RZ, R13 ;  /* 0x000000ffff047224 */ /* 0x010fc400078e000d */
[----:B------:R-:W-:Y:S01]  /*666e0*/  IMAD.MOV.U32 R5, RZ, RZ, R15 ;  /* 0x000000ffff057224 */ /* 0x000fe200078e000f */
[----:B------:R-:W4:Y:S04]  /*666f0*/  LDL.LU R13, [R1+0x504] ;  /* 0x00050400010d7983 */ /* 0x000f280000300800 */
[----:B------:R1:W-:Y:S01]  /*66700*/  LDGSTS.E [R2+0x1cd00], [R4.64], P0 ;  /* 0x1cd0000004027fae */ /* 0x0003e20008121848 */
[----:B------:R-:W-:-:S03]  /*66710*/  IADD3 R47, P2, R47, UR7, RZ ;  /* 0x000000072f2f7c10 */ /* 0x000fc6000ff5e0ff */
[----:B-1----:R-:W4:Y:S01]  /*66720*/  LDL.LU R15, [R1+0x50c] ;  /* 0x00050c00010f7983 */ /* 0x002f220000300800 */
[----:B------:R-:W-:Y:S02]  /*66730*/  IADD3 R16, P3, R16, UR7, RZ ;  /* 0x0000000710107c10 */ /* 0x000fe4000ff7e0ff */
[----:B------:R-:W-:Y:S01]  /*66740*/  IADD3.X R48, R48, UR6, RZ, P2, !PT ;  /* 0x0000000630307c10 */ /* 0x000fe200097fe4ff */
[----:B------:R-:W-:Y:S01]  /*66750*/  IMAD.MOV.U32 R4, RZ, RZ, R47 ;  /* 0x000000ffff047224 */ /* 0x000fe200078e002f */
        /* <DEDUP_REMOVED lines=14> */
[----:B------:R-:W-:Y:S01]  /*66840*/  STL [R1+0x13f4], R3 ;  /* 0x0013f40301007387 */ /* 0x000fe20000100800 */
[----:B-1----:R-:W-:Y:S01]  /*66850*/  IMAD.MOV.U32 R4, RZ, RZ, R3 ;  /* 0x000000ffff047224 */ /* 0x002fe200078e0003 */
[----:B------:R-:W-:-:S02]  /*66860*/  LOP3.LUT R46, R46, 0x70, RZ, 0x3c, !PT ;  /* 0x000000702e2e7812 */ /* 0x000fc400078e3cff */
        /* <DEDUP_REMOVED lines=15> */
[----:B------:R-:W-:Y:S04]  /*66960*/  STL [R1+0x1474], R14 ;  /* 0x0014740e01007387 */ /* 0x000fe80000100800 */
[----:B------:R1:W-:Y:S02]  /*66970*/  LDGSTS.E [R2+0x1ed00], [R4.64], P0 ;  /* 0x1ed0000004027fae */ /* 0x0003e40008121848 */
[----:B-1----:R-:W-:Y:S01]  /*66980*/  IMAD.MOV.U32 R4, RZ, RZ, R14 ;  /* 0x000000ffff047224 */ /* 0x002fe200078e000e */
[----:B------:R-:W-:-:S05]  /*66990*/  IADD3.X R44, R44, UR6, RZ, P2, !PT ;  /* 0x000000062c2c7c10 */ /* 0x000fca00097fe4ff */
[----:B------:R1:W-:Y:S01]  /*669a0*/  STL [R1+0x1470], R44 ;  /* 0x0014702c01007387 */ /* 0x0003e20000100800 */
[----:B------:R-:W-:Y:S01]  /*669b0*/  IADD3.X R7, R7, UR6, RZ, P3, !PT ;  /* 0x0000000607077c10 */ /* 0x000fe20009ffe4ff */
[----:B------:R-:W-:Y:S02]  /*669c0*/  IMAD.MOV.U32 R5, RZ, RZ, R44 ;  /* 0x000000ffff057224 */ /* 0x000fe400078e002c */
[----:B------:R-:W-:Y:S04]  /*669d0*/  STL [R1+0x147c], R6 ;  /* 0x00147c0601007387 */ /* 0x000fe80000100800 */
[----:B------:R4:W-:Y:S04]  /*669e0*/  STL [R1+0x1478], R7 ;  /* 0x0014780701007387 */ /* 0x0009e80000100800 */
[----:B-1----:R-:W3:Y:S04]  /*669f0*/  LDL.LU R44, [R1+0x600] ;  /* 0x00060000012c7983 */ /* 0x002ee80000300800 */
[----:B------:R-:W3:Y:S04]  /*66a00*/  LDL.LU R14, [R1+0x604] ;  /* 0x00060400010e7983 */ /* 0x000ee80000300800 */
[----:B------:R1:W-:Y:S01]  /*66a10*/  LDGSTS.E [R2+0x1fc00], [R4.64], P1 ;  /* 0x1fc0000004027fae */ /* 0x0003e20008921848 */
[----:B----4-:R-:W-:-:S02]  /*66a20*/  IADD3 R13, P2, R13, UR7, RZ ;  /* 0x000000070d0d7c10 */ /* 0x010fc4000ff5e0ff */
[----:B------:R-:W-:Y:S01]  /*66a30*/  IADD3 R15, P3, R15, UR7, RZ ;  /* 0x000000070f0f7c10 */ /* 0x000fe2000ff7e0ff */
[----:B-1----:R-:W-:Y:S02]  /*66a40*/  IMAD.MOV.U32 R5, RZ, RZ, R7 ;  /* 0x000000ffff057224 */ /* 0x002fe400078e0007 */
[----:B------:R-:W-:Y:S01]  /*66a50*/  IMAD.MOV.U32 R4, RZ, RZ, R6 ;  /* 0x000000ffff047224 */ /* 0x000fe200078e0006 */
[----:B------:R-:W4:Y:S04]  /*66a60*/  LDL.LU R7, [R1+0x608] ;  /* 0x0006080001077983 */ /* 0x000f280000300800 */
[----:B------:R-:W4:Y:S04]  /*66a70*/  LDL.LU R6, [R1+0x60c] ;  /* 0x00060c0001067983 */ /* 0x000f280000300800 */
[----:B------:R1:W-:Y:S04]  /*66a80*/  LDGSTS.E [R2+0x1fd00], [R4.64], P0 ;  /* 0x1fd0000004027fae */ /* 0x0003e80008121848 */
[----:B------:R-:W-:Y:S01]  /*66a90*/  STL [R1+0x504], R13 ;  /* 0x0005040d01007387 */ /* 0x000fe20000100800 */
[----:B------:R-:W-:-:S02]  /*66aa0*/  IADD3.X R16, R16, UR6, RZ, P2, !PT ;  /* 0x0000000610107c10 */ /* 0x000fc400097fe4ff */
[----:B-1----:R-:W-:Y:S01]  /*66ab0*/  MOV R2, UR5 ;  /* 0x0000000500027c02 */ /* 0x002fe20008000f00 */
[----:B------:R-:W-:Y:S01]  /*66ac0*/  IMAD.MOV.U32 R4, RZ, RZ, R13 ;  /* 0x000000ffff047224 */ /* 0x000fe200078e000d */
[----:B------:R-:W-:Y:S01]  /*66ad0*/  STL [R1+0x50c], R15 ;  /* 0x00050c0f01007387 */ /* 0x000fe20000100800 */
[----:B------:R-:W-:Y:S01]  /*66ae0*/  IMAD.MOV.U32 R5, RZ, RZ, R16 ;  /* 0x000000ffff057224 */ /* 0x000fe200078e0010 */
[----:B------:R-:W-:Y:S01]  /*66af0*/  IADD3.X R45, R45, UR6, RZ, P3, !PT ;  /* 0x000000062d2d7c10 */ /* 0x000fe20009ffe4ff */
[----:B------:R-:W-:Y:S01]  /*66b00*/  IMAD R2, R2, 0x20000, R46 ;  /* 0x0002000002027824 */ /* 0x000fe200078e022e */
        /* <DEDUP_REMOVED lines=10> */
[----:B-----5:R-:W-:Y:S02]  /*66bb0*/  IADD3 R18, P2, R18, UR7, RZ ;  /* 0x0000000712127c10 */ /* 0x020fe4000ff5e0ff */
[----:B------:R-:W-:-:S03]  /*66bc0*/  IADD3 R3, P3, R3, UR7, RZ ;  /* 0x0000000703037c10 */ /* 0x000fc6000ff7e0ff */
[----:B------:R1:W-:Y:S01]  /*66bd0*/  STL [R1+0x584], R18 ;  /* 0x0005841201007387 */ /* 0x0003e20000100800 */
[----:B--2---:R-:W-:Y:S01]  /*66be0*/  IADD3.X R19, R19, UR6, RZ, P2, !PT ;  /* 0x0000000613137c10 */ /* 0x004fe200097fe4ff */
[----:B------:R-:W-:Y:S01]  /*66bf0*/  IMAD.MOV.U32 R4, RZ, RZ, R18 ;  /* 0x000000ffff047224 */ /* 0x000fe200078e0012 */
[----:B---3--:R-:W-:-:S03]  /*66c00*/  IADD3.X R17, R17, UR6, RZ, P3, !PT ;  /* 0x0000000611117c10 */ /* 0x008fc60009ffe4ff */
[----:B------:R2:W-:Y:S04]  /*66c10*/  STL [R1+0x580], R19 ;  /* 0x0005801301007387 */ /* 0x0005e80000100800 */
[----:B------:R3:W-:Y:S01]  /*66c20*/  STL [R1+0x58c], R3 ;  /* 0x00058c0301007387 */ /* 0x0007e20000100800 */
[----:B------:R-:W-:-:S03]  /*66c30*/  IMAD.MOV.U32 R5, RZ, RZ, R19 ;  /* 0x000000ffff057224 */ /* 0x000fc600078e0013 */
[----:B-1----:R-:W5:Y:S04]  /*66c40*/  LDL.LU R18, [R1+0x704] ;  /* 0x0007040001127983 */ /* 0x002f680000300800 */
[----:B------:R1:W-:Y:S04]  /*66c50*/  STL [R1+0x588], R17 ;  /* 0x0005881101007387 */ /* 0x0003e80000100800 */
[----:B------:R-:W5:Y:S04]  /*66c60*/  LDL.LU R46, [R1+0x70c] ;  /* 0x00070c00012e7983 */ /* 0x000f680000300800 */
[----:B--2---:R-:W2:Y:S04]  /*66c70*/  LDL.LU R19, [R1+0x700] ;  /* 0x0007000001137983 */ /* 0x004ea80000300800 */
[----:B------:R1:W-:Y:S04]  /*66c80*/  LDGSTS.E [R2+0x1e00], [R4.64], P1 ;  /* 0x01e0000004027fae */ /* 0x0003e80008921848 */
[----:B------:R-:W2:Y:S01]  /*66c90*/  LDL.LU R47, [R1+0x708] ;  /* 0x00070800012f7983 */ /* 0x000ea20000300800 */
[----:B-1----:R-:W-:-:S02]  /*66ca0*/  IMAD.MOV.U32 R4, RZ, RZ, R3 ;  /* 0x000000ffff047224 */ /* 0x002fc400078e0003 */
[----:B------:R-:W-:Y:S01]  /*66cb0*/  IMAD.MOV.U32 R5, RZ, RZ, R17 ;  /* 0x000000ffff057224 */ /* 0x000fe200078e0011 */
[----:B---3--:R-:W3:Y:S04]  /*66cc0*/  LDL.LU R3, [R1+0x784] ;  /* 0x0007840001037983 */ /* 0x008ee80000300800 */
[----:B------:R-:W3:Y:S04]  /*66cd0*/  LDL.LU R17, [R1+0x78c] ;  /* 0x00078c0001117983 */ /* 0x000ee80000300800 */
[----:B------:R1:W-:Y:S01]  /*66ce0*/  LDGSTS.E [R2+0x1f00], [R4.64], P0 ;  /* 0x01f0000004027fae */ /* 0x0003e20008121848 */
[----:B------:R-:W-:-:S04]  /*66cf0*/  IADD3 R14, P2, R14, UR7, RZ ;  /* 0x000000070e0e7c10 */ /* 0x000fc8000ff5e0ff */
[----:B------:R-:W-:Y:S01]  /*66d00*/  IADD3.X R44, R44, UR6, RZ, P2, !PT ;  /* 0x000000062c2c7c10 */ /* 0x000fe200097fe4ff */
[----:B------:R4:W-:Y:S01]  /*66d10*/  STL [R1+0x604], R14 ;  /* 0x0006040e01007387 */ /* 0x0009e20000100800 */
[----:B-1----:R-:W-:-:S03]  /*66d20*/  MOV R4, R14 ;  /* 0x0000000e00047202 */ /* 0x002fc60000000f00 */
[----:B------:R1:W-:Y:S01]  /*66d30*/  STL [R1+0x600], R44 ;  /* 0x0006002c01007387 */ /* 0x0003e20000100800 */
[----:B------:R-:W-:-:S05]  /*66d40*/  IMAD.MOV.U32 R5, RZ, RZ, R44 ;  /* 0x000000ffff057224 */ /* 0x000fca00078e002c */
[----:B------:R1:W-:Y:S01]  /*66d50*/  LDGSTS.E [R2+0x2e00], [R4.64], P1 ;  /* 0x02e0000004027fae */ /* 0x0003e20008921848 */
[----:B----4-:R-:W-:-:S04]  /*66d60*/  IADD3 R6, P3, R6, UR7, RZ ;  /* 0x0000000706067c10 */ /* 0x010fc8000ff7e0ff */
[----:B------:R-:W-:Y:S01]  /*66d70*/  IADD3.X R7, R7, UR6, RZ, P3, !PT ;  /* 0x0000000607077c10 */ /* 0x000fe20009ffe4ff */
[----:B------:R4:W-:Y:S04]  /*66d80*/  STL [R1+0x60c], R6 ;  /* 0x00060c0601007387 */ /* 0x0009e80000100800 */
[----:B------:R-:W3:Y:S04]  /*66d90*/  LDL.LU R14, [R1+0x780] ;  /* 0x00078000010e7983 */ /* 0x000ee80000300800 */
[----:B------:R4:W-:Y:S04]  /*66da0*/  STL [R1+0x608], R7 ;  /* 0x0006080701007387 */ /* 0x0009e80000100800 */
[----:B-1----:R-:W3:Y:S01]  /*66db0*/  LDL.LU R44, [R1+0x788] ;  /* 0x00078800012c7983 */ /* 0x002ee20000300800 */
[----:B------:R-:W-:-:S02]  /*66dc0*/  IMAD.MOV.U32 R4, RZ, RZ, R6 ;  /* 0x000000ffff047224 */ /* 0x000fc400078e0006 */
[----:B------:R-:W-:Y:S01]  /*66dd0*/  IMAD.MOV.U32 R5, RZ, RZ, R7 ;  /* 0x000000ffff057224 */ /* 0x000fe200078e0007 */
[----:B----4-:R-:W4:Y:S04]  /*66de0*/  LDL.LU R6, [R1+0x804] ;  /* 0x0008040001067983 */ /* 0x010f280000300800 */
[----:B------:R-:W4:Y:S04]  /*66df0*/  LDL.LU R7, [R1+0x80c] ;  /* 0x00080c0001077983 */ /* 0x000f280000300800 */
[----:B------:R1:W-:Y:S01]  /*66e00*/  LDGSTS.E [R2+0x2f00], [R4.64], P0 ;  /* 0x02f0000004027fae */ /* 0x0003e20008121848 */
[----:B------:R-:W-:-:S02]  /*66e10*/  IADD3 R16, P2, R16, UR7, RZ ;  /* 0x0000000710107c10 */ /* 0x000fc4000ff5e0ff */
[----:B------:R-:W-:-:S03]  /*66e20*/  IADD3 R13, P3, R13, UR7, RZ ;  /* 0x000000070d0d7c10 */ /* 0x000fc6000ff7e0ff */
[----:B------:R1:W-:Y:S02]  /*66e30*/  STL [R1+0x684], R16 ;  /* 0x0006841001007387 */ /* 0x0003e40000100800 */
[----:B-1----:R-:W-:Y:S01]  /*66e40*/  IMAD.MOV.U32 R4, RZ, RZ, R16 ;  /* 0x000000ffff047224 */ /* 0x002fe200078e0010 */
[----:B------:R-:W-:Y:S02]  /*66e50*/  IADD3.X R45, R45, UR6, RZ, P2, !PT ;  /* 0x000000062d2d7c10 */ /* 0x000fe400097fe4ff */
[----:B------:R-:W-:-:S03]  /*66e60*/  IADD3.X R15, R15, UR6, RZ, P3, !PT ;  /* 0x000000060f0f7c10 */ /* 0x000fc60009ffe4ff */
[----:B------:R1:W-:Y:S04]  /*66e70*/  STL [R1+0x680], R45 ;  /* 0x0006802d01007387 */ /* 0x0003e80000100800 */
[----:B------:R-:W-:Y:S04]  /*66e80*/  STL [R1+0x68c], R13 ;  /* 0x00068c0d01007387 */ /* 0x000fe80000100800 */
[----:B------:R-:W4:Y:S01]  /*66e90*/  LDL.LU R16, [R1+0x800] ;  /* 0x0008000001107983 */ /* 0x000f220000300800 */
[----:B------:R-:W-:-:S03]  /*66ea0*/  MOV R5, R45 ;  /* 0x0000002d00057202 */ /* 0x000fc60000000f00 */
[----:B------:R1:W-:Y:S04]  /*66eb0*/  STL [R1+0x688], R15 ;  /* 0x0006880f01007387 */ /* 0x0003e80000100800 */
[----:B-1----:R-:W4:Y:S04]  /*66ec0*/  LDL.LU R45, [R1+0x808] ;  /* 0x00080800012d7983 */ /* 0x002f280000300800 */
[----:B------:R1:W-:Y:S02]  /*66ed0*/  LDGSTS.E [R2+0x3e00], [R4.64], P1 ;  /* 0x03e0000004027fae */ /* 0x0003e40008921848 */
[----:B-1----:R-:W-:-:S02]  /*66ee0*/  IMAD.MOV.U32 R4, RZ, RZ, R13 ;  /* 0x000000ffff047224 */ /* 0x002fc400078e000d */
[----:B------:R-:W-:Y:S02]  /*66ef0*/  IMAD.MOV.U32 R5, RZ, RZ, R15 ;  /* 0x000000ffff057224 */ /* 0x000fe400078e000f */
[----:B------:R-:W4:Y:S04]  /*66f00*/  LDL.LU R15, [R1+0x884] ;  /* 0x00088400010f7983 */ /* 0x000f280000300800 */
[----:B------:R-:W4:Y:S04]  /*66f10*/  LDL.LU R13, [R1+0x88c] ;  /* 0x00088c00010d7983 */ /* 0x000f280000300800 */
[----:B------:R1:W-:Y:S01]  /*66f20*/  LDGSTS.E [R2+0x3f00], [R4.64], P0 ;  /* 0x03f0000004027fae */ /* 0x0003e20008121848 */
[----:B-----5:R-:W-:-:S05]  /*66f30*/  IADD3 R18, P2, R18, UR7, RZ ;  /* 0x0000000712127c10 */ /* 0x020fca000ff5e0ff */
[----:B------:R-:W-:Y:S01]  /*66f40*/  STL [R1+0x704], R18 ;  /* 0x0007041201007387 */ /* 0x000fe20000100800 */
[----:B------:R-:W-:Y:S02]  /*66f50*/  IADD3 R46, P3, R46, UR7, RZ ;  /* 0x000000072e2e7c10 */ /* 0x000fe4000ff7e0ff */
[----:B--2---:R-:W-:Y:S01]  /*66f60*/  IADD3.X R19, R19, UR6, RZ, P2, !PT ;  /* 0x0000000613137c10 */ /* 0x004fe200097fe4ff */
[----:B-1----:R-:W-:-:S04]  /*66f70*/  IMAD.MOV.U32 R4, RZ, RZ, R18 ;  /* 0x000000ffff047224 */ /* 0x002fc800078e0012 */
[----:B------:R-:W-:Y:S01]  /*66f80*/  IMAD.MOV.U32 R5, RZ, RZ, R19 ;  /* 0x000000ffff057224 */ /* 0x000fe200078e0013 */
[----:B------:R1:W-:Y:S01]  /*66f90*/  STL [R1+0x700], R19 ;  /* 0x0007001301007387 */ /* 0x0003e20000100800 */
[----:B------:R-:W-:-:S03]  /*66fa0*/  IADD3.X R47, R47, UR6, RZ, P3, !PT ;  /* 0x000000062f2f7c10 */ /* 0x000fc60009ffe4ff */
[----:B------:R-:W-:Y:S04]  /*66fb0*/  STL [R1+0x70c], R46 ;  /* 0x00070c2e01007387 */ /* 0x000fe80000100800 */
[----:B------:R2:W-:Y:S04]  /*66fc0*/  LDGSTS.E [R2+0x4e00], [R4.64], P1 ;  /* 0x04e0000004027fae */ /* 0x0005e80008921848 */
[----:B-1----:R-:W5:Y:S01]  /*66fd0*/  LDL.LU R19, [R1+0x880] ;  /* 0x0008800001137983 */ /* 0x002f620000300800 */
[----:B---3--:R-:W-:-:S03]  /*66fe0*/  IADD3 R3, P2, R3, UR7, RZ ;  /* 0x0000000703037c10 */ /* 0x008fc6000ff5e0ff */
[----:B------:R-:W-:Y:S01]  /*66ff0*/  STL [R1+0x708], R47 ;  /* 0x0007082f01007387 */ /* 0x000fe20000100800 */
[----:B------:R-:W-:Y:S02]  /*67000*/  IADD3 R17, P3, R17, UR7, RZ ;  /* 0x0000000711117c10 */ /* 0x000fe4000ff7e0ff */
[----:B--2---:R-:W-:Y:S01]  /*67010*/  MOV R4, R46 ;  /* 0x0000002e00047202 */ /* 0x004fe20000000f00 */
[----:B------:R-:W-:Y:S01]  /*67020*/  IMAD.MOV.U32 R5, RZ, RZ, R47 ;  /* 0x000000ffff057224 */ /* 0x000fe200078e002f */
[----:B------:R-:W2:Y:S04]  /*67030*/  LDL.LU R18, [R1+0x888] ;  /* 0x0008880001127983 */ /* 0x000ea80000300800 */
        /* <DEDUP_REMOVED lines=12> */
[----:B---3--:R-:W-:-:S02]  /*67100*/  MOV R5, R44 ;  /* 0x0000002c00057202 */ /* 0x008fc40000000f00 */
[----:B----4-:R-:W-:Y:S01]  /*67110*/  IADD3 R6, P2, R6, UR7, RZ ;  /* 0x0000000706067c10 */ /* 0x010fe2000ff5e0ff */
[----:B-1----:R-:W3:Y:S01]  /*67120*/  LDL.LU R44, [R1+0x900] ;  /* 0x00090000012c7983 */ /* 0x002ee20000300800 */
[----:B------:R-:W-:Y:S01]  /*67130*/  IMAD.MOV.U32 R4, RZ, RZ, R17 ;  /* 0x000000ffff047224 */ /* 0x000fe200078e0011 */
[----:B------:R-:W-:Y:S02]  /*67140*/  IADD3 R7, P3, R7, UR7, RZ ;  /* 0x0000000707077c10 */ /* 0x000fe4000ff7e0ff */
[----:B------:R-:W4:Y:S04]  /*67150*/  LDL.LU R17, [R1+0x908] ;  /* 0x0009080001117983 */ /* 0x000f280000300800 */
[----:B------:R1:W-:Y:S04]  /*67160*/  LDGSTS.E [R2+0x5f00], [R4.64], P0 ;  /* 0x05f0000004027fae */ /* 0x0003e80008121848 */
[----:B------:R-:W-:Y:S01]  /*67170*/  STL [R1+0x804], R6 ;  /* 0x0008040601007387 */ /* 0x000fe20000100800 */
[----:B------:R-:W-:Y:S01]  /*67180*/  IADD3.X R16, R16, UR6, RZ, P2, !PT ;  /* 0x0000000610107c10 */ /* 0x000fe200097fe4ff */
[----:B-1----:R-:W-:-:S04]  /*67190*/  IMAD.MOV.U32 R4, RZ, RZ, R6 ;  /* 0x000000ffff047224 */ /* 0x002fc800078e0006 */
        /* <DEDUP_REMOVED lines=16> */
[----:B-1----:R-:W-:Y:S02]  /*672a0*/  MOV R4, R15 ;  /* 0x0000000f00047202 */ /* 0x002fe40000000f00 */
[----:B-----5:R-:W-:-:S05]  /*672b0*/  IADD3.X R19, R19, UR6, RZ, P2, !PT ;  /* 0x0000000613137c10 */ /* 0x020fca00097fe4ff */
[----:B------:R1:W-:Y:S01]  /*672c0*/  STL [R1+0x880], R19 ;  /* 0x0008801301007387 */ /* 0x0003e20000100800 */
[----:B--2---:R-:W-:-:S03]  /*672d0*/  IADD3.X R18, R18, UR6, RZ, P3, !PT ;  /* 0x0000000612127c10 */ /* 0x004fc60009ffe4ff */
[----:B------:R2:W-:Y:S01]  /*672e0*/  STL [R1+0x88c], R13 ;  /* 0x00088c0d01007387 */ /* 0x0005e20000100800 */
[----:B------:R-:W-:-:S03]  /*672f0*/  IMAD.MOV.U32 R5, RZ, RZ, R19 ;  /* 0x000000ffff057224 */ /* 0x000fc600078e0013 */
        /* <DEDUP_REMOVED lines=11> */
[----:B------:R-:W-:-:S05]  /*673b0*/  IADD3 R14, P2, R14, UR7, RZ ;  /* 0x000000070e0e7c10 */ /* 0x000fca000ff5e0ff */
[----:B------:R1:W-:Y:S01]  /*673c0*/  STL [R1+0x904], R14 ;  /* 0x0009040e01007387 */ /* 0x0003e20000100800 */
[----:B------:R-:W-:Y:S02]  /*673d0*/  IADD3 R3, P3, R3, UR7, RZ ;  /* 0x0000000703037c10 */ /* 0x000fe4000ff7e0ff */
[----:B---3--:R-:W-:Y:S01]  /*673e0*/  IADD3.X R44, R44, UR6, RZ, P2, !PT ;  /* 0x000000062c2c7c10 */ /* 0x008fe200097fe4ff */
[----:B-1----:R-:W-:Y:S01]  /*673f0*/  IMAD.MOV.U32 R4, RZ, RZ, R14 ;  /* 0x000000ffff047224 */ /* 0x002fe200078e000e */
[----:B----4-:R-:W-:-:S03]  /*67400*/  IADD3.X R17, R17, UR6, RZ, P3, !PT ;  /* 0x0000000611117c10 */ /* 0x010fc60009ffe4ff */
[----:B------:R1:W-:Y:S04]  /*67410*/  STL [R1+0x900], R44 ;  /* 0x0009002c01007387 */ /* 0x0003e80000100800 */
[----:B------:R3:W-:Y:S04]  /*67420*/  STL [R1+0x90c], R3 ;  /* 0x00090c0301007387 */ /* 0x0007e80000100800 */
[----:B------:R-:W4:Y:S01]  /*67430*/  LDL.LU R14, [R1+0xa80] ;  /* 0x000a8000010e7983 */ /* 0x000f220000300800 */
[----:B------:R-:W-:-:S03]  /*67440*/  MOV R5, R44 ;  /* 0x0000002c00057202 */ /* 0x000fc60000000f00 */
[----:B------:R3:W-:Y:S04]  /*67450*/  STL [R1+0x908], R17 ;  /* 0x0009081101007387 */ /* 0x0007e80000100800 */
[----:B-1----:R-:W4:Y:S04]  /*67460*/  LDL.LU R44, [R1+0xa88] ;  /* 0x000a8800012c7983 */ /* 0x002f280000300800 */
[----:B------:R1:W-:Y:S01]  /*67470*/  LDGSTS.E [R2+0x8e00], [R4.64], P1 ;  /* 0x08e0000004027fae */ /* 0x0003e20008921848 */
[----:B------:R-:W-:Y:S01]  /*67480*/  IADD3 R16, P2, R16, UR7, RZ ;  /* 0x0000000710107c10 */ /* 0x000fe2000ff5e0ff */
[----:B-1----:R-:W-:-:S02]  /*67490*/  IMAD.MOV.U32 R4, RZ, RZ, R3 ;  /* 0x000000ffff047224 */ /* 0x002fc400078e0003 */
[----:B------:R-:W-:Y:S01]  /*674a0*/  IMAD.MOV.U32 R5, RZ, RZ, R17 ;  /* 0x000000ffff057224 */ /* 0x000fe200078e0011 */
[----:B---3--:R-:W4:Y:S01]  /*674b0*/  LDL.LU R3, [R1+0xb04] ;  /* 0x000b040001037983 */ /* 0x008f220000300800 */
[----:B------:R-:W-:-:S03]  /*674c0*/  IADD3 R6, P3, R6, UR7, RZ ;  /* 0x0000000706067c10 */ /* 0x000fc6000ff7e0ff */
[----:B------:R-:W4:Y:S01]  /*674d0*/  LDL.LU R17, [R1+0xb0c] ;  /* 0x000b0c0001117983 */ /* 0x000f220000300800 */
[----:B------:R-:W-:-:S03]  /*674e0*/  IADD3.X R45, R45, UR6, RZ, P2, !PT ;  /* 0x000000062d2d7c10 */ /* 0x000fc600097fe4ff */
[----:B------:R1:W-:Y:S01]  /*674f0*/  STL [R1+0x984], R16 ;  /* 0x0009841001007387 */ /* 0x0003e20000100800 */
[----:B------:R-:W-:-:S03]  /*67500*/  IADD3.X R7, R7, UR6, RZ, P3, !PT ;  /* 0x0000000607077c10 */ /* 0x000fc60009ffe4ff */
[----:B------:R1:W-:Y:S04]  /*67510*/  LDGSTS.E [R2+0x8f00], [R4.64], P0 ;  /* 0x08f0000004027fae */ /* 0x0003e80008121848 */
[----:B------:R1:W-:Y:S04]  /*67520*/  STL [R1+0x980], R45 ;  /* 0x0009802d01007387 */ /* 0x0003e80000100800 */
[----:B------:R-:W-:Y:S01]  /*67530*/  STL [R1+0x98c], R6 ;  /* 0x00098c0601007387 */ /* 0x000fe20000100800 */
[----:B-1----:R-:W-:-:S03]  /*67540*/  IMAD.MOV.U32 R4, RZ, RZ, R16 ;  /* 0x000000ffff047224 */ /* 0x002fc600078e0010 */
[----:B------:R-:W4:Y:S01]  /*67550*/  LDL.LU R16, [R1+0xb00] ;  /* 0x000b000001107983 */ /* 0x000f220000300800 */
[----:B------:R-:W-:-:S03]  /*67560*/  IMAD.MOV.U32 R5, RZ, RZ, R45 ;  /* 0x000000ffff057224 */ /* 0x000fc600078e002d */
[----:B------:R1:W-:Y:S04]  /*67570*/  STL [R1+0x988], R7 ;  /* 0x0009880701007387 */ /* 0x0003e80000100800 */
[----:B------:R-:W4:Y:S04]  /*67580*/  LDL.LU R45, [R1+0xb08] ;  /* 0x000b0800012d7983 */ /* 0x000f280000300800 */
[----:B------:R1:W-:Y:S02]  /*67590*/  LDGSTS.E [R2+0x9e00], [R4.64], P1 ;  /* 0x09e0000004027fae */ /* 0x0003e40008921848 */
[----:B-1----:R-:W-:Y:S01]  /*675a0*/  MOV R4, R6 ;  /* 0x0000000600047202 */ /* 0x002fe20000000f00 */
[----:B------:R-:W-:-:S02]  /*675b0*/  IMAD.MOV.U32 R5, RZ, RZ, R7 ;  /* 0x000000ffff057224 */ /* 0x000fc400078e0007 */
        /* <DEDUP_REMOVED lines=8> */
[----:B------:R-:W-:Y:S01]  /*67640*/  IMAD.MOV.U32 R5, RZ, RZ, R19 ;  /* 0x000000ffff057224 */ /* 0x000fe200078e0013 */
[----:B------:R1:W-:Y:S01]  /*67650*/  STL [R1+0xa00], R19 ;  /* 0x000a001301007387 */ /* 0x0003e20000100800 */
[----:B------:R-:W-:-:S03]  /*67660*/  IADD3.X R47, R47, UR6, RZ, P3, !PT ;  /* 0x000000062f2f7c10 */ /* 0x000fc60009ffe4ff */
[----:B------:R-:W-:Y:S04]  /*67670*/  STL [R1+0xa0c], R46 ;  /* 0x000a0c2e01007387 */ /* 0x000fe80000100800 */
[----:B------:R5:W-:Y:S04]  /*67680*/  LDGSTS.E [R2+0xae00], [R4.64], P1 ;  /* 0x0ae0000004027fae */ /* 0x000be80008921848 */
[----:B-1----:R-:W3:Y:S01]  /*67690*/  LDL.LU R19, [R1+0xb80] ;  /* 0x000b800001137983 */ /* 0x002ee20000300800 */
[----:B--2---:R-:W-:-:S03]  /*676a0*/  IADD3 R13, P2, R13, UR7, RZ ;  /* 0x000000070d0d7c10 */ /* 0x004fc6000ff5e0ff */
[----:B------:R-:W-:Y:S01]  /*676b0*/  STL [R1+0xa08], R47 ;  /* 0x000a082f01007387 */ /* 0x000fe20000100800 */
[----:B------:R-:W-:Y:S01]  /*676c0*/  IADD3 R18, P3, R18, UR7, RZ ;  /* 0x0000000712127c10 */ /* 0x000fe2000ff7e0ff */
[----:B-----5:R-:W-:Y:S01]  /*676d0*/  IMAD.MOV.U32 R4, RZ, RZ, R46 ;  /* 0x000000ffff047224 */ /* 0x020fe200078e002e */
[----:B------:R-:W-:Y:S01]  /*676e0*/  MOV R5, R47 ;  /* 0x0000002f00057202 */ /* 0x000fe20000000f00 */
[----:B------:R-:W2:Y:S04]  /*676f0*/  LDL.LU R15, [R1+0xb88] ;  /* 0x000b8800010f7983 */ /* 0x000ea80000300800 */
[----:B------:R1:W-:Y:S04]  /*67700*/  LDGSTS.E [R2+0xaf00], [R4.64], P0 ;  /* 0x0af0000004027fae */ /* 0x0003e80008121848 */
[----:B------:R-:W-:Y:S01]  /*67710*/  STL [R1+0xa84], R13 ;  /* 0x000a840d01007387 */ /* 0x000fe20000100800 */
[----:B-1----:R-:W-:Y:S01]  /*67720*/  IMAD.MOV.U32 R4, RZ, RZ, R13 ;  /* 0x000000ffff047224 */ /* 0x002fe200078e000d */
        /* <DEDUP_REMOVED lines=9> */
[----:B----4-:R-:W-:-:S03]  /*677c0*/  IMAD.MOV.U32 R5, RZ, RZ, R44 ;  /* 0x000000ffff057224 */ /* 0x010fc600078e002c */
[----:B-1----:R-:W4:Y:S01]  /*677d0*/  LDL.LU R44, [R1+0xc00] ;  /* 0x000c0000012c7983 */ /* 0x002f220000300800 */
[----:B------:R-:W-:Y:S01]  /*677e0*/  IADD3 R3, P2, R3, UR7, RZ ;  /* 0x0000000703037c10 */ /* 0x000fe2000ff5e0ff */
[----:B------:R-:W-:Y:S02]  /*677f0*/  IMAD.MOV.U32 R4, RZ, RZ, R18 ;  /* 0x000000ffff047224 */ /* 0x000fe400078e0012 */
[----:B------:R-:W4:Y:S01]  /*67800*/  LDL.LU R18, [R1+0xc08] ;  /* 0x000c080001127983 */ /* 0x000f220000300800 */
[----:B------:R-:W-:-:S03]  /*67810*/  IADD3 R17, P3, R17, UR7, RZ ;  /* 0x0000000711117c10 */ /* 0x000fc6000ff7e0ff */
        /* <DEDUP_REMOVED lines=25> */
[----:B------:R-:W-:-:S03]  /*679b0*/  MOV R5, R19 ;  /* 0x0000001300057202 */ /* 0x000fc60000000f00 */
[----:B------:R-:W3:Y:S04]  /*679c0*/  LDL.LU R7, [R1+0xd04] ;  /* 0x000d040001077983 */ /* 0x000ee80000300800 */
[----:B------:R2:W-:Y:S04]  /*679d0*/  STL [R1+0xb88], R15 ;  /* 0x000b880f01007387 */ /* 0x0005e80000100800 */
[----:B------:R-:W3:Y:S04]  /*679e0*/  LDL.LU R46, [R1+0xd0c] ;  /* 0x000d0c00012e7983 */ /* 0x000ee80000300800 */
[----:B-1----:R-:W3:Y:S04]  /*679f0*/  LDL.LU R19, [R1+0xd00] ;  /* 0x000d000001137983 */ /* 0x002ee80000300800 */
[----:B------:R1:W-:Y:S04]  /*67a00*/  LDGSTS.E [R2+0xde00], [R4.64], P1 ;  /* 0x0de0000004027fae */ /* 0x0003e80008921848 */
[----:B------:R-:W3:Y:S01]  /*67a10*/  LDL.LU R47, [R1+0xd08] ;  /* 0x000d0800012f7983 */ /* 0x000ee20000300800 */
        /* <DEDUP_REMOVED lines=18> */
[----:B-1----:R-:W-:Y:S01]  /*67b40*/  MOV R4, R13 ;  /* 0x0000000d00047202 */ /* 0x002fe20000000f00 */
[----:B------:R-:W-:Y:S01]  /*67b50*/  IMAD.MOV.U32 R5, RZ, RZ, R18 ;  /* 0x000000ffff057224 */ /* 0x000fe200078e0012 */
[----:B----4-:R-:W5:Y:S04]  /*67b60*/  LDL.LU R13, [R1+0xe04] ;  /* 0x000e0400010d7983 */ /* 0x010f680000300800 */
[----:B------:R-:W5:Y:S01]  /*67b70*/  LDL.LU R18, [R1+0xe0c] ;  /* 0x000e0c0001127983 */ /* 0x000f620000300800 */
[----:B------:R-:W-:-:S03]  /*67b80*/  IADD3 R16, P2, R16, UR7, RZ ;  /* 0x0000000710107c10 */ /* 0x000fc6000ff5e0ff */
[----:B------:R1:W-:Y:S04]  /*67b90*/  LDGSTS.E [R2+0xef00], [R4.64], P0 ;  /* 0x0ef0000004027fae */ /* 0x0003e80008121848 */
        /* <DEDUP_REMOVED lines=11> */
[----:B------:R1:W-:Y:S02]  /*67c50*/  LDGSTS.E [R2+0xfe00], [R4.64], P1 ;  /* 0x0fe0000004027fae */ /* 0x0003e40008921848 */
[----:B-1----:R-:W-:Y:S01]  /*67c60*/  IMAD.MOV.U32 R4, RZ, RZ, R3 ;  /* 0x000000ffff047224 */ /* 0x002fe200078e0003 */
[----:B------:R-:W-:-:S02]  /*67c70*/  MOV R5, R17 ;  /* 0x0000001100057202 */ /* 0x000fc40000000f00 */
[----:B------:R-:W5:Y:S04]  /*67c80*/  LDL.LU R17, [R1+0xe84] ;  /* 0x000e840001117983 */ /* 0x000f680000300800 */
[----:B------:R-:W5:Y:S04]  /*67c90*/  LDL.LU R3, [R1+0xe8c] ;  /* 0x000e8c0001037983 */ /* 0x000f680000300800 */
[----:B------:R1:W-:Y:S01]  /*67ca0*/  LDGSTS.E [R2+0xff00], [R4.64], P0 ;  /* 0x0ff0000004027fae */ /* 0x0003e20008121848 */
[----:B---3--:R-:W-:-:S05]  /*67cb0*/  IADD3 R7, P2, R7, UR7, RZ ;  /* 0x0000000707077c10 */ /* 0x008fca000ff5e0ff */
        /* <DEDUP_REMOVED lines=9> */
[----:B-1----:R-:W4:Y:S01]  /*67d50*/  LDL.LU R19, [R1+0xe80] ;  /* 0x000e800001137983 */ /* 0x002f220000300800 */
[----:B--2---:R-:W-:-:S03]  /*67d60*/  IADD3 R6, P2, R6, UR7, RZ ;  /* 0x0000000706067c10 */ /* 0x004fc6000ff5e0ff */
[----:B------:R-:W-:Y:S01]  /*67d70*/  STL [R1+0xd08], R47 ;  /* 0x000d082f01007387 */ /* 0x000fe20000100800 */
[----:B------:R-:W-:-:S03]  /*67d80*/  IADD3 R15, P3, R15, UR7, RZ ;  /* 0x000000070f0f7c10 */ /* 0x000fc6000ff7e0ff */
[----:B------:R-:W2:Y:S01]  /*67d90*/  LDL.LU R7, [R1+0xe88] ;  /* 0x000e880001077983 */ /* 0x000ea20000300800 */
[----:B---3--:R-:W-:Y:S02]  /*67da0*/  IMAD.MOV.U32 R4, RZ, RZ, R46 ;  /* 0x000000ffff047224 */ /* 0x008fe400078e002e */
[----:B------:R-:W-:Y:S01]  /*67db0*/  IMAD.MOV.U32 R5, RZ, RZ, R47 ;  /* 0x000000ffff057224 */ /* 0x000fe200078e002f */
[----:B------:R-:W-:Y:S04]  /*67dc0*/  STL [R1+0xd84], R6 ;  /* 0x000d840601007387 */ /* 0x000fe80000100800 */
[----:B------:R1:W-:Y:S02]  /*67dd0*/  LDGSTS.E [R2+0x10f00], [R4.64], P0 ;  /* 0x10f0000004027fae */ /* 0x0003e40008121848 */
[----:B-1----:R-:W-:-:S02]  /*67de0*/  MOV R4, R6 ;  /* 0x0000000600047202 */ /* 0x002fc40000000f00 */
[----:B-----5:R-:W-:-:S05]  /*67df0*/  IADD3.X R14, R14, UR6, RZ, P2, !PT ;  /* 0x000000060e0e7c10 */ /* 0x020fca00097fe4ff */
[----:B------:R-:W-:Y:S01]  /*67e00*/  IMAD.MOV.U32 R5, RZ, RZ, R14 ;  /* 0x000000ffff057224 */ /* 0x000fe200078e000e */
[----:B------:R1:W-:Y:S01]  /*67e10*/  STL [R1+0xd80], R14 ;  /* 0x000d800e01007387 */ /* 0x0003e20000100800 */
[----:B------:R-:W-:-:S03]  /*67e20*/  IADD3.X R44, R44, UR6, RZ, P3, !PT ;  /* 0x000000062c2c7c10 */ /* 0x000fc60009ffe4ff */
[----:B------:R3:W-:Y:S04]  /*67e30*/  STL [R1+0xd8c], R15 ;  /* 0x000d8c0f01007387 */ /* 0x0007e80000100800 */
[----:B------:R5:W-:Y:S04]  /*67e40*/  LDGSTS.E [R2+0x11e00], [R4.64], P1 ;  /* 0x11e0000004027fae */ /* 0x000be80008921848 */
[----:B-1----:R-:W2:Y:S04]  /*67e50*/  LDL.LU R14, [R1+0xf04] ;  /* 0x000f0400010e7983 */ /* 0x002ea80000300800 */
[----:B------:R1:W-:Y:S04]  /*67e60*/  STL [R1+0xd88], R44 ;  /* 0x000d882c01007387 */ /* 0x0003e80000100800 */
[----:B------:R-:W2:Y:S01]  /*67e70*/  LDL.LU R6, [R1+0xf0c] ;  /* 0x000f0c0001067983 */ /* 0x000ea20000300800 */
[----:B-----5:R-:W-:-:S03]  /*67e80*/  IMAD.MOV.U32 R4, RZ, RZ, R15 ;  /* 0x000000ffff047224 */ /* 0x020fc600078e000f */
[----:B---3--:R-:W3:Y:S01]  /*67e90*/  LDL.LU R15, [R1+0xf00] ;  /* 0x000f0000010f7983 */ /* 0x008ee20000300800 */
[----:B------:R-:W-:Y:S01]  /*67ea0*/  IADD3 R13, P2, R13, UR7, RZ ;  /* 0x000000070d0d7c10 */ /* 0x000fe2000ff5e0ff */
[----:B------:R-:W-:Y:S02]  /*67eb0*/  IMAD.MOV.U32 R5, RZ, RZ, R44 ;  /* 0x000000ffff057224 */ /* 0x000fe400078e002c */
[----:B-1----:R-:W5:Y:S01]  /*67ec0*/  LDL.LU R44, [R1+0xf08] ;  /* 0x000f0800012c7983 */ /* 0x002f620000300800 */
[----:B------:R-:W-:-:S03]  /*67ed0*/  IADD3 R18, P3, R18, UR7, RZ ;  /* 0x0000000712127c10 */ /* 0x000fc6000ff7e0ff */
[----:B------:R1:W-:Y:S04]  /*67ee0*/  LDGSTS.E [R2+0x11f00], [R4.64], P0 ;  /* 0x11f0000004027fae */ /* 0x0003e80008121848 */
[----:B------:R1:W-:Y:S02]  /*67ef0*/  STL [R1+0xe04], R13 ;  /* 0x000e040d01007387 */ /* 0x0003e40000100800 */
[----:B-1----:R-:W-:Y:S01]  /*67f00*/  IMAD.MOV.U32 R4, RZ, RZ, R13 ;  /* 0x000000ffff047224 */ /* 0x002fe200078e000d */
[----:B------:R-:W-:-:S04]  /*67f10*/  IADD3.X R16, R16, UR6, RZ, P2, !PT ;  /* 0x0000000610107c10 */ /* 0x000fc800097fe4ff */
[----:B------:R-:W-:Y:S01]  /*67f20*/  MOV R5, R16 ;  /* 0x0000001000057202 */ /* 0x000fe20000000f00 */
[----:B------:R1:W-:Y:S01]  /*67f30*/  STL [R1+0xe00], R16 ;  /* 0x000e001001007387 */ /* 0x0003e20000100800 */
[----:B------:R-:W-:-:S03]  /*67f40*/  IADD3.X R45, R45, UR6, RZ, P3, !PT ;  /* 0x000000062d2d7c10 */ /* 0x000fc60009ffe4ff */
[----:B------:R-:W-:Y:S04]  /*67f50*/  STL [R1+0xe0c], R18 ;  /* 0x000e0c1201007387 */ /* 0x000fe80000100800 */
[----:B------:R-:W5:Y:S04]  /*67f60*/  LDL.LU R13, [R1+0xf84] ;  /* 0x000f8400010d7983 */ /* 0x000f680000300800 */
[----:B------:R1:W-:Y:S04]  /*67f70*/  STL [R1+0xe08], R45 ;  /* 0x000e082d01007387 */ /* 0x0003e80000100800 */
[----:B------:R1:W-:Y:S04]  /*67f80*/  LDGSTS.E [R2+0x12e00], [R4.64], P1 ;  /* 0x12e0000004027fae */ /* 0x0003e80008921848 */
[----:B-1----:R-:W5:Y:S01]  /*67f90*/  LDL.LU R16, [R1+0xf8c] ;  /* 0x000f8c0001107983 */ /* 0x002f620000300800 */
[----:B------:R-:W-:-:S03]  /*67fa0*/  IMAD.MOV.U32 R5, RZ, RZ, R45 ;  /* 0x000000ffff057224 */ /* 0x000fc600078e002d */
        /* <DEDUP_REMOVED lines=19> */
[----:B-1----:R-:W-:Y:S01]  /*680e0*/  MOV R4, R3 ;  /* 0x0000000300047202 */ /* 0x002fe20000000f00 */
        /* <DEDUP_REMOVED lines=9> */
[----:B-----5:R-:W-:-:S03]  /*68180*/  IADD3.X R44, R44, UR6, RZ, P3, !PT ;  /* 0x000000062c2c7c10 */ /* 0x020fc60009ffe4ff */
[----:B------:R1:W-:Y:S04]  /*68190*/  STL [R1+0xf00], R15 ;  /* 0x000f000f01007387 */ /* 0x0003e80000100800 */
[----:B------:R-:W-:Y:S01]  /*681a0*/  STL [R1+0xf0c], R6 ;  /* 0x000f0c0601007387 */ /* 0x000fe20000100800 */
[----:B------:R-:W-:-:S03]  /*681b0*/  IMAD.MOV.U32 R5, RZ, RZ, R15 ;  /* 0x000000ffff057224 */ /* 0x000fc600078e000f */
[----:B------:R-:W3:Y:S04]  /*681c0*/  LDL.LU R14, [R1+0x1080] ;  /* 0x00108000010e7983 */ /* 0x000ee80000300800 */
[----:B------:R5:W-:Y:S04]  /*681d0*/  STL [R1+0xf08], R44 ;  /* 0x000f082c01007387 */ /* 0x000be80000100800 */
[----:B-1----:R-:W3:Y:S04]  /*681e0*/  LDL.LU R15, [R1+0x1088] ;  /* 0x00108800010f7983 */ /* 0x002ee80000300800 */
[----:B------:R1:W-:Y:S02]  /*681f0*/  LDGSTS.E [R2+0x14e00], [R4.64], P1 ;  /* 0x14e0000004027fae */ /* 0x0003e40008921848 */
[----:B-1----:R-:W-:Y:S01]  /*68200*/  IMAD.MOV.U32 R4, RZ, RZ, R6 ;  /* 0x000000ffff047224 */ /* 0x002fe200078e0006 */
[----:B------:R-:W-:-:S02]  /*68210*/  MOV R5, R44 ;  /* 0x0000002c00057202 */ /* 0x000fc40000000f00 */
[----:B-----5:R-:W3:Y:S01]  /*68220*/  LDL.LU R44, [R1+0x1104] ;  /* 0x00110400012c7983 */ /* 0x020ee20000300800 */
[----:B------:R-:W-:-:S03]  /*68230*/  IADD3 R13, P2, R13, UR7, RZ ;  /* 0x000000070d0d7c10 */ /* 0x000fc6000ff5e0ff */
[----:B------:R-:W3:Y:S04]  /*68240*/  LDL.LU R6, [R1+0x110c] ;  /* 0x00110c0001067983 */ /* 0x000ee80000300800 */
[----:B------:R-:W-:Y:S04]  /*68250*/  STL [R1+0xf84], R13 ;  /* 0x000f840d01007387 */ /* 0x000fe80000100800 */
[----:B------:R1:W-:Y:S01]  /*68260*/  LDGSTS.E [R2+0x14f00], [R4.64], P0 ;  /* 0x14f0000004027fae */ /* 0x0003e20008121848 */
[----:B------:R-:W-:Y:S02]  /*68270*/  IADD3 R16, P3, R16, UR7, RZ ;  /* 0x0000000710107c10 */ /* 0x000fe4000ff7e0ff */
[----:B------:R-:W-:-:S05]  /*68280*/  IADD3.X R45, R45, UR6, RZ, P2, !PT ;  /* 0x000000062d2d7c10 */ /* 0x000fca00097fe4ff */
[----:B------:R1:W-:Y:S02]  /*68290*/  STL [R1+0xf80], R45 ;  /* 0x000f802d01007387 */ /* 0x0003e40000100800 */
[----:B-1----:R-:W-:Y:S01]  /*682a0*/  IMAD.MOV.U32 R5, RZ, RZ, R45 ;  /* 0x000000ffff057224 */ /* 0x002fe200078e002d */
[----:B------:R-:W-:Y:S01]  /*682b0*/  IADD3.X R18, R18, UR6, RZ, P3, !PT ;  /* 0x0000000612127c10 */ /* 0x000fe20009ffe4ff */
[----:B------:R-:W-:Y:S01]  /*682c0*/  STL [R1+0xf8c], R16 ;  /* 0x000f8c1001007387 */ /* 0x000fe20000100800 */
[----:B------:R-:W-:-:S03]  /*682d0*/  IMAD.MOV.U32 R4, RZ, RZ, R13 ;  /* 0x000000ffff047224 */ /* 0x000fc600078e000d */
[----:B------:R-:W3:Y:S04]  /*682e0*/  LDL.LU R45, [R1+0x1100] ;  /* 0x00110000012d7983 */ /* 0x000ee80000300800 */
[----:B------:R1:W-:Y:S04]  /*682f0*/  STL [R1+0xf88], R18 ;  /* 0x000f881201007387 */ /* 0x0003e80000100800 */
[----:B------:R-:W3:Y:S04]  /*68300*/  LDL.LU R13, [R1+0x1108] ;  /* 0x00110800010d7983 */ /* 0x000ee80000300800 */
[----:B------:R1:W-:Y:S02]  /*68310*/  LDGSTS.E [R2+0x15e00], [R4.64], P1 ;  /* 0x15e0000004027fae */ /* 0x0003e40008921848 */
[----:B-1----:R-:W-:-:S02]  /*68320*/  IMAD.MOV.U32 R4, RZ, RZ, R16 ;  /* 0x000000ffff047224 */ /* 0x002fc400078e0010 */
[----:B------:R-:W-:Y:S02]  /*68330*/  IMAD.MOV.U32 R5, RZ, RZ, R18 ;  /* 0x000000ffff057224 */ /* 0x000fe400078e0012 */
[----:B------:R-:W3:Y:S04]  /*68340*/  LDL.LU R18, [R1+0x1184] ;  /* 0x0011840001127983 */ /* 0x000ee80000300800 */
[----:B------:R-:W3:Y:S04]  /*68350*/  LDL.LU R16, [R1+0x118c] ;  /* 0x00118c0001107983 */ /* 0x000ee80000300800 */
[----:B------:R1:W-:Y:S01]  /*68360*/  LDGSTS.E [R2+0x15f00], [R4.64], P0 ;  /* 0x15f0000004027fae */ /* 0x0003e20008121848 */
[----:B----4-:R-:W-:-:S02]  /*68370*/  IADD3 R17, P2, R17, UR7, RZ ;  /* 0x0000000711117c10 */ /* 0x010fc4000ff5e0ff */
[----:B------:R-:W-:Y:S02]  /*68380*/  IADD3 R46, P3, R46, UR7, RZ ;  /* 0x000000072e2e7c10 */ /* 0x000fe4000ff7e0ff */
[----:B------:R-:W-:Y:S01]  /*68390*/  IADD3.X R19, R19, UR6, RZ, P2, !PT ;  /* 0x0000000613137c10 */ /* 0x000fe200097fe4ff */
[----:B------:R-:W-:Y:S01]  /*683a0*/  STL [R1+0x1004], R17 ;  /* 0x0010041101007387 */ /* 0x000fe20000100800 */
[----:B-1----:R-:W-:Y:S02]  /*683b0*/  MOV R4, R17 ;  /* 0x0000001100047202 */ /* 0x002fe40000000f00 */
[----:B------:R-:W-:Y:S01]  /*683c0*/  IADD3.X R47, R47, UR6, RZ, P3, !PT ;  /* 0x000000062f2f7c10 */ /* 0x000fe20009ffe4ff */
[----:B------:R1:W-:Y:S01]  /*683d0*/  STL [R1+0x1000], R19 ;  /* 0x0010001301007387 */ /* 0x0003e20000100800 */
[----:B------:R-:W-:-:S03]  /*683e0*/  IMAD.MOV.U32 R5, RZ, RZ, R19 ;  /* 0x000000ffff057224 */ /* 0x000fc600078e0013 */
[----:B------:R-:W-:Y:S04]  /*683f0*/  STL [R1+0x100c], R46 ;  /* 0x00100c2e01007387 */ /* 0x000fe80000100800 */
[----:B------:R4:W-:Y:S04]  /*68400*/  LDGSTS.E [R2+0x16e00], [R4.64], P1 ;  /* 0x16e0000004027fae */ /* 0x0009e80008921848 */
[----:B-1----:R-:W5:Y:S04]  /*68410*/  LDL.LU R19, [R1+0x1180] ;  /* 0x0011800001137983 */ /* 0x002f680000300800 */
        /* <DEDUP_REMOVED lines=29> */
[----:B------:R-:W-:Y:S01]  /*685f0*/  IADD3.X R13, R13, UR6, RZ, P3, !PT ;  /* 0x000000060d0d7c10 */ /* 0x000fe20009ffe4ff */
[----:B------:R-:W-:Y:S04]  /*68600*/  STL [R1+0x1100], R45 ;  /* 0x0011002d01007387 */ /* 0x000fe80000100800 */
[----:B------:R-:W-:Y:S04]  /*68610*/  STL [R1+0x110c], R6 ;  /* 0x00110c0601007387 */ /* 0x000fe80000100800 */
[----:B------:R1:W-:Y:S04]  /*68620*/  LDGSTS.E [R2+0x18e00], [R4.64], P1 ;  /* 0x18e0000004027fae */ /* 0x0003e80008921848 */
[----:B------:R1:W-:Y:S02]  /*68630*/  STL [R1+0x1108], R13 ;  /* 0x0011080d01007387 */ /* 0x0003e40000100800 */
[----:B-1----:R-:W-:Y:S01]  /*68640*/  IMAD.MOV.U32 R5, RZ, RZ, R13 ;  /* 0x000000ffff057224 */ /* 0x002fe200078e000d */
[----:B------:R-:W-:Y:S01]  /*68650*/  MOV R4, R6 ;  /* 0x0000000600047202 */ /* 0x000fe20000000f00 */
[----:B------:R-:W3:Y:S04]  /*68660*/  LDL.LU R13, [R1+0x1280] ;  /* 0x00128000010d7983 */ /* 0x000ee80000300800 */
[----:B------:R-:W3:Y:S04]  /*68670*/  LDL.LU R6, [R1+0x1284] ;  /* 0x0012840001067983 */ /* 0x000ee80000300800 */
[----:B------:R-:W3:Y:S04]  /*68680*/  LDL.LU R51, [R1+0x1288] ;  /* 0x0012880001337983 */ /* 0x000ee80000300800 */
[----:B------:R-:W3:Y:S01]  /*68690*/  LDL.LU R50, [R1+0x128c] ;  /* 0x00128c0001327983 */ /* 0x000ee20000300800 */
[----:B------:R-:W-:-:S02]  /*686a0*/  IADD3 R18, P2, R18, UR7, RZ ;  /* 0x0000000712127c10 */ /* 0x000fc4000ff5e0ff */
[----:B------:R-:W-:Y:S01]  /*686b0*/  IADD3 R16, P3, R16, UR7, RZ ;  /* 0x0000000710107c10 */ /* 0x000fe2000ff7e0ff */
[----:B------:R1:W-:Y:S04]  /*686c0*/  LDGSTS.E [R2+0x18f00], [R4.64], P0 ;  /* 0x18f0000004027fae */ /* 0x0003e80008121848 */
[----:B------:R2:W-:Y:S01]  /*686d0*/  STL [R1+0x1184], R18 ;  /* 0x0011841201007387 */ /* 0x0005e20000100800 */
[----:B-1----:R-:W-:Y:S01]  /*686e0*/  IMAD.MOV.U32 R4, RZ, RZ, R18 ;  /* 0x000000ffff047224 */ /* 0x002fe200078e0012 */
[----:B-----5:R-:W-:-:S05]  /*686f0*/  IADD3.X R19, R19, UR6, RZ, P2, !PT ;  /* 0x0000000613137c10 */ /* 0x020fca00097fe4ff */
[----:B------:R1:W-:Y:S01]  /*68700*/  STL [R1+0x1180], R19 ;  /* 0x0011801301007387 */ /* 0x0003e20000100800 */
[----:B--2---:R-:W-:-:S03]  /*68710*/  IADD3.X R17, R17, UR6, RZ, P3, !PT ;  /* 0x0000000611117c10 */ /* 0x004fc60009ffe4ff */
[----:B------:R-:W-:Y:S04]  /*68720*/  STL [R1+0x118c], R16 ;  /* 0x00118c1001007387 */ /* 0x000fe80000100800 */
[----:B------:R2:W-:Y:S04]  /*68730*/  STL [R1+0x1188], R17 ;  /* 0x0011881101007387 */ /* 0x0005e80000100800 */
[----:B------:R-:W5:Y:S04]  /*68740*/  LDL.LU R49, [R1+0x1300] ;  /* 0x0013000001317983 */ /* 0x000f680000300800 */
[----:B------:R-:W5:Y:S04]  /*68750*/  LDL.LU R48, [R1+0x1304] ;  /* 0x0013040001307983 */ /* 0x000f680000300800 */
[----:B------:R-:W5:Y:S04]  /*68760*/  LDL.LU R47, [R1+0x1308] ;  /* 0x00130800012f7983 */ /* 0x000f680000300800 */
[----:B------:R-:W5:Y:S04]  /*68770*/  LDL.LU R46, [R1+0x130c] ;  /* 0x00130c00012e7983 */ /* 0x000f680000300800 */
[----:B------:R-:W5:Y:S01]  /*68780*/  LDL.LU R44, [R1+0x1384] ;  /* 0x00138400012c7983 */ /* 0x000f620000300800 */
[----:B------:R-:W-:-:S03]  /*68790*/  IMAD.MOV.U32 R5, RZ, RZ, R19 ;  /* 0x000000ffff057224 */ /* 0x000fc600078e0013 */
[----:B------:R-:W5:Y:S04]  /*687a0*/  LDL.LU R18, [R1+0x138c] ;  /* 0x00138c0001127983 */ /* 0x000f680000300800 */
[----:B------:R1:W-:Y:S02]  /*687b0*/  LDGSTS.E [R2+0x19e00], [R4.64], P1 ;  /* 0x19e0000004027fae */ /* 0x0003e40008921848 */
[----:B-1----:R-:W-:Y:S01]  /*687c0*/  IMAD.MOV.U32 R4, RZ, RZ, R16 ;  /* 0x000000ffff047224 */ /* 0x002fe200078e0010 */
[----:B------:R-:W-:-:S05]  /*687d0*/  MOV R5, R17 ;  /* 0x0000001100057202 */ /* 0x000fca0000000f00 */
[----:B------:R1:W-:Y:S01]  /*687e0*/  LDGSTS.E [R2+0x19f00], [R4.64], P0 ;  /* 0x19f0000004027fae */ /* 0x0003e20008121848 */
[----:B----4-:R-:W-:-:S05]  /*687f0*/  IADD3 R14, P2, R14, UR7, RZ ;  /* 0x000000070e0e7c10 */ /* 0x010fca000ff5e0ff */
[----:B------:R-:W-:Y:S01]  /*68800*/  STL [R1+0x1204], R14 ;  /* 0x0012040e01007387 */ /* 0x000fe20000100800 */
[----:B------:R-:W-:Y:S02]  /*68810*/  IADD3 R3, P3, R3, UR7, RZ ;  /* 0x0000000703037c10 */ /* 0x000fe4000ff7e0ff */
[----:B---3--:R-:W-:-:S05]  /*68820*/  IADD3.X R15, R15, UR6, RZ, P2, !PT ;  /* 0x000000060f0f7c10 */ /* 0x008fca00097fe4ff */
[----:B------:R3:W-:Y:S01]  /*68830*/  STL [R1+0x1200], R15 ;  /* 0x0012000f01007387 */ /* 0x0007e20000100800 */
[----:B------:R-:W-:-:S03]  /*68840*/  IADD3.X R7, R7, UR6, RZ, P3, !PT ;  /* 0x0000000607077c10 */ /* 0x000fc60009ffe4ff */
[----:B------:R-:W-:Y:S04]  /*68850*/  STL [R1+0x120c], R3 ;  /* 0x00120c0301007387 */ /* 0x000fe80000100800 */
[----:B------:R-:W4:Y:S04]  /*68860*/  LDL.LU R45, [R1+0x1380] ;  /* 0x00138000012d7983 */ /* 0x000f280000300800 */
[----:B------:R3:W-:Y:S04]  /*68870*/  STL [R1+0x1208], R7 ;  /* 0x0012080701007387 */ /* 0x0007e80000100800 */
[----:B------:R-:W4:Y:S04]  /*68880*/  LDL.LU R19, [R1+0x1388] ;  /* 0x0013880001137983 */ /* 0x000f280000300800 */
[----:B--2---:R-:W2:Y:S01]  /*68890*/  LDL.LU R17, [R1+0x1400] ;  /* 0x0014000001117983 */ /* 0x004ea20000300800 */
[----:B-1----:R-:W-:-:S03]  /*688a0*/  IMAD.MOV.U32 R4, RZ, RZ, R14 ;  /* 0x000000ffff047224 */ /* 0x002fc600078e000e */
[----:B------:R-:W2:Y:S01]  /*688b0*/  LDL.LU R16, [R1+0x1404] ;  /* 0x0014040001107983 */ /* 0x000ea20000300800 */
[----:B------:R-:W-:-:S03]  /*688c0*/  IMAD.MOV.U32 R5, RZ, RZ, R15 ;  /* 0x000000ffff057224 */ /* 0x000fc600078e000f */
[----:B---3--:R-:W3:Y:S04]  /*688d0*/  LDL.LU R15, [R1+0x1408] ;  /* 0x00140800010f7983 */ /* 0x008ee80000300800 */
[----:B------:R-:W3:Y:S04]  /*688e0*/  LDL.LU R14, [R1+0x140c] ;  /* 0x00140c00010e7983 */ /* 0x000ee80000300800 */
[----:B------:R1:W-:Y:S02]  /*688f0*/  LDGSTS.E [R2+0x1ae00], [R4.64], P1 ;  /* 0x1ae0000004027fae */ /* 0x0003e40008921848 */
[----:B-1----:R-:W-:-:S02]  /*68900*/  IMAD.MOV.U32 R4, RZ, RZ, R3 ;  /* 0x000000ffff047224 */ /* 0x002fc400078e0003 */
[----:B------:R-:W-:Y:S02]  /*68910*/  IMAD.MOV.U32 R5, RZ, RZ, R7 ;  /* 0x000000ffff057224 */ /* 0x000fe400078e0007 */
[----:B------:R-:W3:Y:S04]  /*68920*/  LDL.LU R7, [R1+0x1484] ;  /* 0x0014840001077983 */ /* 0x000ee80000300800 */
[----:B------:R-:W3:Y:S04]  /*68930*/  LDL.LU R3, [R1+0x148c] ;  /* 0x00148c0001037983 */ /* 0x000ee80000300800 */
[----:B------:R1:W-:Y:S01]  /*68940*/  LDGSTS.E [R2+0x1af00], [R4.64], P0 ;  /* 0x1af0000004027fae */ /* 0x0003e20008121848 */
[----:B------:R-:W-:-:S04]  /*68950*/  IADD3 R6, P2, R6, UR7, RZ ;  /* 0x0000000706067c10 */ /* 0x000fc8000ff5e0ff */
[----:B------:R-:W-:Y:S01]  /*68960*/  IADD3.X R13, R13, UR6, RZ, P2, !PT ;  /* 0x000000060d0d7c10 */ /* 0x000fe200097fe4ff */
[----:B------:R-:W-:Y:S01]  /*68970*/  STL [R1+0x1284], R6 ;  /* 0x0012840601007387 */ /* 0x000fe20000100800 */
[----:B------:R-:W-:-:S03]  /*68980*/  IADD3 R50, P3, R50, UR7, RZ ;  /* 0x0000000732327c10 */ /* 0x000fc6000ff7e0ff */
[----:B------:R1:W-:Y:S02]  /*68990*/  STL [R1+0x1280], R13 ;  /* 0x0012800d01007387 */ /* 0x0003e40000100800 */
[----:B-1----:R-:W-:Y:S01]  /*689a0*/  IMAD.MOV.U32 R5, RZ, RZ, R13 ;  /* 0x000000ffff057224 */ /* 0x002fe200078e000d */
[----:B------:R-:W-:Y:S01]  /*689b0*/  IADD3.X R51, R51, UR6, RZ, P3, !PT ;  /* 0x0000000633337c10 */ /* 0x000fe20009ffe4ff */
[----:B------:R1:W-:Y:S01]  /*689c0*/  STL [R1+0x128c], R50 ;  /* 0x00128c3201007387 */ /* 0x0003e20000100800 */
[----:B------:R-:W-:-:S03]  /*689d0*/  MOV R4, R6 ;  /* 0x0000000600047202 */ /* 0x000fc60000000f00 */
[----:B------:R-:W3:Y:S04]  /*689e0*/  LDL.LU R13, [R1+0x1480] ;  /* 0x00148000010d7983 */ /* 0x000ee80000300800 */
[----:B------:R1:W-:Y:S04]  /*689f0*/  STL [R1+0x1288], R51 ;  /* 0x0012883301007387 */ /* 0x0003e80000100800 */
[----:B------:R-:W3:Y:S04]  /*68a00*/  LDL.LU R6, [R1+0x1488] ;  /* 0x0014880001067983 */ /* 0x000ee80000300800 */
[----:B------:R1:W-:Y:S02]  /*68a10*/  LDGSTS.E [R2+0x1be00], [R4.64], P1 ;  /* 0x1be0000004027fae */ /* 0x0003e40008921848 */
[----:B-1----:R-:W-:-:S02]  /*68a20*/  IMAD.MOV.U32 R4, RZ, RZ, R50 ;  /* 0x000000ffff047224 */ /* 0x002fc400078e0032 */
[----:B------:R-:W-:-:S05]  /*68a30*/  IMAD.MOV.U32 R5, RZ, RZ, R51 ;  /* 0x000000ffff057224 */ /* 0x000fca00078e0033 */
[----:B------:R1:W-:Y:S01]  /*68a40*/  LDGSTS.E [R2+0x1bf00], [R4.64], P0 ;  /* 0x1bf0000004027fae */ /* 0x0003e20008121848 */
[----:B------:R-:W-:Y:S01]  /*68a50*/  MOV R124, R149 ;  /* 0x00000095007c7202 */ /* 0x000fe20000000f00 */
[----:B------:R-:W-:Y:S01]  /*68a60*/  IMAD.MOV.U32 R125, RZ, RZ, R148 ;  /* 0x000000ffff7d7224 */ /* 0x000fe200078e0094 */
[----:B------:R-:W-:Y:S01]  /*68a70*/  MOV R88, R165 ;  /* 0x000000a500587202 */ /* 0x000fe20000000f00 */
[----:B------:R-:W-:Y:S01]  /*68a80*/  IMAD.MOV.U32 R126, RZ, RZ, R145 ;  /* 0x000000ffff7e7224 */ /* 0x000fe200078e0091 */
[----:B------:R-:W-:Y:S01]  /*68a90*/  MOV R85, R156 ;  /* 0x0000009c00557202 */ /* 0x000fe20000000f00 */
[----:B------:R-:W-:Y:S02]  /*68aa0*/  IMAD.MOV.U32 R127, RZ, RZ, R144 ;  /* 0x000000ffff7f7224 */ /* 0x000fe400078e0090 */
[----:B------:R-:W-:Y:S02]  /*68ab0*/  IMAD.MOV.U32 R132, RZ, RZ, R169 ;  /* 0x000000ffff847224 */ /* 0x000fe400078e00a9 */
[----:B------:R-:W-:-:S02]  /*68ac0*/  IMAD.MOV.U32 R133, RZ, RZ, R168 ;  /* 0x000000ffff857224 */ /* 0x000fc400078e00a8 */
[----:B------:R-:W-:Y:S02]  /*68ad0*/  IMAD.MOV.U32 R134, RZ, RZ, R153 ;  /* 0x000000ffff867224 */ /* 0x000fe400078e0099 */
[----:B------:R-:W-:Y:S02]  /*68ae0*/  IMAD.MOV.U32 R135, RZ, RZ, R152 ;  /* 0x000000ffff877224 */ /* 0x000fe400078e0098 */
[----:B------:R-:W-:Y:S02]  /*68af0*/  IMAD.MOV.U32 R89, RZ, RZ, R164 ;  /* 0x000000ffff597224 */ /* 0x000fe400078e00a4 */
[----:B------:R-:W-:Y:S02]  /*68b00*/  IMAD.MOV.U32 R90, RZ, RZ, R161 ;  /* 0x000000ffff5a7224 */ /* 0x000fe400078e00a1 */
[----:B------:R-:W-:Y:S02]  /*68b10*/  IMAD.MOV.U32 R91, RZ, RZ, R160 ;  /* 0x000000ffff5b7224 */ /* 0x000fe400078e00a0 */
[----:B------:R-:W-:-:S02]  /*68b20*/  IMAD.MOV.U32 R84, RZ, RZ, R157 ;  /* 0x000000ffff547224 */ /* 0x000fc400078e009d */
[----:B------:R-:W-:Y:S02]  /*68b30*/  IMAD.MOV.U32 R80, RZ, RZ, R141 ;  /* 0x000000ffff507224 */ /* 0x000fe400078e008d */
[----:B------:R-:W-:Y:S02]  /*68b40*/  IMAD.MOV.U32 R81, RZ, RZ, R140 ;  /* 0x000000ffff517224 */ /* 0x000fe400078e008c */
[----:B------:R-:W-:Y:S02]  /*68b50*/  IMAD.MOV.U32 R82, RZ, RZ, R137 ;  /* 0x000000ffff527224 */ /* 0x000fe400078e0089 */
[----:B------:R-:W-:Y:S01]  /*68b60*/  IMAD.MOV.U32 R83, RZ, RZ, R136 ;  /* 0x000000ffff537224 */ /* 0x000fe200078e0088 */
[C---:B------:R-:W-:Y:S08]  /*68b70*/  HMMA.1688.F32.TF32 R232, R56.reuse, R178, R232 ;  /* 0x000000b238e8723c */ /* 0x040ff000000810e8 */
[C---:B------:R-:W-:Y:S08]  /*68b80*/  HMMA.1688.F32.TF32 R236, R56.reuse, R174, R236 ;  /* 0x000000ae38ec723c */ /* 0x040ff000000810ec */
[----:B------:R-:W-:Y:S01]  /*68b90*/  HMMA.1688.F32.TF32 R240, R56, R170, R240 ;  /* 0x000000aa38f0723c */ /* 0x000fe200000810f0 */
[----:B-----5:R-:W-:-:S04]  /*68ba0*/  IADD3 R48, P2, R48, UR7, RZ ;  /* 0x0000000730307c10 */ /* 0x020fc8000ff5e0ff */
[----:B------:R-:W-:Y:S01]  /*68bb0*/  IADD3.X R49, R49, UR6, RZ, P2, !PT ;  /* 0x0000000631317c10 */ /* 0x000fe200097fe4ff */
[----:B-1----:R-:W-:Y:S01]  /*68bc0*/  IMAD.MOV.U32 R4, RZ, RZ, R48 ;  /* 0x000000ffff047224 */ /* 0x002fe200078e0030 */
[----:B------:R-:W-:Y:S02]  /*68bd0*/  IADD3 R46, P3, R46, UR7, RZ ;  /* 0x000000072e2e7c10 */ /* 0x000fe4000ff7e0ff */
[----:B------:R-:W-:Y:S02]  /*68be0*/  MOV R5, R49 ;  /* 0x0000003100057202 */ /* 0x000fe40000000f00 */
[----:B------:R-:W-:Y:S02]  /*68bf0*/  IADD3.X R47, R47, UR6, RZ, P3, !PT ;  /* 0x000000062f2f7c10 */ /* 0x000fe40009ffe4ff */
[----:B------:R-:W-:Y:S01]  /*68c00*/  IADD3 R44, P2, R44, UR7, RZ ;  /* 0x000000072c2c7c10 */ /* 0x000fe2000ff5e0ff */
[----:B------:R1:W-:Y:S01]  /*68c10*/  LDGSTS.E [R2+0x1ce00], [R4.64], P1 ;  /* 0x1ce0000004027fae */ /* 0x0003e20008921848 */
[----:B------:R-:W-:Y:S01]  /*68c20*/  IADD3 R18, P3, R18, UR7, RZ ;  /* 0x0000000712127c10 */ /* 0x000fe2000ff7e0ff */
[----:B-1----:R-:W-:-:S02]  /*68c30*/  IMAD.MOV.U32 R4, RZ, RZ, R46 ;  /* 0x000000ffff047224 */ /* 0x002fc400078e002e */
[----:B------:R-:W-:-:S05]  /*68c40*/  IMAD.MOV.U32 R5, RZ, RZ, R47 ;  /* 0x000000ffff057224 */ /* 0x000fca00078e002f */
[----:B------:R1:W-:Y:S02]  /*68c50*/  LDGSTS.E [R2+0x1cf00], [R4.64], P0 ;  /* 0x1cf0000004027fae */ /* 0x0003e40008121848 */
[----:B-1----:R-:W-:Y:S02]  /*68c60*/  IMAD.MOV.U32 R4, RZ, RZ, R44 ;  /* 0x000000ffff047224 */ /* 0x002fe400078e002c */
[----:B------:R1:W-:Y:S04]  /*68c70*/  STL [R1+0x1304], R48 ;  /* 0x0013043001007387 */ /* 0x0003e80000100800 */
[----:B------:R1:W-:Y:S04]  /*68c80*/  STL [R1+0x1300], R49 ;  /* 0x0013003101007387 */ /* 0x0003e80000100800 */
[----:B------:R1:W-:Y:S01]  /*68c90*/  STL [R1+0x130c], R46 ;  /* 0x00130c2e01007387 */ /* 0x0003e20000100800 */
[----:B----4-:R-:W-:-:S05]  /*68ca0*/  IADD3.X R45, R45, UR6, RZ, P2, !PT ;  /* 0x000000062d2d7c10 */ /* 0x010fca00097fe4ff */
[----:B------:R-:W-:Y:S01]  /*68cb0*/  IMAD.MOV.U32 R5, RZ, RZ, R45 ;  /* 0x000000ffff057224 */ /* 0x000fe200078e002d */
[----:B------:R-:W-:-:S04]  /*68cc0*/  IADD3.X R19, R19, UR6, RZ, P3, !PT ;  /* 0x0000000613137c10 */ /* 0x000fc80009ffe4ff */
[----:B------:R4:W-:Y:S01]  /*68cd0*/  LDGSTS.E [R2+0x1de00], [R4.64], P1 ;  /* 0x1de0000004027fae */ /* 0x0009e20008921848 */
[----:B--2---:R-:W-:-:S04]  /*68ce0*/  IADD3 R16, P2, R16, UR7, RZ ;  /* 0x0000000710107c10 */ /* 0x004fc8000ff5e0ff */
[----:B------:R-:W-:Y:S02]  /*68cf0*/  IADD3.X R17, R17, UR6, RZ, P2, !PT ;  /* 0x0000000611117c10 */ /* 0x000fe400097fe4ff */
[----:B----4-:R-:W-:Y:S01]  /*68d00*/  MOV R4, R18 ;  /* 0x0000001200047202 */ /* 0x010fe20000000f00 */
[----:B------:R-:W-:Y:S01]  /*68d10*/  IMAD.MOV.U32 R5, RZ, RZ, R19 ;  /* 0x000000ffff057224 */ /* 0x000fe200078e0013 */
[----:B---3--:R-:W-:-:S04]  /*68d20*/  IADD3 R14, P3, R14, UR7, RZ ;  /* 0x000000070e0e7c10 */ /* 0x008fc8000ff7e0ff */
[----:B------:R2:W-:Y:S01]  /*68d30*/  LDGSTS.E [R2+0x1df00], [R4.64], P0 ;  /* 0x1df0000004027fae */ /* 0x0005e20008121848 */
[----:B------:R-:W-:Y:S01]  /*68d40*/  IADD3.X R15, R15, UR6, RZ, P3, !PT ;  /* 0x000000060f0f7c10 */ /* 0x000fe20009ffe4ff */
[----:B--2---:R-:W-:Y:S02]  /*68d50*/  IMAD.MOV.U32 R4, RZ, RZ, R16 ;  /* 0x000000ffff047224 */ /* 0x004fe400078e0010 */
[----:B------:R-:W-:Y:S01]  /*68d60*/  IMAD.MOV.U32 R5, RZ, RZ, R17 ;  /* 0x000000ffff057224 */ /* 0x000fe200078e0011 */
[----:B------:R-:W-:-:S04]  /*68d70*/  IADD3 R7, P2, R7, UR7, RZ ;  /* 0x0000000707077c10 */ /* 0x000fc8000ff5e0ff */
[----:B------:R2:W-:Y:S01]  /*68d80*/  LDGSTS.E [R2+0x1ee00], [R4.64], P1 ;  /* 0x1ee0000004027fae */ /* 0x0005e20008921848 */
[----:B------:R-:W-:-:S03]  /*68d90*/  IADD3 R3, P3, R3, UR7, RZ ;  /* 0x0000000703037c10 */ /* 0x000fc6000ff7e0ff */
[----:B------:R1:W-:Y:S01]  /*68da0*/  STL [R1+0x1308], R47 ;  /* 0x0013082f01007387 */ /* 0x0003e20000100800 */
[----:B--2---:R-:W-:Y:S01]  /*68db0*/  IMAD.MOV.U32 R4, RZ, RZ, R14 ;  /* 0x000000ffff047224 */ /* 0x004fe200078e000e */
[----:B------:R-:W-:Y:S02]  /*68dc0*/  MOV R5, R15 ;  /* 0x0000000f00057202 */ /* 0x000fe40000000f00 */
[----:B------:R1:W-:Y:S04]  /*68dd0*/  STL [R1+0x1384], R44 ;  /* 0x0013842c01007387 */ /* 0x0003e80000100800 */
[----:B------:R2:W-:Y:S04]  /*68de0*/  LDGSTS.E [R2+0x1ef00], [R4.64], P0 ;  /* 0x1ef0000004027fae */ /* 0x0005e80008121848 */
[----:B------:R1:W-:Y:S01]  /*68df0*/  STL [R1+0x1380], R45 ;  /* 0x0013802d01007387 */ /* 0x0003e20000100800 */
[----:B------:R-:W-:Y:S01]  /*68e00*/  IADD3.X R13, R13, UR6, RZ, P2, !PT ;  /* 0x000000060d0d7c10 */ /* 0x000fe200097fe4ff */
[----:B--2---:R-:W-:-:S02]  /*68e10*/  IMAD.MOV.U32 R4, RZ, RZ, R7 ;  /* 0x000000ffff047224 */ /* 0x004fc400078e0007 */
[----:B------:R1:W-:Y:S02]  /*68e20*/  STL [R1+0x138c], R18 ;  /* 0x00138c1201007387 */ /* 0x0003e40000100800 */
[----:B------:R-:W-:Y:S02]  /*68e30*/  IMAD.MOV.U32 R5, RZ, RZ, R13 ;  /* 0x000000ffff057224 */ /* 0x000fe400078e000d */
[----:B------:R1:W-:Y:S01]  /*68e40*/  STL [R1+0x1388], R19 ;  /* 0x0013881301007387 */ /* 0x0003e20000100800 */
[----:B------:R-:W-:-:S03]  /*68e50*/  IADD3.X R6, R6, UR6, RZ, P3, !PT ;  /* 0x0000000606067c10 */ /* 0x000fc60009ffe4ff */
[----:B------:R1:W-:Y:S04]  /*68e60*/  STL [R1+0x1404], R16 ;  /* 0x0014041001007387 */ /* 0x0003e80000100800 */
[----:B------:R1:W-:Y:S04]  /*68e70*/  STL [R1+0x1400], R17 ;  /* 0x0014001101007387 */ /* 0x0003e80000100800 */
[----:B------:R2:W-:Y:S04]  /*68e80*/  LDGSTS.E [R2+0x1fe00], [R4.64], P1 ;  /* 0x1fe0000004027fae */ /* 0x0005e80008921848 */
[----:B------:R1:W-:Y:S04]  /*68e90*/  STL [R1+0x140c], R14 ;  /* 0x00140c0e01007387 */ /* 0x0003e80000100800 */
[----:B------:R1:W-:Y:S01]  /*68ea0*/  STL [R1+0x1408], R15 ;  /* 0x0014080f01007387 */ /* 0x0003e20000100800 */
[----:B--2---:R-:W-:-:S02]  /*68eb0*/  IMAD.MOV.U32 R4, RZ, RZ, R3 ;  /* 0x000000ffff047224 */ /* 0x004fc400078e0003 */
[----:B------:R-:W-:Y:S01]  /*68ec0*/  IMAD.MOV.U32 R5, RZ, RZ, R6 ;  /* 0x000000ffff057224 */ /* 0x000fe200078e0006 */
[----:B------:R1:W-:Y:S01]  /*68ed0*/  STL [R1+0x1484], R7 ;  /* 0x0014840701007387 */ /* 0x0003e20000100800 */
[C---:B------:R-:W-:Y:S03]  /*68ee0*/  HMMA.1688.F32.TF32 R244, R56.reuse, R166, R244 ;  /* 0x000000a638f4723c */ /* 0x040fe600000810f4 */
[----:B------:R1:W-:Y:S04]  /*68ef0*/  STL [R1+0x1480], R13 ;  /* 0x0014800d01007387 */ /* 0x0003e80000100800 */
[----:B------:R1:W-:Y:S01]  /*68f00*/  STL [R1+0x148c], R3 ;  /* 0x00148c0301007387 */ /* 0x0003e20000100800 */
[C---:B------:R-:W-:Y:S03]  /*68f10*/  HMMA.1688.F32.TF32 R160, R56.reuse, R162, R88 ;  /* 0x000000a238a0723c */ /* 0x040fe60000081058 */
[----:B------:R1:W-:Y:S04]  /*68f20*/  STL [R1+0x1488], R6 ;  /* 0x0014880601007387 */ /* 0x0003e80000100800 */
[----:B------:R1:W-:Y:S01]  /*68f30*/  LDGSTS.E [R2+0x1ff00], [R4.64], P0 ;  /* 0x1ff0000004027fae */ /* 0x0003e20008121848 */
[C---:B------:R-:W-:Y:S08]  /*68f40*/  HMMA.1688.F32.TF32 R156, R56.reuse, R158, R84 ;  /* 0x0000009e389c723c */ /* 0x040ff00000081054 */
[C---:B------:R-:W-:Y:S08]  /*68f50*/  HMMA.1688.F32.TF32 R152, R56.reuse, R154, R132 ;  /* 0x0000009a3898723c */ /* 0x040ff00000081084 */
[C---:B------:R-:W-:Y:S08]  /*68f60*/  HMMA.1688.F32.TF32 R148, R56.reuse, R150, R128 ;  /* 0x000000963894723c */ /* 0x040ff00000081080 */
[C---:B------:R-:W-:Y:S08]  /*68f70*/  HMMA.1688.F32.TF32 R144, R56.reuse, R146, R124 ;  /* 0x000000923890723c */ /* 0x040ff0000008107c */
[C---:B------:R-:W-:Y:S08]  /*68f80*/  HMMA.1688.F32.TF32 R140, R56.reuse, R142, R108 ;  /* 0x0000008e388c723c */ /* 0x040ff0000008106c */
[----:B------:R-:W-:Y:S08]  /*68f90*/  HMMA.1688.F32.TF32 R56, R56, R138, R80 ;  /* 0x0000008a3838723c */ /* 0x000ff00000081050 */
[----:B-1----:R-:W-:Y:S01]  /*68fa0*/  MOV R45, 0x7f ;  /* 0x0000007f002d7802 */ /* 0x002fe20000000f00 */
[----:B------:R-:W0:Y:S01]  /*68fb0*/  LDGDEPBAR ;  /* 0x00000000000079af */ /* 0x000e220000000000 */
[----:B------:R-:W-:-:S02]  /*68fc0*/  IADD3 R12, R12, 0x1, RZ ;  /* 0x000000010c0c7810 */ /* 0x000fc40007ffe0ff */
[----:B------:R-:W-:-:S03]  /*68fd0*/  IADD3 R45, R45, c[0x0][0x180], RZ ;  /* 0x000060002d2d7a10 */ /* 0x000fc60007ffe0ff */
[----:B------:R1:W-:Y:S01]  /*68fe0*/  STL [R1+0x480], R12 ;  /* 0x0004800c01007387 */ /* 0x0003e20000100800 */
[----:B------:R-:W-:-:S04]  /*68ff0*/  SHF.R.S32.HI R3, RZ, 0x1f, R45 ;  /* 0x0000001fff037819 */ /* 0x000fc8000001142d */
[----:B------:R-:W-:-:S04]  /*69000*/  LEA.HI R3, R3, R45, RZ, 0x7 ;  /* 0x0000002d03037211 */ /* 0x000fc800078f38ff */
[----:B------:R-:W-:-:S04]  /*69010*/  SHF.R.S32.HI R3, RZ, 0x7, R3 ;  /* 0x00000007ff037819 */ /* 0x000fc80000011403 */
[----:B------:R-:W-:-:S13]  /*69020*/  ISETP.NE.U32.AND P0, PT, R12, R3, PT ;  /* 0x000000030c00720c */ /* 0x000fda0003f05070 */
[----:B-1----:R-:W-:Y:S01]  /*69030*/  @!P0 CALL.REL.NOINC `(.L_x_0) ;  /* 0x0000001000008944 */ /* 0x002fe20003c00000 */
[----:B------:R-:W-:Y:S05]  /*69040*/  BRA `(.L_x_1) ;  /* 0xfffce9b000007947 */ /* 0x000fea000383ffff */
.L_x_0:
[----:B------:R-:W2:Y:S01]  /*69050*/  LDL.LU R17, [R1+0x4] ;  /* 0x0000040001117983 */ /* 0x000ea20000300800 */
[----:B------:R-:W-:-:S04]  /*69060*/  DEPBAR.LE SB0, 0x0 ;  /* 0x000080000000791a */ /* 0x000fc80000000000 */
[----:B-----5:R-:W3:Y:S04]  /*69070*/  LDL.LU R44, [R1+0x8] ;  /* 0x00000800012c7983 */ /* 0x020ee80000300800 */
[----:B------:R-:W4:Y:S04]  /*69080*/  LDL.LU R3, [R1+0xc] ;  /* 0x00000c0001037983 */ /* 0x000f280000300800 */
[----:B------:R-:W2:Y:S04]  /*69090*/  LDL.LU R16, [R1] ;  /* 0x0000000001107983 */ /* 0x000ea80000300800 */
        /* <DEDUP_REMOVED lines=16> */
[----:B------:R-:W1:Y:S02]  /*691a0*/  S2R R60, SR_TID.X ;  /* 0x00000000003c7919 */ /* 0x000e640000002100 */
[----:B-1----:R-:W-:-:S02]  /*691b0*/  IMAD.SHL.U32 R0, R60, 0x100, RZ ;  /* 0x000001003c007824 */ /* 0x002fc400078e00ff */
[----:B------:R-:W-:-:S03]  /*691c0*/  IMAD.SHL.U32 R2, R60, 0x20, RZ ;  /* 0x000000203c027824 */ /* 0x000fc600078e00ff */
[----:B------:R-:W-:-:S04]  /*691d0*/  LOP3.LUT R0, R0, 0x1800, RZ, 0xc0, !PT ;  /* 0x0000180000007812 */ /* 0x000fc800078ec0ff */
[----:B------:R-:W-:Y:S01]  /*691e0*/  LOP3.LUT R0, R0, 0x460, R2, 0xf8, !PT ;  /* 0x0000046000007812 */ /* 0x000fe200078ef802 */
[----:B------:R-:W-:-:S05]  /*691f0*/  IMAD.SHL.U32 R2, R60, 0x4, RZ ;  /* 0x000000043c027824 */ /* 0x000fca00078e00ff */
[----:B------:R-:W-:Y:S01]  /*69200*/  LOP3.LUT R0, R0, 0x70, R2, 0x78, !PT ;  /* 0x0000007000007812 */ /* 0x000fe200078e7802 */
[----:B------:R-:W-:Y:S01]  /*69210*/  BAR.SYNC.DEFER_BLOCKING 0x0 ;  /* 0x0000000000007b1d */ /* 0x000fe20000010000 */
[C---:B------:R-:W-:Y:S01]  /*69220*/  IMAD.SHL.U32 R2, R60.reuse, 0x400, RZ ;  /* 0x000004003c027824 */ /* 0x040fe200078e00ff */
[----:B------:R-:W-:-:S04]  /*69230*/  LOP3.LUT R51, R60, 0x3f, RZ, 0xc0, !PT ;  /* 0x0000003f3c337812 */ /* 0x000fc800078ec0ff */
[----:B------:R-:W-:-:S05]  /*69240*/  LOP3.LUT R2, R2, 0x1800, RZ, 0xc0, !PT ;  /* 0x0000180002027812 */ /* 0x000fca00078ec0ff */
[----:B------:R-:W-:Y:S01]  /*69250*/  IMAD R2, R51, 0x10, R2 ;  /* 0x0000001033027824 */ /* 0x000fe200078e0202 */
[----:B--2---:R1:W-:Y:S04]  /*69260*/  STS.128 [R0], R12 ;  /* 0x0000000c00007388 */ /* 0x0043e80000000c00 */
[----:B-1----:R-:W2:Y:S04]  /*69270*/  LDL.LU R12, [R1+0x1b0] ;  /* 0x0001b000010c7983 */ /* 0x002ea80000300800 */
[----:B------:R-:W2:Y:S04]  /*69280*/  LDL.LU R13, [R1+0x1b4] ;  /* 0x0001b400010d7983 */ /* 0x000ea80000300800 */
[----:B------:R-:W2:Y:S04]  /*69290*/  LDL.LU R14, [R1+0x1a0] ;  /* 0x0001a000010e7983 */ /* 0x000ea80000300800 */
[----:B------:R-:W2:Y:S04]  /*692a0*/  LDL.LU R15, [R1+0x1a4] ;  /* 0x0001a400010f7983 */ /* 0x000ea80000300800 */
[----:B---3--:R1:W-:Y:S02]  /*692b0*/  STS.128 [R0+0x80], R4 ;  /* 0x0000800400007388 */ /* 0x0083e40000000c00 */
[----:B-1----:R-:W-:Y:S01]  /*692c0*/  IMAD.MOV.U32 R4, RZ, RZ, R68 ;  /* 0x000000ffff047224 */ /* 0x002fe200078e0044 */
[----:B------:R-:W-:Y:S01]  /*692d0*/  MOV R5, R69 ;  /* 0x0000004500057202 */ /* 0x000fe20000000f00 */
[----:B------:R-:W-:-:S02]  /*692e0*/  IMAD.MOV.U32 R6, RZ, RZ, R64 ;  /* 0x000000ffff067224 */ /* 0x000fc400078e0040 */
[----:B------:R-:W-:-:S05]  /*692f0*/  IMAD.MOV.U32 R7, RZ, RZ, R65 ;  /* 0x000000ffff077224 */ /* 0x000fca00078e0041 */
[----:B------:R1:W-:Y:S01]  /*69300*/  STS.128 [R0+0x100], R4 ;  /* 0x0001000400007388 */ /* 0x0003e20000000c00 */
[----:B------:R-:W-:Y:S02]  /*69310*/  IMAD.MOV.U32 R64, RZ, RZ, R70 ;  /* 0x000000ffff407224 */ /* 0x000fe400078e0046 */
[----:B------:R-:W-:Y:S01]  /*69320*/  IMAD.MOV.U32 R65, RZ, RZ, R71 ;  /* 0x000000ffff417224 */ /* 0x000fe200078e0047 */
[----:B-1----:R-:W-:Y:S01]  /*69330*/  MOV R4, R52 ;  /* 0x0000003400047202 */ /* 0x002fe20000000f00 */
[----:B------:R-:W-:Y:S02]  /*69340*/  IMAD.MOV.U32 R5, RZ, RZ, R53 ;  /* 0x000000ffff057224 */ /* 0x000fe400078e0035 */
[----:B------:R-:W-:Y:S02]  /*69350*/  IMAD.MOV.U32 R6, RZ, RZ, R8 ;  /* 0x000000ffff067224 */ /* 0x000fe400078e0008 */
[----:B------:R-:W-:Y:S01]  /*69360*/  IMAD.MOV.U32 R7, RZ, RZ, R9 ;  /* 0x000000ffff077224 */ /* 0x000fe200078e0009 */
[----:B------:R-:W-:Y:S01]  /*69370*/  MOV R9, R55 ;  /* 0x0000003700097202 */ /* 0x000fe20000000f00 */
[----:B------:R-:W-:-:S03]  /*69380*/  IMAD.MOV.U32 R8, RZ, RZ, R54 ;  /* 0x000000ffff087224 */ /* 0x000fc600078e0036 */
[----:B------:R1:W-:Y:S04]  /*69390*/  STS.128 [R0+0x200], R4 ;  /* 0x0002000400007388 */ /* 0x0003e80000000c00 */
[----:B------:R-:W-:Y:S04]  /*693a0*/  STS.128 [R0+0x180], R64 ;  /* 0x0001804000007388 */ /* 0x000fe80000000c00 */
[----:B------:R-:W-:Y:S01]  /*693b0*/  STS.128 [R0+0x280], R8 ;  /* 0x0002800800007388 */ /* 0x000fe20000000c00 */
[----:B-1----:R-:W-:Y:S01]  /*693c0*/  IMAD.MOV.U32 R6, RZ, RZ, R72 ;  /* 0x000000ffff067224 */ /* 0x002fe200078e0048 */
[----:B------:R-:W-:Y:S01]  /*693d0*/  MOV R72, R78 ;  /* 0x0000004e00487202 */ /* 0x000fe20000000f00 */
[----:B------:R-:W-:-:S02]  /*693e0*/  IMAD.MOV.U32 R7, RZ, RZ, R73 ;  /* 0x000000ffff077224 */ /* 0x000fc400078e0049 */
[----:B------:R-:W-:Y:S02]  /*693f0*/  IMAD.MOV.U32 R4, RZ, RZ, R76 ;  /* 0x000000ffff047224 */ /* 0x000fe400078e004c */
[----:B------:R-:W-:Y:S02]  /*69400*/  IMAD.MOV.U32 R5, RZ, RZ, R77 ;  /* 0x000000ffff057224 */ /* 0x000fe400078e004d */
[----:B------:R-:W-:-:S03]  /*69410*/  IMAD.MOV.U32 R73, RZ, RZ, R79 ;  /* 0x000000ffff497224 */ /* 0x000fc600078e004f */
[----:B------:R-:W-:Y:S04]  /*69420*/  STS.128 [R0+0x300], R4 ;  /* 0x0003000400007388 */ /* 0x000fe80000000c00 */
[----:B------:R-:W-:Y:S04]  /*69430*/  STS.128 [R0+0x380], R72 ;  /* 0x0003804800007388 */ /* 0x000fe80000000c00 */
[----:B------:R-:W-:Y:S06]  /*69440*/  BAR.SYNC.DEFER_BLOCKING 0x0 ;  /* 0x0000000000007b1d */ /* 0x000fec0000010000 */
[----:B------:R-:W1:Y:S04]  /*69450*/  LDS.128 R8, [R2] ;  /* 0x0000000002087984 */ /* 0x000e680000000c00 */
[----:B------:R-:W3:Y:S01]  /*69460*/  LDS.128 R4, [R2+0x400] ;  /* 0x0004000002047984 */ /* 0x000ee20000000c00 */
[----:B------:R-:W-:Y:S01]  /*69470*/  IMAD.MOV.U32 R62, RZ, RZ, R44 ;  /* 0x000000ffff3e7224 */ /* 0x000fe200078e002c */
[----:B------:R-:W-:-:S02]  /*69480*/  LOP3.LUT R44, R2, 0x20, RZ, 0x3c, !PT ;  /* 0x00000020022c7812 */ /* 0x000fc400078e3cff */
[----:B------:R-:W-:-:S03]  /*69490*/  LOP3.LUT R252, R2, 0x40, RZ, 0x3c, !PT ;  /* 0x0000004002fc7812 */ /* 0x000fc600078e3cff */
[----:B------:R-:W3:Y:S01]  /*694a0*/  LDS.128 R52, [R44] ;  /* 0x000000002c347984 */ /* 0x000ee20000000c00 */
[----:B----4-:R-:W-:-:S03]  /*694b0*/  IMAD.MOV.U32 R61, RZ, RZ, R3 ;  /* 0x000000ffff3d7224 */ /* 0x010fc600078e0003 */
[----:B-1----:R-:W-:Y:S04]  /*694c0*/  STL.64 [R1+0x70], R8 ;  /* 0x0000700801007387 */ /* 0x002fe80000100a00 */
[----:B------:R-:W-:Y:S04]  /*694d0*/  STL.64 [R1+0x78], R10 ;  /* 0x0000780a01007387 */ /* 0x000fe80000100a00 */
[----:B------:R-:W1:Y:S04]  /*694e0*/  LDS.128 R8, [R44+0x400] ;  /* 0x000400002c087984 */ /* 0x000e680000000c00 */
[----:B---3--:R-:W-:Y:S04]  /*694f0*/  STL.64 [R1+0x60], R4 ;  /* 0x0000600401007387 */ /* 0x008fe80000100a00 */
[----:B------:R-:W-:Y:S04]  /*69500*/  STL.64 [R1+0x68], R6 ;  /* 0x0000680601007387 */ /* 0x000fe80000100a00 */
[----:B------:R-:W3:Y:S01]  /*69510*/  LDS.128 R4, [R252] ;  /* 0x00000000fc047984 */ /* 0x000ee20000000c00 */
[----:B------:R-:W-:-:S03]  /*69520*/  LOP3.LUT R3, R2, 0x60, RZ, 0x3c, !PT ;  /* 0x0000006002037812 */ /* 0x000fc600078e3cff */
[----:B------:R-:W-:Y:S04]  /*69530*/  STL.64 [R1+0x50], R52 ;  /* 0x0000503401007387 */ /* 0x000fe80000100a00 */
[----:B------:R-:W-:Y:S04]  /*69540*/  STL.64 [R1+0x58], R54 ;  /* 0x0000583601007387 */ /* 0x000fe80000100a00 */
[----:B------:R-:W-:Y:S04]  /*69550*/  LDS.128 R228, [R252+0x400] ;  /* 0x00040000fce47984 */ /* 0x000fe80000000c00 */
[----:B-1----:R-:W-:Y:S04]  /*69560*/  STL.64 [R1+0x40], R8 ;  /* 0x0000400801007387 */ /* 0x002fe80000100a00 */
[----:B------:R-:W-:Y:S04]  /*69570*/  STL.64 [R1+0x48], R10 ;  /* 0x0000480a01007387 */ /* 0x000fe80000100a00 */
[----:B------:R-:W1:Y:S04]  /*69580*/  LDS.128 R8, [R3] ;  /* 0x0000000003087984 */ /* 0x000e680000000c00 */
[----:B---3--:R-:W-:Y:S04]  /*69590*/  STL.64 [R1+0x30], R4 ;  /* 0x0000300401007387 */ /* 0x008fe80000100a00 */
[----:B------:R-:W-:Y:S04]  /*695a0*/  STL.64 [R1+0x38], R6 ;  /* 0x0000380601007387 */ /* 0x000fe80000100a00 */
[----:B------:R-:W3:Y:S04]  /*695b0*/  LDS.128 R4, [R3+0x400] ;  /* 0x0004000003047984 */ /* 0x000ee80000000c00 */
[----:B------:R-:W-:Y:S06]  /*695c0*/  BAR.SYNC.DEFER_BLOCKING 0x0 ;  /* 0x0000000000007b1d */ /* 0x000fec0000010000 */
[----:B--2---:R2:W-:Y:S04]  /*695d0*/  STS.128 [R0], R12 ;  /* 0x0000000c00007388 */ /* 0x0045e80000000c00 */
[----:B--2---:R-:W2:Y:S04]  /*695e0*/  LDL.LU R12, [R1+0x1b8] ;  /* 0x0001b800010c7983 */ /* 0x004ea80000300800 */
[----:B------:R-:W2:Y:S04]  /*695f0*/  LDL.LU R13, [R1+0x1bc] ;  /* 0x0001bc00010d7983 */ /* 0x000ea80000300800 */
[----:B------:R-:W2:Y:S04]  /*69600*/  LDL.LU R14, [R1+0x1a8] ;  /* 0x0001a800010e7983 */ /* 0x000ea80000300800 */
[----:B------:R-:W2:Y:S04]  /*69610*/  LDL.LU R15, [R1+0x1ac] ;  /* 0x0001ac00010f7983 */ /* 0x000ea80000300800 */
[----:B--2---:R2:W-:Y:S04]  /*69620*/  STS.128 [R0+0x80], R12 ;  /* 0x0000800c00007388 */ /* 0x0045e80000000c00 */
[----:B--2---:R-:W2:Y:S04]  /*69630*/  LDL.LU R12, [R1+0x2d0] ;  /* 0x0002d000010c7983 */ /* 0x004ea80000300800 */
[----:B------:R-:W2:Y:S04]  /*69640*/  LDL.LU R13, [R1+0x2d4] ;  /* 0x0002d400010d7983 */ /* 0x000ea80000300800 */
[----:B------:R-:W2:Y:S04]  /*69650*/  LDL.LU R14, [R1+0x2c0] ;  /* 0x0002c000010e7983 */ /* 0x000ea80000300800 */
[----:B------:R-:W2:Y:S01]  /*69660*/  LDL.LU R15, [R1+0x2c4] ;  /* 0x0002c400010f7983 */ /* 0x000ea20000300800 */
[----:B------:R-:W-:Y:S01]  /*69670*/  IMAD.MOV.U32 R51, RZ, RZ, R50 ;  /* 0x000000ffff337224 */ /* 0x000fe200078e0032 */
[----:B------:R-:W-:Y:S01]  /*69680*/  MOV R50, R49 ;  /* 0x0000003100327202 */ /* 0x000fe20000000f00 */
[----:B------:R-:W-:Y:S01]  /*69690*/  IMAD.MOV.U32 R49, RZ, RZ, R48 ;  /* 0x000000ffff317224 */ /* 0x000fe200078e0030 */
[----:B------:R-:W-:Y:S01]  /*696a0*/  MOV R48, R46 ;  /* 0x0000002e00307202 */ /* 0x000fe20000000f00 */
[----:B------:R-:W-:-:S02]  /*696b0*/  IMAD.MOV.U32 R60, RZ, RZ, R47 ;  /* 0x000000ffff3c7224 */ /* 0x000fc400078e002f */
[----:B------:R-:W-:Y:S02]  /*696c0*/  IMAD.MOV.U32 R47, RZ, RZ, R45 ;  /* 0x000000ffff2f7224 */ /* 0x000fe400078e002d */
[----:B------:R-:W-:Y:S01]  /*696d0*/  IMAD.MOV.U32 R46, RZ, RZ, R19 ;  /* 0x000000ffff2e7224 */ /* 0x000fe200078e0013 */
[----:B--2---:R2:W-:Y:S04]  /*696e0*/  STS.128 [R0+0x200], R12 ;  /* 0x0002000c00007388 */ /* 0x0045e80000000c00 */
[----:B--2---:R-:W2:Y:S04]  /*696f0*/  LDL.LU R12, [R1+0x2d8] ;  /* 0x0002d800010c7983 */ /* 0x004ea80000300800 */
[----:B------:R-:W2:Y:S04]  /*69700*/  LDL.LU R13, [R1+0x2dc] ;  /* 0x0002dc00010d7983 */ /* 0x000ea80000300800 */
[----:B------:R-:W2:Y:S04]  /*69710*/  LDL.LU R14, [R1+0x2c8] ;  /* 0x0002c800010e7983 */ /* 0x000ea80000300800 */
[----:B------:R-:W2:Y:S04]  /*69720*/  LDL.LU R15, [R1+0x2cc] ;  /* 0x0002cc00010f7983 */ /* 0x000ea80000300800 */
[----:B------:R-:W4:Y:S04]  /*69730*/  LDL.LU R72, [R1+0x190] ;  /* 0x0001900001487983 */ /* 0x000f280000300800 */
[----:B------:R-:W4:Y:S04]  /*69740*/  LDL.LU R73, [R1+0x194] ;  /* 0x0001940001497983 */ /* 0x000f280000300800 */
[----:B------:R-:W4:Y:S04]  /*69750*/  LDL.LU R74, [R1+0x180] ;  /* 0x00018000014a7983 */ /* 0x000f280000300800 */
[----:B------:R-:W4:Y:S01]  /*69760*/  LDL.LU R75, [R1+0x184] ;  /* 0x00018400014b7983 */ /* 0x000f220000300800 */
[----:B------:R-:W-:Y:S01]  /*69770*/  IMAD.MOV.U32 R45, RZ, RZ, R18 ;  /* 0x000000ffff2d7224 */ /* 0x000fe200078e0012 */
[----:B------:R-:W-:Y:S01]  /*69780*/  MOV R19, R221 ;  /* 0x000000dd00137202 */ /* 0x000fe20000000f00 */
[----:B------:R-:W-:-:S02]  /*69790*/  IMAD.MOV.U32 R18, RZ, RZ, R220 ;  /* 0x000000ffff127224 */ /* 0x000fc400078e00dc */
[----:B------:R-:W-:-:S03]  /*697a0*/  IMAD.MOV.U32 R220, RZ, RZ, R62 ;  /* 0x000000ffffdc7224 */ /* 0x000fc600078e003e */
[----:B------:R1:W-:Y:S01]  /*697b0*/  STS.128 [R0+0x100], R16 ;  /* 0x0001001000007388 */ /* 0x0003e20000000c00 */
[----:B------:R-:W-:-:S05]  /*697c0*/  IMAD.MOV.U32 R221, RZ, RZ, R61 ;  /* 0x000000ffffdd7224 */ /* 0x000fca00078e003d */
[----:B------:R-:W-:Y:S01]  /*697d0*/  STS.128 [R0+0x180], R220 ;  /* 0x000180dc00007388 */ /* 0x000fe20000000c00 */
[----:B-1----:R-:W-:Y:S01]  /*697e0*/  IMAD.MOV.U32 R18, RZ, RZ, R224 ;  /* 0x000000ffff127224 */ /* 0x002fe200078e00e0 */
[----:B------:R-:W-:Y:S01]  /*697f0*/  MOV R19, R225 ;  /* 0x000000e100137202 */ /* 0x000fe20000000f00 */
[----:B------:R-:W-:Y:S02]  /*69800*/  IMAD.MOV.U32 R16, RZ, RZ, R48 ;  /* 0x000000ffff107224 */ /* 0x000fe400078e0030 */
[----:B------:R-:W-:Y:S02]  /*69810*/  IMAD.MOV.U32 R17, RZ, RZ, R47 ;  /* 0x000000ffff117224 */ /* 0x000fe400078e002f */
[----:B------:R-:W-:Y:S02]  /*69820*/  IMAD.MOV.U32 R224, RZ, RZ, R46 ;  /* 0x000000ffffe07224 */ /* 0x000fe400078e002e */
[----:B------:R-:W-:Y:S01]  /*69830*/  IMAD.MOV.U32 R225, RZ, RZ, R45 ;  /* 0x000000ffffe17224 */ /* 0x000fe200078e002d */
[----:B------:R-:W-:Y:S04]  /*69840*/  STS.128 [R0+0x300], R16 ;  /* 0x0003001000007388 */ /* 0x000fe80000000c00 */
[----:B------:R-:W-:Y:S01]  /*69850*/  STS.128 [R0+0x380], R224 ;  /* 0x000380e000007388 */ /* 0x000fe20000000c00 */
[----:B------:R-:W-:Y:S01]  /*69860*/  IMAD.MOV.U32 R62, RZ, RZ, R60 ;  /* 0x000000ffff3e7224 */ /* 0x000fe200078e003c */
[----:B------:R-:W-:Y:S01]  /*69870*/  MOV R60, R50 ;  /* 0x00000032003c7202 */ /* 0x000fe20000000f00 */
[----:B------:R-:W-:-:S02]  /*69880*/  IMAD.MOV.U32 R61, RZ, RZ, R51 ;  /* 0x000000ffff3d7224 */ /* 0x000fc400078e0033 */
[----:B------:R-:W-:Y:S02]  /*69890*/  IMAD.MOV.U32 R63, RZ, RZ, R49 ;  /* 0x000000ffff3f7224 */ /* 0x000fe400078e0031 */
[----:B------:R-:W-:Y:S01]  /*698a0*/  IMAD.MOV.U32 R81, RZ, RZ, R62 ;  /* 0x000000ffff517224 */ /* 0x000fe200078e003e */
[----:B------:R-:W-:Y:S01]  /*698b0*/  MOV R80, R61 ;  /* 0x0000003d00507202 */ /* 0x000fe20000000f00 */
[----:B------:R-:W-:Y:S02]  /*698c0*/  IMAD.MOV.U32 R82, RZ, RZ, R63 ;  /* 0x000000ffff527224 */ /* 0x000fe400078e003f */
[----:B------:R-:W-:Y:S01]  /*698d0*/  IMAD.MOV.U32 R83, RZ, RZ, R60 ;  /* 0x000000ffff537224 */ /* 0x000fe200078e003c */
[----:B--2---:R-:W-:Y:S04]  /*698e0*/  STS.128 [R0+0x280], R12 ;  /* 0x0002800c00007388 */ /* 0x004fe80000000c00 */
[----:B------:R-:W-:Y:S06]  /*698f0*/  BAR.SYNC.DEFER_BLOCKING 0x0 ;  /* 0x0000000000007b1d */ /* 0x000fec0000010000 */
[----:B------:R-:W-:Y:S04]  /*69900*/  LDS.128 R64, [R44] ;  /* 0x000000002c407984 */ /* 0x000fe80000000c00 */
[----:B------:R-:W1:Y:S04]  /*69910*/  LDS.128 R68, [R2] ;  /* 0x0000000002447984 */ /* 0x000e680000000c00 */
[----:B------:R-:W-:Y:S04]  /*69920*/  LDS.128 R48, [R2+0x400] ;  /* 0x0004000002307984 */ /* 0x000fe80000000c00 */
[----:B------:R-:W-:Y:S04]  /*69930*/  LDS.128 R44, [R44+0x400] ;  /* 0x000400002c2c7984 */ /* 0x000fe80000000c00 */
[----:B------:R-:W2:Y:S04]  /*69940*/  LDS.128 R60, [R252] ;  /* 0x00000000fc3c7984 */ /* 0x000ea80000000c00 */
[----:B------:R-:W-:Y:S04]  /*69950*/  LDS.128 R16, [R252+0x400] ;  /* 0x00040000fc107984 */ /* 0x000fe80000000c00 */
[----:B------:R-:W1:Y:S04]  /*69960*/  LDS.128 R52, [R3] ;  /* 0x0000000003347984 */ /* 0x000e680000000c00 */
[----:B------:R-:W1:Y:S04]  /*69970*/  LDS.128 R12, [R3+0x400] ;  /* 0x00040000030c7984 */ /* 0x000e680000000c00 */
[----:B------:R-:W-:Y:S06]  /*69980*/  BAR.SYNC.DEFER_BLOCKING 0x0 ;  /* 0x0000000000007b1d */ /* 0x000fec0000010000 */
[----:B----4-:R4:W-:Y:S04]  /*69990*/  STS.128 [R0], R72 ;  /* 0x0000004800007388 */ /* 0x0109e80000000c00 */
[----:B----4-:R-:W4:Y:S04]  /*699a0*/  LDL.LU R72, [R1+0x198] ;  /* 0x0001980001487983 */ /* 0x010f280000300800 */
[----:B------:R-:W4:Y:S04]  /*699b0*/  LDL.LU R73, [R1+0x19c] ;  /* 0x00019c0001497983 */ /* 0x000f280000300800 */
[----:B------:R-:W4:Y:S04]  /*699c0*/  LDL.LU R74, [R1+0x188] ;  /* 0x00018800014a7983 */ /* 0x000f280000300800 */
[----:B------:R-:W4:Y:S04]  /*699d0*/  LDL.LU R75, [R1+0x18c] ;  /* 0x00018c00014b7983 */ /* 0x000f280000300800 */
[----:B----4-:R4:W-:Y:S04]  /*699e0*/  STS.128 [R0+0x80], R72 ;  /* 0x0000804800007388 */ /* 0x0109e80000000c00 */
[----:B----4-:R-:W4:Y:S04]  /*699f0*/  LDL.LU R72, [R1+0x2b0] ;  /* 0x0002b00001487983 */ /* 0x010f280000300800 */
[----:B------:R-:W4:Y:S04]  /*69a00*/  LDL.LU R73, [R1+0x2b4] ;  /* 0x0002b40001497983 */ /* 0x000f280000300800 */
[----:B------:R-:W4:Y:S04]  /*69a10*/  LDL.LU R74, [R1+0x2a0] ;  /* 0x0002a000014a7983 */ /* 0x000f280000300800 */
[----:B------:R-:W4:Y:S01]  /*69a20*/  LDL.LU R75, [R1+0x2a4] ;  /* 0x0002a400014b7983 */ /* 0x000f220000300800 */
[----:B------:R-:W-:Y:S01]  /*69a30*/  IMAD.MOV.U32 R76, RZ, RZ, R216 ;  /* 0x000000ffff4c7224 */ /* 0x000fe200078e00d8 */
[----:B------:R-:W-:Y:S01]  /*69a40*/  MOV R79, R249 ;  /* 0x000000f9004f7202 */ /* 0x000fe20000000f00 */
[----:B------:R-:W-:-:S02]  /*69a50*/  IMAD.MOV.U32 R77, RZ, RZ, R217 ;  /* 0x000000ffff4d7224 */ /* 0x000fc400078e00d9 */
[----:B------:R-:W-:Y:S01]  /*69a60*/  IMAD.MOV.U32 R78, RZ, RZ, R248 ;  /* 0x000000ffff4e7224 */ /* 0x000fe200078e00f8 */
[----:B----4-:R4:W-:Y:S04]  /*69a70*/  STS.128 [R0+0x200], R72 ;  /* 0x0002004800007388 */ /* 0x0109e80000000c00 */
[----:B----4-:R-:W4:Y:S04]  /*69a80*/  LDL.LU R72, [R1+0x2b8] ;  /* 0x0002b80001487983 */ /* 0x010f280000300800 */
[----:B------:R-:W4:Y:S04]  /*69a90*/  LDL.LU R73, [R1+0x2bc] ;  /* 0x0002bc0001497983 */ /* 0x000f280000300800 */
[----:B------:R-:W4:Y:S04]  /*69aa0*/  LDL.LU R74, [R1+0x2a8] ;  /* 0x0002a800014a7983 */ /* 0x000f280000300800 */
[----:B------:R-:W4:Y:S04]  /*69ab0*/  LDL.LU R75, [R1+0x2ac] ;  /* 0x0002ac00014b7983 */ /* 0x000f280000300800 */
[----:B------:R-:W2:Y:S04]  /*69ac0*/  LDL.LU R108, [R1+0x170] ;  /* 0x00017000016c7983 */ /* 0x000ea80000300800 */
[----:B------:R-:W2:Y:S04]  /*69ad0*/  LDL.LU R109, [R1+0x174] ;  /* 0x00017400016d7983 */ /* 0x000ea80000300800 */
[----:B------:R-:W2:Y:S04]  /*69ae0*/  LDL.LU R110, [R1+0x160] ;  /* 0x00016000016e7983 */ /* 0x000ea80000300800 */
[----:B------:R-:W2:Y:S01]  /*69af0*/  LDL.LU R111, [R1+0x164] ;  /* 0x00016400016f7983 */ /* 0x000ea20000300800 */
[----:B------:R-:W-:-:S03]  /*69b00*/  IMAD.MOV.U32 R248, RZ, RZ, R218 ;  /* 0x000000fffff87224 */ /* 0x000fc600078e00da */
[----:B------:R1:W-:Y:S01]  /*69b10*/  STS.128 [R0+0x100], R76 ;  /* 0x0001004c00007388 */ /* 0x0003e20000000c00 */
[----:B------:R-:W-:-:S05]  /*69b20*/  IMAD.MOV.U32 R249, RZ, RZ, R219 ;  /* 0x000000fffff97224 */ /* 0x000fca00078e00db */
[----:B------:R3:W-:Y:S01]  /*69b30*/  STS.128 [R0+0x180], R248 ;  /* 0x000180f800007388 */ /* 0x0007e20000000c00 */
[----:B-1----:R-:W-:Y:S01]  /*69b40*/  MOV R78, R232 ;  /* 0x000000e8004e7202 */ /* 0x002fe20000000f00 */
[----:B------:R-:W-:Y:S02]  /*69b50*/  IMAD.MOV.U32 R79, RZ, RZ, R233 ;  /* 0x000000ffff4f7224 */ /* 0x000fe400078e00e9 */
[----:B------:R-:W-:Y:S02]  /*69b60*/  IMAD.MOV.U32 R76, RZ, RZ, R83 ;  /* 0x000000ffff4c7224 */ /* 0x000fe400078e0053 */
[----:B------:R-:W-:Y:S02]  /*69b70*/  IMAD.MOV.U32 R77, RZ, RZ, R82 ;  /* 0x000000ffff4d7224 */ /* 0x000fe400078e0052 */
[----:B------:R-:W-:Y:S02]  /*69b80*/  IMAD.MOV.U32 R232, RZ, RZ, R81 ;  /* 0x000000ffffe87224 */ /* 0x000fe400078e0051 */
[----:B------:R-:W-:Y:S01]  /*69b90*/  IMAD.MOV.U32 R233, RZ, RZ, R80 ;  /* 0x000000ffffe97224 */ /* 0x000fe200078e0050 */
[----:B------:R-:W-:Y:S04]  /*69ba0*/  STS.128 [R0+0x300], R76 ;  /* 0x0003004c00007388 */ /* 0x000fe80000000c00 */
[----:B------:R-:W-:Y:S01]  /*69bb0*/  STS.128 [R0+0x380], R232 ;  /* 0x000380e800007388 */ /* 0x000fe20000000c00 */
[----:B---3--:R-:W-:-:S03]  /*69bc0*/  LOP3.LUT R251, R2, 0x20, RZ, 0x3c, !PT ;  /* 0x0000002002fb7812 */ /* 0x008fc600078e3cff */
[----:B----4-:R-:W-:Y:S04]  /*69bd0*/  STS.128 [R0+0x280], R72 ;  /* 0x0002804800007388 */ /* 0x010fe80000000c00 */
[----:B------:R-:W-:Y:S06]  /*69be0*/  BAR.SYNC.DEFER_BLOCKING 0x0 ;  /* 0x0000000000007b1d */ /* 0x000fec0000010000 */
[----:B------:R-:W1:Y:S04]  /*69bf0*/  LDS.128 R100, [R2] ;  /* 0x0000000002647984 */ /* 0x000e680000000c00 */
[----:B------:R-:W-:Y:S04]  /*69c00*/  LDS.128 R84, [R2+0x400] ;  /* 0x0004000002547984 */ /* 0x000fe80000000c00 */
[----:B------:R-:W3:Y:S04]  /*69c10*/  LDS.128 R96, [R251] ;  /* 0x00000000fb607984 */ /* 0x000ee80000000c00 */
[----:B------:R-:W-:Y:S04]  /*69c20*/  LDS.128 R80, [R251+0x400] ;  /* 0x00040000fb507984 */ /* 0x000fe80000000c00 */
[----:B------:R-:W4:Y:S04]  /*69c30*/  LDS.128 R92, [R252] ;  /* 0x00000000fc5c7984 */ /* 0x000f280000000c00 */
[----:B------:R-:W-:Y:S04]  /*69c40*/  LDS.128 R76, [R252+0x400] ;  /* 0x00040000fc4c7984 */ /* 0x000fe80000000c00 */
[----:B------:R-:W1:Y:S04]  /*69c50*/  LDS.128 R88, [R3] ;  /* 0x0000000003587984 */ /* 0x000e680000000c00 */
[----:B------:R-:W1:Y:S04]  /*69c60*/  LDS.128 R72, [R3+0x400] ;  /* 0x0004000003487984 */ /* 0x000e680000000c00 */
        /* <DEDUP_REMOVED lines=11> */
[----:B------:R-:W-:-:S02]  /*69d20*/  IMAD.MOV.U32 R178, RZ, RZ, R112 ;  /* 0x000000ffffb27224 */ /* 0x000fc400078e0070 */
[----:B------:R-:W-:Y:S01]  /*69d30*/  IMAD.MOV.U32 R179, RZ, RZ, R113 ;  /* 0x000000ffffb37224 */ /* 0x000fe200078e0071 */
[----:B------:R-:W-:Y:S01]  /*69d40*/  MOV R125, R205 ;  /* 0x000000cd007d7202 */ /* 0x000fe20000000f00 */
[----:B------:R-:W-:Y:S02]  /*69d50*/  IMAD.MOV.U32 R124, RZ, RZ, R204 ;  /* 0x000000ffff7c7224 */ /* 0x000fe400078e00cc */
[----:B------:R-:W-:Y:S01]  /*69d60*/  IMAD.MOV.U32 R126, RZ, RZ, R200 ;  /* 0x000000ffff7e7224 */ /* 0x000fe200078e00c8 */
[----:B--2---:R2:W-:Y:S04]  /*69d70*/  STS.128 [R0+0x200], R108 ;  /* 0x0002006c00007388 */ /* 0x0045e80000000c00 */
[----:B--2---:R-:W2:Y:S04]  /*69d80*/  LDL.LU R108, [R1+0x268] ;  /* 0x00026800016c7983 */ /* 0x004ea80000300800 */
[----:B------:R-:W2:Y:S04]  /*69d90*/  LDL.LU R109, [R1+0x26c] ;  /* 0x00026c00016d7983 */ /* 0x000ea80000300800 */
[----:B------:R-:W2:Y:S04]  /*69da0*/  LDL.LU R110, [R1+0x248] ;  /* 0x00024800016e7983 */ /* 0x000ea80000300800 */
[----:B------:R-:W2:Y:S04]  /*69db0*/  LDL.LU R111, [R1+0x24c] ;  /* 0x00024c00016f7983 */ /* 0x000ea80000300800 */
[----:B------:R-:W3:Y:S04]  /*69dc0*/  LDL.LU R176, [R1+0x150] ;  /* 0x0001500001b07983 */ /* 0x000ee80000300800 */
[----:B------:R-:W3:Y:S04]  /*69dd0*/  LDL.LU R177, [R1+0x154] ;  /* 0x0001540001b17983 */ /* 0x000ee80000300800 */
[----:B------:R-:W3:Y:S04]  /*69de0*/  LDL.LU R112, [R1+0x158] ;  /* 0x0001580001707983 */ /* 0x000ee80000300800 */
[----:B------:R-:W3:Y:S01]  /*69df0*/  LDL.LU R113, [R1+0x15c] ;  /* 0x00015c0001717983 */ /* 0x000ee20000300800 */
[----:B------:R-:W-:-:S02]  /*69e00*/  IMAD.MOV.U32 R127, RZ, RZ, R201 ;  /* 0x000000ffff7f7224 */ /* 0x000fc400078e00c9 */
[----:B------:R-:W-:-:S03]  /*69e10*/  IMAD.MOV.U32 R200, RZ, RZ, R206 ;  /* 0x000000ffffc87224 */ /* 0x000fc600078e00ce */
[----:B------:R1:W-:Y:S01]  /*69e20*/  STS.128 [R0+0x100], R124 ;  /* 0x0001007c00007388 */ /* 0x0003e20000000c00 */
[----:B------:R-:W-:-:S05]  /*69e30*/  IMAD.MOV.U32 R201, RZ, RZ, R207 ;  /* 0x000000ffffc97224 */ /* 0x000fca00078e00cf */
[----:B------:R-:W-:Y:S01]  /*69e40*/  STS.128 [R0+0x180], R200 ;  /* 0x000180c800007388 */ /* 0x000fe20000000c00 */
[----:B-1----:R-:W-:Y:S01]  /*69e50*/  IMAD.MOV.U32 R126, RZ, RZ, R240 ;  /* 0x000000ffff7e7224 */ /* 0x002fe200078e00f0 */
[----:B------:R-:W-:Y:S01]  /*69e60*/  MOV R124, R236 ;  /* 0x000000ec007c7202 */ /* 0x000fe20000000f00 */
[----:B------:R-:W-:Y:S01]  /*69e70*/  IMAD.MOV.U32 R127, RZ, RZ, R241 ;  /* 0x000000ffff7f7224 */ /* 0x000fe200078e00f1 */
[----:B------:R-:W-:Y:S01]  /*69e80*/  MOV R241, R239 ;  /* 0x000000ef00f17202 */ /* 0x000fe20000000f00 */
[----:B------:R-:W-:Y:S02]  /*69e90*/  IMAD.MOV.U32 R125, RZ, RZ, R237 ;  /* 0x000000ffff7d7224 */ /* 0x000fe400078e00ed */
[----:B------:R-:W-:-:S03]  /*69ea0*/  IMAD.MOV.U32 R240, RZ, RZ, R238 ;  /* 0x000000fffff07224 */ /* 0x000fc600078e00ee */
[----:B------:R-:W-:Y:S04]  /*69eb0*/  STS.128 [R0+0x300], R124 ;  /* 0x0003007c00007388 */ /* 0x000fe80000000c00 */
[----:B------:R-:W-:Y:S04]  /*69ec0*/  STS.128 [R0+0x380], R240 ;  /* 0x000380f000007388 */ /* 0x000fe80000000c00 */
[----:B--2---:R-:W-:Y:S04]  /*69ed0*/  STS.128 [R0+0x280], R108 ;  /* 0x0002806c00007388 */ /* 0x004fe80000000c00 */
[----:B------:R-:W-:Y:S06]  /*69ee0*/  BAR.SYNC.DEFER_BLOCKING 0x0 ;  /* 0x0000000000007b1d */ /* 0x000fec0000010000 */
[----:B------:R-:W1:Y:S04]  /*69ef0*/  LDS.128 R172, [R2] ;  /* 0x0000000002ac7984 */ /* 0x000e680000000c00 */
[----:B------:R-:W-:Y:S04]  /*69f00*/  LDS.128 R132, [R2+0x400] ;  /* 0x0004000002847984 */ /* 0x000fe80000000c00 */
[----:B------:R-:W2:Y:S04]  /*69f10*/  LDS.128 R168, [R251] ;  /* 0x00000000fba87984 */ /* 0x000ea80000000c00 */
[----:B------:R-:W-:Y:S04]  /*69f20*/  LDS.128 R128, [R251+0x400] ;  /* 0x00040000fb807984 */ /* 0x000fe80000000c00 */
[----:B------:R-:W1:Y:S04]  /*69f30*/  LDS.128 R164, [R252] ;  /* 0x00000000fca47984 */ /* 0x000e680000000c00 */
[----:B------:R-:W-:Y:S04]  /*69f40*/  LDS.128 R124, [R252+0x400] ;  /* 0x00040000fc7c7984 */ /* 0x000fe80000000c00 */
[----:B------:R-:W1:Y:S04]  /*69f50*/  LDS.128 R136, [R3] ;  /* 0x0000000003887984 */ /* 0x000e680000000c00 */
[----:B------:R-:W1:Y:S04]  /*69f60*/  LDS.128 R108, [R3+0x400] ;  /* 0x00040000036c7984 */ /* 0x000e680000000c00 */
[----:B------:R-:W-:Y:S06]  /*69f70*/  BAR.SYNC.DEFER_BLOCKING 0x0 ;  /* 0x0000000000007b1d */ /* 0x000fec0000010000 */
[----:B---3--:R3:W-:Y:S02]  /*69f80*/  STS.128 [R0+0x80], R112 ;  /* 0x0000807000007388 */ /* 0x0087e40000000c00 */
[----:B---3--:R-:W-:Y:S01]  /*69f90*/  MOV R114, R104 ;  /* 0x0000006800727202 */ /* 0x008fe20000000f00 */
[----:B------:R-:W-:-:S02]  /*69fa0*/  IMAD.MOV.U32 R115, RZ, RZ, R105 ;  /* 0x000000ffff737224 */ /* 0x000fc400078e0069 */
[----:B------:R-:W-:Y:S02]  /*69fb0*/  IMAD.MOV.U32 R104, RZ, RZ, R198 ;  /* 0x000000ffff687224 */ /* 0x000fe400078e00c6 */
[----:B------:R-:W-:Y:S02]  /*69fc0*/  IMAD.MOV.U32 R105, RZ, RZ, R199 ;  /* 0x000000ffff697224 */ /* 0x000fe400078e00c7 */
[----:B------:R-:W-:-:S03]  /*69fd0*/  IMAD.MOV.U32 R112, RZ, RZ, R196 ;  /* 0x000000ffff707224 */ /* 0x000fc600078e00c4 */
[----:B------:R3:W-:Y:S01]  /*69fe0*/  STS.128 [R0+0x180], R104 ;  /* 0x0001806800007388 */ /* 0x0007e20000000c00 */
[----:B------:R-:W-:-:S05]  /*69ff0*/  IMAD.MOV.U32 R113, RZ, RZ, R197 ;  /* 0x000000ffff717224 */ /* 0x000fca00078e00c5 */
[----:B------:R1:W-:Y:S04]  /*6a000*/  STS.128 [R0+0x100], R112 ;  /* 0x0001007000007388 */ /* 0x0003e80000000c00 */
[----:B---3--:R-:W3:Y:S04]  /*6a010*/  LDL.LU R104, [R1+0x230] ;  /* 0x0002300001687983 */ /* 0x008ee80000300800 */
[----:B------:R-:W3:Y:S04]  /*6a020*/  LDL.LU R105, [R1+0x234] ;  /* 0x0002340001697983 */ /* 0x000ee80000300800 */
[----:B------:R-:W3:Y:S04]  /*6a030*/  LDL.LU R106, [R1+0x220] ;  /* 0x00022000016a7983 */ /* 0x000ee80000300800 */
[----:B------:R-:W3:Y:S04]  /*6a040*/  LDL.LU R107, [R1+0x224] ;  /* 0x00022400016b7983 */ /* 0x000ee80000300800 */
[----:B-1----:R-:W2:Y:S04]  /*6a050*/  LDL.LU R112, [R1+0x238] ;  /* 0x0002380001707983 */ /* 0x002ea80000300800 */
[----:B------:R-:W2:Y:S04]  /*6a060*/  LDL.LU R113, [R1+0x23c] ;  /* 0x00023c0001717983 */ /* 0x000ea80000300800 */
[----:B------:R-:W2:Y:S04]  /*6a070*/  LDL.LU R114, [R1+0x228] ;  /* 0x0002280001727983 */ /* 0x000ea80000300800 */
[----:B------:R-:W2:Y:S04]  /*6a080*/  LDL.LU R115, [R1+0x22c] ;  /* 0x00022c0001737983 */ /* 0x000ea80000300800 */
[----:B------:R-:W-:Y:S01]  /*6a090*/  STS.128 [R0], R176 ;  /* 0x000000b000007388 */ /* 0x000fe20000000c00 */
[----:B------:R-:W-:-:S02]  /*6a0a0*/  IMAD.MOV.U32 R198, RZ, RZ, R116 ;  /* 0x000000ffffc67224 */ /* 0x000fc400078e0074 */
[----:B------:R-:W-:Y:S01]  /*6a0b0*/  IMAD.MOV.U32 R199, RZ, RZ, R117 ;  /* 0x000000ffffc77224 */ /* 0x000fe200078e0075 */
[----:B------:R-:W-:Y:S01]  /*6a0c0*/  MOV R117, R123 ;  /* 0x0000007b00757202 */ /* 0x000fe20000000f00 */
[----:B------:R-:W-:Y:S01]  /*6a0d0*/  IMAD.MOV.U32 R116, RZ, RZ, R122 ;  /* 0x000000ffff747224 */ /* 0x000fe200078e007a */
[----:B---3--:R1:W-:Y:S02]  /*6a0e0*/  STS.128 [R0+0x200], R104 ;  /* 0x0002006800007388 */ /* 0x0083e40000000c00 */
[----:B-1----:R-:W-:Y:S01]  /*6a0f0*/  IMAD.MOV.U32 R106, RZ, RZ, R160 ;  /* 0x000000ffff6a7224 */ /* 0x002fe200078e00a0 */
[----:B------:R-:W-:Y:S01]  /*6a100*/  MOV R105, R245 ;  /* 0x000000f500697202 */ /* 0x000fe20000000f00 */
[----:B------:R-:W-:Y:S02]  /*6a110*/  IMAD.MOV.U32 R107, RZ, RZ, R161 ;  /* 0x000000ffff6b7224 */ /* 0x000fe400078e00a1 */
[----:B------:R-:W-:Y:S02]  /*6a120*/  IMAD.MOV.U32 R104, RZ, RZ, R244 ;  /* 0x000000ffff687224 */ /* 0x000fe400078e00f4 */
[----:B------:R-:W-:-:S02]  /*6a130*/  IMAD.MOV.U32 R160, RZ, RZ, R246 ;  /* 0x000000ffffa07224 */ /* 0x000fc400078e00f6 */
[----:B------:R-:W-:Y:S01]  /*6a140*/  IMAD.MOV.U32 R161, RZ, RZ, R247 ;  /* 0x000000ffffa17224 */ /* 0x000fe200078e00f7 */
[----:B--2---:R-:W-:Y:S04]  /*6a150*/  STS.128 [R0+0x280], R112 ;  /* 0x0002807000007388 */ /* 0x004fe80000000c00 */
[----:B------:R-:W-:Y:S04]  /*6a160*/  STS.128 [R0+0x300], R104 ;  /* 0x0003006800007388 */ /* 0x000fe80000000c00 */
[----:B------:R-:W-:Y:S04]  /*6a170*/  STS.128 [R0+0x380], R160 ;  /* 0x000380a000007388 */ /* 0x000fe80000000c00 */
[----:B------:R-:W-:Y:S06]  /*6a180*/  BAR.SYNC.DEFER_BLOCKING 0x0 ;  /* 0x0000000000007b1d */ /* 0x000fec0000010000 */
[----:B------:R-:W1:Y:S04]  /*6a190*/  LDS.128 R192, [R2] ;  /* 0x0000000002c07984 */ /* 0x000e680000000c00 */
[----:B------:R-:W-:Y:S04]  /*6a1a0*/  LDS.128 R176, [R2+0x400] ;  /* 0x0004000002b07984 */ /* 0x000fe80000000c00 */
[----:B------:R-:W2:Y:S04]  /*6a1b0*/  LDS.128 R188, [R251] ;  /* 0x00000000fbbc7984 */ /* 0x000ea80000000c00 */
[----:B------:R-:W-:Y:S04]  /*6a1c0*/  LDS.128 R160, [R251+0x400] ;  /* 0x00040000fba07984 */ /* 0x000fe80000000c00 */
[----:B------:R-:W3:Y:S04]  /*6a1d0*/  LDS.128 R184, [R252] ;  /* 0x00000000fcb87984 */ /* 0x000ee80000000c00 */
[----:B------:R-:W-:Y:S04]  /*6a1e0*/  LDS.128 R112, [R252+0x400] ;  /* 0x00040000fc707984 */ /* 0x000fe80000000c00 */
[----:B------:R-:W1:Y:S04]  /*6a1f0*/  LDS.128 R180, [R3] ;  /* 0x0000000003b47984 */ /* 0x000e680000000c00 */
[----:B------:R-:W1:Y:S04]  /*6a200*/  LDS.128 R104, [R3+0x400] ;  /* 0x0004000003687984 */ /* 0x000e680000000c00 */
[----:B------:R-:W-:Y:S06]  /*6a210*/  BAR.SYNC.DEFER_BLOCKING 0x0 ;  /* 0x0000000000007b1d */ /* 0x000fec0000010000 */
[----:B------:R1:W-:Y:S02]  /*6a220*/  STS.128 [R0+0x80], R116 ;  /* 0x0000807400007388 */ /* 0x0003e40000000c00 */
[----:B-1----:R-:W-:-:S02]  /*6a230*/  IMAD.MOV.U32 R116, RZ, RZ, R20 ;  /* 0x000000ffff747224 */ /* 0x002fc400078e0014 */
[----:B------:R-:W-:Y:S01]  /*6a240*/  IMAD.MOV.U32 R117, RZ, RZ, R21 ;  /* 0x000000ffff757224 */ /* 0x000fe200078e0015 */
[----:B------:R-:W2:Y:S01]  /*6a250*/  LDL.LU R20, [R1+0x210] ;  /* 0x0002100001147983 */ /* 0x000ea20000300800 */
[----:B------:R-:W-:Y:S01]  /*6a260*/  IMAD.MOV.U32 R118, RZ, RZ, R24 ;  /* 0x000000ffff767224 */ /* 0x000fe200078e0018 */
[----:B------:R-:W-:Y:S01]  /*6a270*/  MOV R24, R22 ;  /* 0x0000001600187202 */ /* 0x000fe20000000f00 */
[----:B------:R-:W-:Y:S01]  /*6a280*/  IMAD.MOV.U32 R119, RZ, RZ, R25 ;  /* 0x000000ffff777224 */ /* 0x000fe200078e0019 */
[----:B------:R-:W2:Y:S01]  /*6a290*/  LDL.LU R21, [R1+0x214] ;  /* 0x0002140001157983 */ /* 0x000ea20000300800 */
[----:B------:R-:W-:-:S03]  /*6a2a0*/  IMAD.MOV.U32 R25, RZ, RZ, R23 ;  /* 0x000000ffff197224 */ /* 0x000fc600078e0017 */
[----:B------:R-:W2:Y:S04]  /*6a2b0*/  LDL.LU R22, [R1+0x200] ;  /* 0x0002000001167983 */ /* 0x000ea80000300800 */
[----:B------:R-:W2:Y:S01]  /*6a2c0*/  LDL.LU R23, [R1+0x204] ;  /* 0x0002040001177983 */ /* 0x000ea20000300800 */
[----:B------:R-:W-:-:S03]  /*6a2d0*/  MOV R196, R120 ;  /* 0x0000007800c47202 */ /* 0x000fc60000000f00 */
[----:B--2---:R1:W-:Y:S04]  /*6a2e0*/  STS.128 [R0+0x200], R20 ;  /* 0x0002001400007388 */ /* 0x0043e80000000c00 */
[----:B-1----:R-:W2:Y:S04]  /*6a2f0*/  LDL.LU R20, [R1+0x218] ;  /* 0x0002180001147983 */ /* 0x002ea80000300800 */
[----:B------:R-:W2:Y:S04]  /*6a300*/  LDL.LU R21, [R1+0x21c] ;  /* 0x00021c0001157983 */ /* 0x000ea80000300800 */
[----:B------:R-:W2:Y:S04]  /*6a310*/  LDL.LU R22, [R1+0x208] ;  /* 0x0002080001167983 */ /* 0x000ea80000300800 */
[----:B------:R-:W2:Y:S04]  /*6a320*/  LDL.LU R23, [R1+0x20c] ;  /* 0x00020c0001177983 */ /* 0x000ea80000300800 */
[----:B------:R-:W3:Y:S04]  /*6a330*/  LDL.LU R204, [R1+0x140] ;  /* 0x0001400001cc7983 */ /* 0x000ee80000300800 */
[----:B------:R-:W3:Y:S04]  /*6a340*/  LDL.LU R205, [R1+0x144] ;  /* 0x0001440001cd7983 */ /* 0x000ee80000300800 */
[----:B------:R-:W3:Y:S04]  /*6a350*/  LDL.LU R206, [R1+0x130] ;  /* 0x0001300001ce7983 */ /* 0x000ee80000300800 */
[----:B------:R-:W3:Y:S01]  /*6a360*/  LDL.LU R207, [R1+0x134] ;  /* 0x0001340001cf7983 */ /* 0x000ee20000300800 */
[----:B------:R-:W-:-:S03]  /*6a370*/  IMAD.MOV.U32 R197, RZ, RZ, R121 ;  /* 0x000000ffffc57224 */ /* 0x000fc600078e0079 */
[----:B------:R1:W-:Y:S04]  /*6a380*/  STS.128 [R0+0x180], R24 ;  /* 0x0001801800007388 */ /* 0x0003e80000000c00 */
[----:B------:R-:W-:Y:S04]  /*6a390*/  STS.128 [R0], R196 ;  /* 0x000000c400007388 */ /* 0x000fe80000000c00 */
[----:B------:R-:W-:Y:S01]  /*6a3a0*/  STS.128 [R0+0x100], R116 ;  /* 0x0001007400007388 */ /* 0x000fe20000000c00 */
[----:B-1----:R-:W-:Y:S01]  /*6a3b0*/  IMAD.MOV.U32 R26, RZ, RZ, R152 ;  /* 0x000000ffff1a7224 */ /* 0x002fe200078e0098 */
[----:B------:R-:W-:Y:S01]  /*6a3c0*/  MOV R27, R153 ;  /* 0x00000099001b7202 */ /* 0x000fe20000000f00 */
[----:B------:R-:W-:-:S02]  /*6a3d0*/  IMAD.MOV.U32 R24, RZ, RZ, R156 ;  /* 0x000000ffff187224 */ /* 0x000fc400078e009c */
        /* <DEDUP_REMOVED lines=9> */
[----:B------:R-:W-:Y:S02]  /*6a470*/  IMAD.MOV.U32 R32, RZ, RZ, R30 ;  /* 0x000000ffff207224 */ /* 0x000fe400078e001e */
[----:B------:R-:W-:Y:S01]  /*6a480*/  IMAD.MOV.U32 R33, RZ, RZ, R31 ;  /* 0x000000ffff217224 */ /* 0x000fe200078e001f */
        /* <DEDUP_REMOVED lines=11> */
[----:B---3--:R3:W-:Y:S04]  /*6a540*/  STS.128 [R0], R204 ;  /* 0x000000cc00007388 */ /* 0x0087e80000000c00 */
[----:B---3--:R-:W3:Y:S04]  /*6a550*/  LDL.LU R204, [R1+0x148] ;  /* 0x0001480001cc7983 */ /* 0x008ee80000300800 */
[----:B------:R-:W3:Y:S04]  /*6a560*/  LDL.LU R205, [R1+0x14c] ;  /* 0x00014c0001cd7983 */ /* 0x000ee80000300800 */
[----:B------:R-:W3:Y:S04]  /*6a570*/  LDL.LU R206, [R1+0x138] ;  /* 0x0001380001ce7983 */ /* 0x000ee80000300800 */
[----:B------:R-:W3:Y:S04]  /*6a580*/  LDL.LU R207, [R1+0x13c] ;  /* 0x00013c0001cf7983 */ /* 0x000ee80000300800 */
[----:B------:R-:W2:Y:S04]  /*6a590*/  LDL.LU R28, [R1+0x1f0] ;  /* 0x0001f000011c7983 */ /* 0x000ea80000300800 */
        /* <DEDUP_REMOVED lines=11> */
[----:B------:R1:W-:Y:S01]  /*6a650*/  STS.128 [R0+0x180], R32 ;  /* 0x0001802000007388 */ /* 0x0003e20000000c00 */
[----:B------:R-:W-:-:S03]  /*6a660*/  IMAD.MOV.U32 R215, RZ, RZ, R147 ;  /* 0x000000ffffd77224 */ /* 0x000fc600078e0093 */
[----:B---3--:R-:W-:Y:S04]  /*6a670*/  STS.128 [R0+0x80], R204 ;  /* 0x000080cc00007388 */ /* 0x008fe80000000c00 */
[----:B------:R-:W-:Y:S01]  /*6a680*/  STS.128 [R0+0x100], R208 ;  /* 0x000100d000007388 */ /* 0x000fe20000000c00 */
[----:B-1----:R-:W-:Y:S01]  /*6a690*/  IMAD.MOV.U32 R32, RZ, RZ, R148 ;  /* 0x000000ffff207224 */ /* 0x002fe200078e0094 */
[----:B------:R-:W-:Y:S01]  /*6a6a0*/  MOV R33, R149 ;  /* 0x0000009500217202 */ /* 0x000fe20000000f00 */
[----:B------:R-:W-:Y:S02]  /*6a6b0*/  IMAD.MOV.U32 R34, RZ, RZ, R144 ;  /* 0x000000ffff227224 */ /* 0x000fe400078e0090 */
[----:B------:R-:W-:Y:S01]  /*6a6c0*/  IMAD.MOV.U32 R35, RZ, RZ, R145 ;  /* 0x000000ffff237224 */ /* 0x000fe200078e0091 */
[----:B------:R-:W-:Y:S04]  /*6a6d0*/  STS.128 [R0+0x380], R212 ;  /* 0x000380d400007388 */ /* 0x000fe80000000c00 */
[----:B------:R-:W-:Y:S04]  /*6a6e0*/  STS.128 [R0+0x300], R32 ;  /* 0x0003002000007388 */ /* 0x000fe80000000c00 */
[----:B--2---:R1:W-:Y:S04]  /*6a6f0*/  STS.128 [R0+0x280], R28 ;  /* 0x0002801c00007388 */ /* 0x0043e80000000c00 */
[----:B------:R-:W-:Y:S06]  /*6a700*/  BAR.SYNC.DEFER_BLOCKING 0x0 ;  /* 0x0000000000007b1d */ /* 0x000fec0000010000 */
[----:B-1----:R-:W2:Y:S04]  /*6a710*/  LDL.LU R28, [R1+0x20] ;  /* 0x00002000011c7983 */ /* 0x002ea80000300800 */
[----:B------:R-:W2:Y:S04]  /*6a720*/  LDL.LU R29, [R1+0x24] ;  /* 0x00002400011d7983 */ /* 0x000ea80000300800 */
[----:B------:R-:W2:Y:S04]  /*6a730*/  LDL.LU R30, [R1+0x10] ;  /* 0x00001000011e7983 */ /* 0x000ea80000300800 */
[----:B------:R-:W2:Y:S04]  /*6a740*/  LDL.LU R31, [R1+0x14] ;  /* 0x00001400011f7983 */ /* 0x000ea80000300800 */
[----:B------:R-:W1:Y:S04]  /*6a750*/  LDS.128 R32, [R2] ;  /* 0x0000000002207984 */ /* 0x000e680000000c00 */
[----:B------:R-:W-:Y:S04]  /*6a760*/  LDS.128 R144, [R2+0x400] ;  /* 0x0004000002907984 */ /* 0x000fe80000000c00 */
[----:B------:R-:W3:Y:S04]  /*6a770*/  LDS.128 R148, [R251] ;  /* 0x00000000fb947984 */ /* 0x000ee80000000c00 */
[----:B------:R-:W-:Y:S04]  /*6a780*/  LDS.128 R204, [R251+0x400] ;  /* 0x00040000fbcc7984 */ /* 0x000fe80000000c00 */
[----:B------:R-:W1:Y:S04]  /*6a790*/  LDS.128 R208, [R252] ;  /* 0x00000000fcd07984 */ /* 0x000e680000000c00 */
        /* <DEDUP_REMOVED lines=9> */
[----:B------:R-:W3:Y:S04]  /*6a830*/  LDL.LU R237, [R1+0x18d8] ;  /* 0x0018d80001ed7983 */ /* 0x000ee80000300800 */
[----:B------:R-:W3:Y:S04]  /*6a840*/  LDL.LU R235, [R1+0x1908] ;  /* 0x0019080001eb7983 */ /* 0x000ee80000300800 */
[----:B------:R-:W3:Y:S04]  /*6a850*/  LDL.LU R236, [R1+0x47c] ;  /* 0x00047c0001ec7983 */ /* 0x000ee80000300800 */
[----:B------:R-:W3:Y:S04]  /*6a860*/  LDL.LU R232, [R1+0x1910] ;  /* 0x0019100001e87983 */ /* 0x000ee80000300800 */
[----:B--2---:R2:W-:Y:S04]  /*6a870*/  STS.128 [R0+0x80], R28 ;  /* 0x0000801c00007388 */ /* 0x0045e80000000c00 */
[----:B--2---:R-:W2:Y:S04]  /*6a880*/  LDL.LU R28, [R1+0x1d0] ;  /* 0x0001d000011c7983 */ /* 0x004ea80000300800 */
        /* <DEDUP_REMOVED lines=8> */
[----:B------:R-:W-:Y:S01]  /*6a910*/  IMAD.MOV.U32 R41, RZ, RZ, R39 ;  /* 0x000000ffff297224 */ /* 0x000fe200078e0027 */
[----:B------:R-:W-:Y:S01]  /*6a920*/  STS.128 [R0+0x100], R224 ;  /* 0x000100e000007388 */ /* 0x000fe20000000c00 */
[----:B---3--:R-:W-:-:S03]  /*6a930*/  ISETP.GE.AND P0, PT, R237, c[0x0][0x178], PT ;  /* 0x00005e00ed007a0c */ /* 0x008fc60003f06270 */
[----:B------:R-:W-:Y:S01]  /*6a940*/  STS.128 [R0+0x180], R40 ;  /* 0x0001802800007388 */ /* 0x000fe20000000c00 */
[----:B------:R-:W-:Y:S01]  /*6a950*/  ISETP.LT.AND P4, PT, R235, c[0x0][0x17c], !P0 ;  /* 0x00005f00eb007a0c */ /* 0x000fe20004781270 */
[----:B------:R-:W-:Y:S01]  /*6a960*/  IMAD.MOV.U32 R36, RZ, RZ, R140 ;  /* 0x000000ffff247224 */ /* 0x000fe200078e008c */
[----:B------:R-:W-:Y:S01]  /*6a970*/  MOV R38, R56 ;  /* 0x0000003800267202 */ /* 0x000fe20000000f00 */
[----:B------:R-:W-:Y:S02]  /*6a980*/  IMAD.MOV.U32 R37, RZ, RZ, R141 ;  /* 0x000000ffff257224 */ /* 0x000fe400078e008d */
[----:B------:R-:W-:-:S05]  /*6a990*/  IMAD.MOV.U32 R39, RZ, RZ, R57 ;  /* 0x000000ffff277224 */ /* 0x000fca00078e0039 */
[----:B------:R-:W-:Y:S04]  /*6a9a0*/  STS.128 [R0+0x300], R36 ;  /* 0x0003002400007388 */ /* 0x000fe80000000c00 */
        /* <DEDUP_REMOVED lines=16> */
[----:B------:R-:W4:Y:S01]  /*6aab0*/  LDL.LU R39, [R1+0x1938] ;  /* 0x0019380001277983 */ /* 0x000f220000300800 */
[----:B------:R-:W-:-:S02]  /*6aac0*/  IMAD.MOV.U32 R56, RZ, RZ, R142 ;  /* 0x000000ffff387224 */ /* 0x000fc400078e008e */
[----:B------:R-:W-:Y:S01]  /*6aad0*/  IMAD.MOV.U32 R57, RZ, RZ, R143 ;  /* 0x000000ffff397224 */ /* 0x000fe200078e008f */
[----:B------:R-:W-:Y:S01]  /*6aae0*/  ISETP.LT.AND P5, PT, R236, c[0x0][0x17c], !P0 ;  /* 0x00005f00ec007a0c */ /* 0x000fe200047a1270 */
[----:B------:R-:W-:Y:S01]  /*6aaf0*/  IMAD R36, R237, c[0x0][0x194], RZ ;  /* 0x00006500ed247a24 */ /* 0x000fe200078e02ff */
[----:B------:R-:W4:Y:S04]  /*6ab00*/  LDL.LU R250, [R1+0x34] ;  /* 0x0000340001fa7983 */ /* 0x000f280000300800 */
[----:B------:R-:W-:Y:S01]  /*6ab10*/  STS.128 [R0+0x380], R56 ;  /* 0x0003803800007388 */ /* 0x000fe20000000c00 */
[----:B------:R-:W-:-:S03]  /*6ab20*/  ISETP.LT.AND P3, PT, R232, c[0x0][0x17c], !P0 ;  /* 0x00005f00e8007a0c */ /* 0x000fc60004761270 */
[----:B--2---:R2:W-:Y:S02]  /*6ab30*/  STS.128 [R0+0x280], R28 ;  /* 0x0002801c00007388 */ /* 0x0045e40000000c00 */
[----:B--2---:R-:W-:Y:S02]  /*6ab40*/  IMAD R29, R236, c[0x0][0x198], RZ ;  /* 0x00006600ec1d7a24 */ /* 0x004fe400078e02ff */
[----:B------:R-:W-:Y:S01]  /*6ab50*/  BAR.SYNC.DEFER_BLOCKING 0x0 ;  /* 0x0000000000007b1d */ /* 0x000fe20000010000 */
[----:B------:R-:W-:-:S04]  /*6ab60*/  LEA R0, P1, R36, c[0x0][0x170], 0x2 ;  /* 0x00005c0024007a11 */ /* 0x000fc800078210ff */
[----:B------:R-:W-:Y:S02]  /*6ab70*/  LEA.HI.X.SX32 R36, R36, c[0x0][0x174], 0x2, P1 ;  /* 0x00005d0024247a11 */ /* 0x000fe400008f16ff */
[C---:B------:R-:W-:Y:S02]  /*6ab80*/  LEA R30, P1, R29.reuse, R0, 0x2 ;  /* 0x000000001d1e7211 */ /* 0x040fe400078210ff */
[C---:B------:R-:W-:Y:S02]  /*6ab90*/  IADD3 R37, R29.reuse, c[0x0][0x198], RZ ;  /* 0x000066001d257a10 */ /* 0x040fe40007ffe0ff */
[----:B------:R-:W-:Y:S02]  /*6aba0*/  LEA.HI.X.SX32 R31, R29, R36, 0x2, P1 ;  /* 0x000000241d1f7211 */ /* 0x000fe400008f16ff */
[C---:B------:R-:W-:Y:S02]  /*6abb0*/  LEA R28, P6, R37.reuse, R0, 0x2 ;  /* 0x00000000251c7211 */ /* 0x040fe400078c10ff */
[----:B------:R-:W-:-:S02]  /*6abc0*/  IADD3 R38, R37, c[0x0][0x198], RZ ;  /* 0x0000660025267a10 */ /* 0x000fc40007ffe0ff */
[----:B------:R-:W-:Y:S02]  /*6abd0*/  LEA.HI.X.SX32 R29, R37, R36, 0x2, P6 ;  /* 0x00000024251d7211 */ /* 0x000fe400030f16ff */
[----:B------:R-:W-:Y:S01]  /*6abe0*/  IADD3 R37, R38, c[0x0][0x198], RZ ;  /* 0x0000660026257a10 */ /* 0x000fe20007ffe0ff */
[----:B---3--:R2:W-:Y:S01]  /*6abf0*/  @P5 STG.E [R30.64], R233 ;  /* 0x000000e91e005986 */ /* 0x0085e2000c101908 */
[----:B------:R-:W-:-:S03]  /*6ac00*/  ISETP.LT.AND P2, PT, R225, c[0x0][0x17c], !P0 ;  /* 0x00005f00e1007a0c */ /* 0x000fc60004741270 */
[----:B------:R3:W-:Y:S01]  /*6ac10*/  @P4 STG.E [R28.64], R234 ;  /* 0x000000ea1c004986 */ /* 0x0007e2000c101908 */
[----:B------:R-:W-:Y:S02]  /*6ac20*/  ISETP.LT.AND P1, PT, R224, c[0x0][0x17c], !P0 ;  /* 0x00005f00e0007a0c */ /* 0x000fe40004721270 */
[C---:B--2---:R-:W-:Y:S02]  /*6ac30*/  LEA R30, P6, R38.reuse, R0, 0x2 ;  /* 0x00000000261e7211 */ /* 0x044fe400078c10ff */
[----:B------:R-:W-:Y:S02]  /*6ac40*/  ISETP.LT.AND P5, PT, R43, c[0x0][0x17c], !P0 ;  /* 0x00005f002b007a0c */ /* 0x000fe400047a1270 */
[----:B------:R-:W-:Y:S01]  /*6ac50*/  LEA.HI.X.SX32 R31, R38, R36, 0x2, P6 ;  /* 0x00000024261f7211 */ /* 0x000fe200030f16ff */
[----:B------:R-:W2:Y:S01]  /*6ac60*/  LDL.LU R43, [R1+0x1940] ;  /* 0x00194000012b7983 */ /* 0x000ea20000300800 */
[C---:B---3--:R-:W-:Y:S02]  /*6ac70*/  LEA R28, P6, R37.reuse, R0, 0x2 ;  /* 0x00000000251c7211 */ /* 0x048fe400078c10ff */
[----:B------:R-:W-:-:S02]  /*6ac80*/  IADD3 R38, R37, c[0x0][0x198], RZ ;  /* 0x0000660025267a10 */ /* 0x000fc40007ffe0ff */
[----:B------:R-:W-:Y:S01]  /*6ac90*/  ISETP.LT.AND P4, PT, R42, c[0x0][0x17c], !P0 ;  /* 0x00005f002a007a0c */ /* 0x000fe20004781270 */
[----:B------:R3:W-:Y:S01]  /*6aca0*/  @P3 STG.E [R30.64], R235 ;  /* 0x000000eb1e003986 */ /* 0x0007e2000c101908 */
[----:B------:R-:W-:-:S03]  /*6acb0*/  LEA.HI.X.SX32 R29, R37, R36, 0x2, P6 ;  /* 0x00000024251d7211 */ /* 0x000fc600030f16ff */
[----:B------:R-:W2:Y:S01]  /*6acc0*/  LDL.LU R42, [R1+0x1944] ;  /* 0x00194400012a7983 */ /* 0x000ea20000300800 */
[----:B------:R-:W-:-:S03]  /*6acd0*/  ISETP.LT.AND P3, PT, R41, c[0x0][0x17c], !P0 ;  /* 0x00005f0029007a0c */ /* 0x000fc60004761270 */
[----:B------:R-:W2:Y:S01]  /*6ace0*/  LDL.LU R56, [R1+0x194c] ;  /* 0x00194c0001387983 */ /* 0x000ea20000300800 */
[----:B---3--:R-:W-:-:S03]  /*6acf0*/  LEA R30, P6, R38, R0, 0x2 ;  /* 0x00000000261e7211 */ /* 0x008fc600078c10ff */
[----:B------:R-:W3:Y:S04]  /*6ad00*/  LDL.LU R235, [R1+0x60] ;  /* 0x0000600001eb7983 */ /* 0x000ee80000300800 */
[----:B------:R-:W3:Y:S01]  /*6ad10*/  LDL.LU R41, [R1+0x1950] ;  /* 0x0019500001297983 */ /* 0x000ee20000300800 */
[----:B------:R-:W-:-:S03]  /*6ad20*/  LEA.HI.X.SX32 R31, R38, R36, 0x2, P6 ;  /* 0x00000024261f7211 */ /* 0x000fc600030f16ff */
[----:B------:R1:W-:Y:S01]  /*6ad30*/  @P2 STG.E [R28.64], R248 ;  /* 0x000000f81c002986 */ /* 0x0003e2000c101908 */
[----:B------:R-:W-:-:S03]  /*6ad40*/  ISETP.LT.AND P2, PT, R40, c[0x0][0x17c], !P0 ;  /* 0x00005f0028007a0c */ /* 0x000fc60004741270 */
[----:B----4-:R4:W-:Y:S01]  /*6ad50*/  @P1 STG.E [R30.64], R249 ;  /* 0x000000f91e001986 */ /* 0x0109e2000c101908 */
[----:B------:R-:W-:-:S03]  /*6ad60*/  ISETP.LT.AND P1, PT, R39, c[0x0][0x17c], !P0 ;  /* 0x00005f0027007a0c */ /* 0x000fc60004721270 */
[----:B-1----:R-:W3:Y:S04]  /*6ad70*/  LDL.LU R248, [R1+0x64] ;  /* 0x0000640001f87983 */ /* 0x002ee80000300800 */
[----:B------:R-:W3:Y:S04]  /*6ad80*/  LDL.LU R40, [R1+0x1958] ;  /* 0x0019580001287983 */ /* 0x000ee80000300800 */
[----:B----4-:R-:W4:Y:S04]  /*6ad90*/  LDL.LU R249, [R1+0x40] ;  /* 0x0000400001f97983 */ /* 0x010f280000300800 */
[----:B------:R-:W4:Y:S01]  /*6ada0*/  LDL.LU R39, [R1+0x1960] ;  /* 0x0019600001277983 */ /* 0x000f220000300800 */
[----:B------:R-:W-:-:S04]  /*6adb0*/  IADD3 R37, R38, c[0x0][0x198], RZ ;  /* 0x0000660026257a10 */ /* 0x000fc80007ffe0ff */
[C---:B------:R-:W-:Y:S02]  /*6adc0*/  LEA R28, P6, R37.reuse, R0, 0x2 ;  /* 0x00000000251c7211 */ /* 0x040fe400078c10ff */
[C---:B------:R-:W-:Y:S02]  /*6add0*/  IADD3 R38, R37.reuse, c[0x0][0x198], RZ ;  /* 0x0000660025267a10 */ /* 0x040fe40007ffe0ff */
[----:B------:R-:W-:Y:S02]  /*6ade0*/  LEA.HI.X.SX32 R29, R37, R36, 0x2, P6 ;  /* 0x00000024251d7211 */ /* 0x000fe400030f16ff */
[C---:B------:R-:W-:Y:S02]  /*6adf0*/  LEA R30, P6, R38.reuse, R0, 0x2 ;  /* 0x00000000261e7211 */ /* 0x040fe400078c10ff */
[C---:B------:R-:W-:Y:S01]  /*6ae00*/  IADD3 R37, R38.reuse, c[0x0][0x198], RZ ;  /* 0x0000660026257a10 */ /* 0x040fe20007ffe0ff */
[----:B------:R1:W-:Y:S01]  /*6ae10*/  @P5 STG.E [R28.64], R250 ;  /* 0x000000fa1c005986 */ /* 0x0003e2000c101908 */
[----:B------:R-:W-:-:S02]  /*6ae20*/  LEA.HI.X.SX32 R31, R38, R36, 0x2, P6 ;  /* 0x00000024261f7211 */ /* 0x000fc400030f16ff */
[----:B------:R-:W-:-:S03]  /*6ae30*/  IADD3 R38, R37, c[0x0][0x198], RZ ;  /* 0x0000660025267a10 */ /* 0x000fc60007ffe0ff */
[----:B------:R1:W-:Y:S02]  /*6ae40*/  @P4 STG.E [R30.64], R8 ;  /* 0x000000081e004986 */ /* 0x0003e4000c101908 */
[C---:B-1----:R-:W-:Y:S02]  /*6ae50*/  LEA R28, P6, R37.reuse, R0, 0x2 ;  /* 0x00000000251c7211 */ /* 0x042fe400078c10ff */
[----:B------:R-:W4:Y:S02]  /*6ae60*/  LDL.LU R250, [R1+0x44] ;  /* 0x0000440001fa7983 */ /* 0x000f240000300800 */
[----:B------:R-:W-:Y:S02]  /*6ae70*/  LEA.HI.X.SX32 R29, R37, R36, 0x2, P6 ;  /* 0x00000024251d7211 */ /* 0x000fe400030f16ff */
[C---:B------:R-:W-:Y:S02]  /*6ae80*/  LEA R30, P6, R38.reuse, R0, 0x2 ;  /* 0x00000000261e7211 */ /* 0x040fe400078c10ff */
[C---:B------:R-:W-:Y:S01]  /*6ae90*/  IADD3 R37, R38.reuse, c[0x0][0x198], RZ ;  /* 0x0000660026257a10 */ /* 0x040fe20007ffe0ff */
[----:B------:R1:W-:Y:S01]  /*6aea0*/  @P3 STG.E [R28.64], R9 ;  /* 0x000000091c003986 */ /* 0x0003e2000c101908 */
[----:B------:R-:W-:-:S02]  /*6aeb0*/  LEA.HI.X.SX32 R31, R38, R36, 0x2, P6 ;  /* 0x00000024261f7211 */ /* 0x000fc400030f16ff */
[C---:B------:R-:W-:Y:S02]  /*6aec0*/  LEA R8, P6, R37.reuse, R0, 0x2 ;  /* 0x0000000025087211 */ /* 0x040fe400078c10ff */
[C---:B-1----:R-:W-:Y:S02]  /*6aed0*/  IADD3 R29, R37.reuse, c[0x0][0x198], RZ ;  /* 0x00006600251d7a10 */ /* 0x042fe40007ffe0ff */
[----:B------:R-:W-:Y:S02]  /*6aee0*/  LEA.HI.X.SX32 R9, R37, R36, 0x2, P6 ;  /* 0x0000002425097211 */ /* 0x000fe400030f16ff */
[----:B------:R-:W-:Y:S02]  /*6aef0*/  LEA R28, P6, R29, R0, 0x2 ;  /* 0x000000001d1c7211 */ /* 0x000fe400078c10ff */
[----:B--2---:R-:W-:Y:S02]  /*6af00*/  ISETP.LT.AND P5, PT, R43, c[0x0][0x17c], !P0 ;  /* 0x00005f002b007a0c */ /* 0x004fe400047a1270 */
[----:B------:R-:W2:Y:S01]  /*6af10*/  LDL.LU R43, [R1+0x1968] ;  /* 0x00196800012b7983 */ /* 0x000ea20000300800 */
[----:B------:R-:W-:-:S03]  /*6af20*/  ISETP.LT.AND P4, PT, R42, c[0x0][0x17c], !P0 ;  /* 0x00005f002a007a0c */ /* 0x000fc60004781270 */
[----:B------:R-:W2:Y:S04]  /*6af30*/  LDL.LU R42, [R1+0x196c] ;  /* 0x00196c00012a7983 */ /* 0x000ea80000300800 */
[----:B---3--:R1:W-:Y:S01]  /*6af40*/  @P2 STG.E [R30.64], R235 ;  /* 0x000000eb1e002986 */ /* 0x0083e2000c101908 */
[----:B------:R-:W-:-:S03]  /*6af50*/  ISETP.LT.AND P2, PT, R41, c[0x0][0x17c], !P0 ;  /* 0x00005f0029007a0c */ /* 0x000fc60004741270 */
[----:B------:R-:W3:Y:S01]  /*6af60*/  LDL.LU R41, [R1+0x1970] ;  /* 0x0019700001297983 */ /* 0x000ee20000300800 */
[C---:B-1----:R-:W-:Y:S02]  /*6af70*/  IADD3 R30, R29.reuse, c[0x0][0x198], RZ ;  /* 0x000066001d1e7a10 */ /* 0x042fe40007ffe0ff */
[----:B------:R-:W-:Y:S01]  /*6af80*/  LEA.HI.X.SX32 R29, R29, R36, 0x2, P6 ;  /* 0x000000241d1d7211 */ /* 0x000fe200030f16ff */
[----:B------:R1:W-:Y:S01]  /*6af90*/  @P1 STG.E [R8.64], R248 ;  /* 0x000000f808001986 */ /* 0x0003e2000c101908 */
[----:B------:R-:W-:-:S03]  /*6afa0*/  ISETP.LT.AND P1, PT, R40, c[0x0][0x17c], !P0 ;  /* 0x00005f0028007a0c */ /* 0x000fc60004721270 */
[----:B------:R-:W3:Y:S04]  /*6afb0*/  LDL.LU R40, [R1+0x197c] ;  /* 0x00197c0001287983 */ /* 0x000ee80000300800 */
[----:B----4-:R4:W-:Y:S01]  /*6afc0*/  @P5 STG.E [R28.64], R249 ;  /* 0x000000f91c005986 */ /* 0x0109e2000c101908 */
[----:B------:R-:W-:-:S03]  /*6afd0*/  ISETP.LT.AND P5, PT, R39, c[0x0][0x17c], !P0 ;  /* 0x00005f0027007a0c */ /* 0x000fc600047a1270 */
[----:B------:R-:W3:Y:S04]  /*6afe0*/  LDL.LU R39, [R1+0x1980] ;  /* 0x0019800001277983 */ /* 0x000ee80000300800 */
[----:B------:R-:W3:Y:S04]  /*6aff0*/  LDL.LU R233, [R1+0x78] ;  /* 0x0000780001e97983 */ /* 0x000ee80000300800 */
[----:B------:R-:W3:Y:S04]  /*6b000*/  LDL.LU R38, [R1+0x1988] ;  /* 0x0019880001267983 */ /* 0x000ee80000300800 */
[----:B------:R-:W3:Y:S04]  /*6b010*/  LDL.LU R234, [R1+0x7c] ;  /* 0x00007c0001ea7983 */ /* 0x000ee80000300800 */
[----:B------:R-:W3:Y:S04]  /*6b020*/  LDL.LU R37, [R1+0x1990] ;  /* 0x0019900001257983 */ /* 0x000ee80000300800 */
[----:B------:R-:W3:Y:S01]  /*6b030*/  LDL.LU R235, [R1+0x58] ;  /* 0x0000580001eb7983 */ /* 0x000ee20000300800 */
[----:B-1----:R-:W-:-:S02]  /*6b040*/  LEA R8, P6, R30, R0, 0x2 ;  /* 0x000000001e087211 */ /* 0x002fc400078c10ff */
[----:B------:R-:W-:Y:S02]  /*6b050*/  ISETP.LT.AND P3, PT, R56, c[0x0][0x17c], !P0 ;  /* 0x00005f0038007a0c */ /* 0x000fe40004761270 */
[C---:B------:R-:W-:Y:S02]  /*6b060*/  IADD3 R31, R30.reuse, c[0x0][0x198], RZ ;  /* 0x000066001e1f7a10 */ /* 0x040fe40007ffe0ff */
[----:B------:R-:W-:Y:S02]  /*6b070*/  LEA.HI.X.SX32 R9, R30, R36, 0x2, P6 ;  /* 0x000000241e097211 */ /* 0x000fe400030f16ff */
[C---:B----4-:R-:W-:Y:S02]  /*6b080*/  LEA R28, P6, R31.reuse, R0, 0x2 ;  /* 0x000000001f1c7211 */ /* 0x050fe400078c10ff */
[C---:B------:R-:W-:Y:S01]  /*6b090*/  IADD3 R30, R31.reuse, c[0x0][0x198], RZ ;  /* 0x000066001f1e7a10 */ /* 0x040fe20007ffe0ff */
[----:B------:R1:W-:Y:S01]  /*6b0a0*/  @P4 STG.E [R8.64], R250 ;  /* 0x000000fa08004986 */ /* 0x0003e2000c101908 */
[----:B------:R-:W-:-:S02]  /*6b0b0*/  LEA.HI.X.SX32 R29, R31, R36, 0x2, P6 ;  /* 0x000000241f1d7211 */ /* 0x000fc400030f16ff */
[----:B------:R-:W-:-:S03]  /*6b0c0*/  IADD3 R31, R30, c[0x0][0x198], RZ ;  /* 0x000066001e1f7a10 */ /* 0x000fc60007ffe0ff */
[----:B------:R4:W-:Y:S01]  /*6b0d0*/  @P3 STG.E [R28.64], R228 ;  /* 0x000000e41c003986 */ /* 0x0009e2000c101908 */
[----:B-1----:R-:W-:-:S04]  /*6b0e0*/  LEA R8, P6, R30, R0, 0x2 ;  /* 0x000000001e087211 */ /* 0x002fc800078c10ff */
[----:B------:R-:W-:Y:S02]  /*6b0f0*/  LEA.HI.X.SX32 R9, R30, R36, 0x2, P6 ;  /* 0x000000241e097211 */ /* 0x000fe400030f16ff */
[C---:B----4-:R-:W-:Y:S02]  /*6b100*/  LEA R28, P6, R31.reuse, R0, 0x2 ;  /* 0x000000001f1c7211 */ /* 0x050fe400078c10ff */
[C---:B------:R-:W-:Y:S01]  /*6b110*/  IADD3 R30, R31.reuse, c[0x0][0x198], RZ ;  /* 0x000066001f1e7a10 */ /* 0x040fe20007ffe0ff */
[----:B------:R1:W-:Y:S01]  /*6b120*/  @P2 STG.E [R8.64], R229 ;  /* 0x000000e508002986 */ /* 0x0003e2000c101908 */
[----:B------:R-:W-:Y:S02]  /*6b130*/  LEA.HI.X.SX32 R29, R31, R36, 0x2, P6 ;  /* 0x000000241f1d7211 */ /* 0x000fe400030f16ff */
[----:B------:R-:W-:-:S03]  /*6b140*/  IADD3 R31, R30, c[0x0][0x198], RZ ;  /* 0x000066001e1f7a10 */ /* 0x000fc60007ffe0ff */
[----:B------:R4:W-:Y:S01]  /*6b150*/  @P1 STG.E [R28.64], R4 ;  /* 0x000000041c001986 */ /* 0x0009e2000c101908 */
[----:B-1----:R-:W-:-:S04]  /*6b160*/  LEA R8, P6, R30, R0, 0x2 ;  /* 0x000000001e087211 */ /* 0x002fc800078c10ff */
[----:B------:R-:W-:Y:S02]  /*6b170*/  LEA.HI.X.SX32 R9, R30, R36, 0x2, P6 ;  /* 0x000000241e097211 */ /* 0x000fe400030f16ff */
[----:B----4-:R-:W-:-:S04]  /*6b180*/  LEA R28, P6, R31, R0, 0x2 ;  /* 0x000000001f1c7211 */ /* 0x010fc800078c10ff */
[C---:B------:R-:W-:Y:S01]  /*6b190*/  LEA.HI.X.SX32 R29, R31.reuse, R36, 0x2, P6 ;  /* 0x000000241f1d7211 */ /* 0x040fe200030f16ff */
[----:B------:R1:W-:Y:S01]  /*6b1a0*/  @P5 STG.E [R8.64], R5 ;  /* 0x0000000508005986 */ /* 0x0003e2000c101908 */
[----:B------:R-:W-:-:S04]  /*6b1b0*/  IADD3 R30, R31, c[0x0][0x198], RZ ;  /* 0x000066001f1e7a10 */ /* 0x000fc80007ffe0ff */
[C---:B------:R-:W-:Y:S02]  /*6b1c0*/  LEA R4, P6, R30.reuse, R0, 0x2 ;  /* 0x000000001e047211 */ /* 0x040fe400078c10ff */
[C---:B-1----:R-:W-:Y:S02]  /*6b1d0*/  IADD3 R9, R30.reuse, c[0x0][0x198], RZ ;  /* 0x000066001e097a10 */ /* 0x042fe40007ffe0ff */
[----:B------:R-:W-:Y:S02]  /*6b1e0*/  LEA.HI.X.SX32 R5, R30, R36, 0x2, P6 ;  /* 0x000000241e057211 */ /* 0x000fe400030f16ff */
[----:B------:R-:W-:Y:S02]  /*6b1f0*/  LEA R8, P6, R9, R0, 0x2 ;  /* 0x0000000009087211 */ /* 0x000fe400078c10ff */
[----:B--2---:R-:W-:Y:S02]  /*6b200*/  ISETP.LT.AND P4, PT, R43, c[0x0][0x17c], !P0 ;  /* 0x00005f002b007a0c */ /* 0x004fe40004781270 */
[----:B---3--:R-:W-:-:S02]  /*6b210*/  ISETP.LT.AND P2, PT, R41, c[0x0][0x17c], !P0 ;  /* 0x00005f0029007a0c */ /* 0x008fc40004741270 */
[----:B------:R-:W2:Y:S04]  /*6b220*/  LDL.LU R41, [R1+0x199c] ;  /* 0x00199c0001297983 */ /* 0x000ea80000300800 */
[----:B------:R-:W3:Y:S01]  /*6b230*/  LDL.LU R248, [R1+0x5c] ;  /* 0x00005c0001f87983 */ /* 0x000ee20000300800 */
[----:B------:R-:W-:Y:S02]  /*6b240*/  ISETP.LT.AND P3, PT, R42, c[0x0][0x17c], !P0 ;  /* 0x00005f002a007a0c */ /* 0x000fe40004761270 */
[----:B------:R-:W-:Y:S02]  /*6b250*/  ISETP.LT.AND P1, PT, R40, c[0x0][0x17c], !P0 ;  /* 0x00005f0028007a0c */ /* 0x000fe40004721270 */
[----:B------:R-:W4:Y:S04]  /*6b260*/  LDL.LU R40, [R1+0x19a0] ;  /* 0x0019a00001287983 */ /* 0x000f280000300800 */
[----:B------:R-:W2:Y:S01]  /*6b270*/  LDL.LU R249, [R1+0x38] ;  /* 0x0000380001f97983 */ /* 0x000ea20000300800 */
[----:B------:R-:W-:-:S03]  /*6b280*/  ISETP.LT.AND P5, PT, R39, c[0x0][0x17c], !P0 ;  /* 0x00005f0027007a0c */ /* 0x000fc600047a1270 */
[----:B------:R-:W2:Y:S04]  /*6b290*/  LDL.LU R39, [R1+0x19a8] ;  /* 0x0019a80001277983 */ /* 0x000ea80000300800 */
[----:B------:R1:W-:Y:S01]  /*6b2a0*/  @P4 STG.E [R28.64], R233 ;  /* 0x000000e91c004986 */ /* 0x0003e2000c101908 */
[----:B------:R-:W-:-:S03]  /*6b2b0*/  ISETP.LT.AND P4, PT, R38, c[0x0][0x17c], !P0 ;  /* 0x00005f0026007a0c */ /* 0x000fc60004781270 */
[----:B------:R-:W2:Y:S04]  /*6b2c0*/  LDL.LU R250, [R1+0x3c] ;  /* 0x00003c0001fa7983 */ /* 0x000ea80000300800 */
[----:B------:R-:W2:Y:S01]  /*6b2d0*/  LDL.LU R38, [R1+0x19ac] ;  /* 0x0019ac0001267983 */ /* 0x000ea20000300800 */
[C---:B-1----:R-:W-:Y:S02]  /*6b2e0*/  IADD3 R28, R9.reuse, c[0x0][0x198], RZ ;  /* 0x00006600091c7a10 */ /* 0x042fe40007ffe0ff */
[----:B------:R-:W-:Y:S01]  /*6b2f0*/  LEA.HI.X.SX32 R9, R9, R36, 0x2, P6 ;  /* 0x0000002409097211 */ /* 0x000fe200030f16ff */
[----:B------:R-:W-:Y:S01]  /*6b300*/  @P3 STG.E [R4.64], R234 ;  /* 0x000000ea04003986 */ /* 0x000fe2000c101908 */
[----:B------:R-:W-:-:S03]  /*6b310*/  ISETP.LT.AND P3, PT, R37, c[0x0][0x17c], !P0 ;  /* 0x00005f0025007a0c */ /* 0x000fc60004761270 */
[----:B------:R-:W2:Y:S04]  /*6b320*/  LDL.LU R37, [R1+0x19b0] ;  /* 0x0019b00001257983 */ /* 0x000ea80000300800 */
[----:B------:R1:W-:Y:S04]  /*6b330*/  @P2 STG.E [R8.64], R235 ;  /* 0x000000eb08002986 */ /* 0x0003e8000c101908 */
[----:B------:R-:W2:Y:S04]  /*6b340*/  LDL.LU R31, [R1+0x19c0] ;  /* 0x0019c000011f7983 */ /* 0x000ea80000300800 */
[----:B-1----:R-:W2:Y:S04]  /*6b350*/  LDL.LU R235, [R1+0x68] ;  /* 0x0000680001eb7983 */ /* 0x002ea80000300800 */
[----:B------:R-:W2:Y:S01]  /*6b360*/  LDL.LU R30, [R1+0x19c8] ;  /* 0x0019c800011e7983 */ /* 0x000ea20000300800 */
[----:B------:R-:W-:-:S02]  /*6b370*/  LEA R4, P6, R28, R0, 0x2 ;  /* 0x000000001c047211 */ /* 0x000fc400078c10ff */
[C---:B------:R-:W-:Y:S02]  /*6b380*/  IADD3 R29, R28.reuse, c[0x0][0x198], RZ ;  /* 0x000066001c1d7a10 */ /* 0x040fe40007ffe0ff */
[----:B------:R-:W-:Y:S02]  /*6b390*/  LEA.HI.X.SX32 R5, R28, R36, 0x2, P6 ;  /* 0x000000241c057211 */ /* 0x000fe400030f16ff */
[C---:B------:R-:W-:Y:S02]  /*6b3a0*/  LEA R8, P6, R29.reuse, R0, 0x2 ;  /* 0x000000001d087211 */ /* 0x040fe400078c10ff */
[C---:B------:R-:W-:Y:S02]  /*6b3b0*/  IADD3 R28, R29.reuse, c[0x0][0x198], RZ ;  /* 0x000066001d1c7a10 */ /* 0x040fe40007ffe0ff */
[----:B------:R-:W-:Y:S02]  /*6b3c0*/  LEA.HI.X.SX32 R9, R29, R36, 0x2, P6 ;  /* 0x000000241d097211 */ /* 0x000fe400030f16ff */
[C---:B------:R-:W-:Y:S01]  /*6b3d0*/  IADD3 R29, R28.reuse, c[0x0][0x198], RZ ;  /* 0x000066001c1d7a10 */ /* 0x040fe20007ffe0ff */
[----:B---3--:R1:W-:Y:S02]  /*6b3e0*/  @P1 STG.E [R4.64], R248 ;  /* 0x000000f804001986 */ /* 0x0083e4000c101908 */
[----:B-1----:R-:W-:-:S02]  /*6b3f0*/  LEA R4, P6, R28, R0, 0x2 ;  /* 0x000000001c047211 */ /* 0x002fc400078c10ff */
[----:B------:R-:W3:Y:S02]  /*6b400*/  LDL.LU R248, [R1+0x6c] ;  /* 0x00006c0001f87983 */ /* 0x000ee40000300800 */
[----:B------:R-:W-:Y:S02]  /*6b410*/  LEA.HI.X.SX32 R5, R28, R36, 0x2, P6 ;  /* 0x000000241c057211 */ /* 0x000fe400030f16ff */
[----:B----4-:R-:W-:Y:S01]  /*6b420*/  ISETP.LT.AND P1, PT, R40, c[0x0][0x17c], !P0 ;  /* 0x00005f0028007a0c */ /* 0x010fe20004721270 */
[----:B--2---:R1:W-:Y:S04]  /*6b430*/  @P5 STG.E [R8.64], R249 ;  /* 0x000000f908005986 */ /* 0x0043e8000c101908 */
[----:B------:R-:W2:Y:S01]  /*6b440*/  LDL.LU R40, [R1+0x19cc] ;  /* 0x0019cc0001287983 */ /* 0x000ea20000300800 */
[----:B------:R-:W-:-:S03]  /*6b450*/  IADD3 R28, R29, c[0x0][0x198], RZ ;  /* 0x000066001d1c7a10 */ /* 0x000fc60007ffe0ff */
[----:B-1----:R-:W4:Y:S01]  /*6b460*/  LDL.LU R249, [R1+0x48] ;  /* 0x0000480001f97983 */ /* 0x002f220000300800 */
[----:B------:R-:W-:-:S03]  /*6b470*/  LEA R8, P6, R29, R0, 0x2 ;  /* 0x000000001d087211 */ /* 0x000fc600078c10ff */
[----:B------:R1:W-:Y:S01]  /*6b480*/  @P4 STG.E [R4.64], R250 ;  /* 0x000000fa04004986 */ /* 0x0003e2000c101908 */
[----:B------:R-:W-:-:S03]  /*6b490*/  ISETP.LT.AND P4, PT, R38, c[0x0][0x17c], !P0 ;  /* 0x00005f0026007a0c */ /* 0x000fc60004781270 */
[----:B------:R-:W2:Y:S01]  /*6b4a0*/  LDL.LU R38, [R1+0x19d0] ;  /* 0x0019d00001267983 */ /* 0x000ea20000300800 */
[----:B------:R-:W-:Y:S02]  /*6b4b0*/  LEA.HI.X.SX32 R9, R29, R36, 0x2, P6 ;  /* 0x000000241d097211 */ /* 0x000fe400030f16ff */
[----:B------:R-:W-:Y:S01]  /*6b4c0*/  ISETP.LT.AND P2, PT, R41, c[0x0][0x17c], !P0 ;  /* 0x00005f0029007a0c */ /* 0x000fe20004741270 */
[----:B-1----:R-:W2:Y:S01]  /*6b4d0*/  LDL.LU R250, [R1+0x4c] ;  /* 0x00004c0001fa7983 */ /* 0x002ea20000300800 */
[C---:B------:R-:W-:Y:S02]  /*6b4e0*/  LEA R4, P6, R28.reuse, R0, 0x2 ;  /* 0x000000001c047211 */ /* 0x040fe400078c10ff */
[C---:B------:R-:W-:Y:S01]  /*6b4f0*/  IADD3 R29, R28.reuse, c[0x0][0x198], RZ ;  /* 0x000066001c1d7a10 */ /* 0x040fe20007ffe0ff */
[----:B------:R1:W-:Y:S01]  /*6b500*/  @P3 STG.E [R8.64], R10 ;  /* 0x0000000a08003986 */ /* 0x0003e2000c101908 */
[----:B------:R-:W-:Y:S02]  /*6b510*/  LEA.HI.X.SX32 R5, R28, R36, 0x2, P6 ;  /* 0x000000241c057211 */ /* 0x000fe400030f16ff */
[----:B------:R-:W-:-:S02]  /*6b520*/  ISETP.LT.AND P5, PT, R39, c[0x0][0x17c], !P0 ;  /* 0x00005f0027007a0c */ /* 0x000fc400047a1270 */
[----:B------:R-:W2:Y:S01]  /*6b530*/  LDL.LU R39, [R1+0x19d4] ;  /* 0x0019d40001277983 */ /* 0x000ea20000300800 */
[----:B-1----:R-:W-:-:S04]  /*6b540*/  LEA R8, P6, R29, R0, 0x2 ;  /* 0x000000001d087211 */ /* 0x002fc800078c10ff */
[----:B------:R-:W-:Y:S01]  /*6b550*/  LEA.HI.X.SX32 R9, R29, R36, 0x2, P6 ;  /* 0x000000241d097211 */ /* 0x000fe200030f16ff */
[----:B------:R1:W-:Y:S01]  /*6b560*/  @P2 STG.E [R4.64], R11 ;  /* 0x0000000b04002986 */ /* 0x0003e2000c101908 */
[----:B------:R-:W-:Y:S02]  /*6b570*/  ISETP.LT.AND P3, PT, R37, c[0x0][0x17c], !P0 ;  /* 0x00005f0025007a0c */ /* 0x000fe40004761270 */
[----:B------:R-:W-:Y:S01]  /*6b580*/  ISETP.LT.AND P2, PT, R31, c[0x0][0x17c], !P0 ;  /* 0x00005f001f007a0c */ /* 0x000fe20004741270 */
[----:B------:R-:W2:Y:S01]  /*6b590*/  LDL.LU R37, [R1+0x19e0] ;  /* 0x0019e00001257983 */ /* 0x000ea20000300800 */
[----:B------:R-:W-:-:S03]  /*6b5a0*/  IADD3 R10, R29, c[0x0][0x198], RZ ;  /* 0x000066001d0a7a10 */ /* 0x000fc60007ffe0ff */
[----:B------:R1:W-:Y:S01]  /*6b5b0*/  @P1 STG.E [R8.64], R235 ;  /* 0x000000eb08001986 */ /* 0x0003e2000c101908 */
[----:B------:R-:W-:-:S03]  /*6b5c0*/  ISETP.LT.AND P1, PT, R30, c[0x0][0x17c], !P0 ;  /* 0x00005f001e007a0c */ /* 0x000fc60004721270 */
[----:B------:R-:W2:Y:S04]  /*6b5d0*/  LDL.LU R31, [R1+0x19e8] ;  /* 0x0019e800011f7983 */ /* 0x000ea80000300800 */
[----:B------:R-:W2:Y:S04]  /*6b5e0*/  LDL.LU R30, [R1+0x19ec] ;  /* 0x0019ec00011e7983 */ /* 0x000ea80000300800 */
[----:B------:R-:W2:Y:S01]  /*6b5f0*/  LDL.LU R29, [R1+0x19f4] ;  /* 0x0019f400011d7983 */ /* 0x000ea20000300800 */
[C---:B-1----:R-:W-:Y:S02]  /*6b600*/  LEA R4, P6, R10.reuse, R0, 0x2 ;  /* 0x000000000a047211 */ /* 0x042fe400078c10ff */
[----:B------:R-:W-:-:S02]  /*6b610*/  IADD3 R11, R10, c[0x0][0x198], RZ ;  /* 0x000066000a0b7a10 */ /* 0x000fc40007ffe0ff */
[----:B------:R-:W-:Y:S02]  /*6b620*/  LEA.HI.X.SX32 R5, R10, R36, 0x2, P6 ;  /* 0x000000240a057211 */ /* 0x000fe400030f16ff */
[C---:B------:R-:W-:Y:S02]  /*6b630*/  LEA R8, P6, R11.reuse, R0, 0x2 ;  /* 0x000000000b087211 */ /* 0x040fe400078c10ff */
[C---:B------:R-:W-:Y:S02]  /*6b640*/  IADD3 R10, R11.reuse, c[0x0][0x198], RZ ;  /* 0x000066000b0a7a10 */ /* 0x040fe40007ffe0ff */
[----:B------:R-:W-:Y:S02]  /*6b650*/  LEA.HI.X.SX32 R9, R11, R36, 0x2, P6 ;  /* 0x000000240b097211 */ /* 0x000fe400030f16ff */
[C---:B------:R-:W-:Y:S01]  /*6b660*/  IADD3 R11, R10.reuse, c[0x0][0x198], RZ ;  /* 0x000066000a0b7a10 */ /* 0x040fe20007ffe0ff */
[----:B---3--:R1:W-:Y:S02]  /*6b670*/  @P5 STG.E [R4.64], R248 ;  /* 0x000000f804005986 */ /* 0x0083e4000c101908 */
[----:B-1----:R-:W-:-:S04]  /*6b680*/  LEA R4, P6, R10, R0, 0x2 ;  /* 0x000000000a047211 */ /* 0x002fc800078c10ff */
[----:B------:R-:W-:Y:S01]  /*6b690*/  LEA.HI.X.SX32 R5, R10, R36, 0x2, P6 ;  /* 0x000000240a057211 */ /* 0x000fe200030f16ff */
[----:B----4-:R1:W-:Y:S01]  /*6b6a0*/  @P4 STG.E [R8.64], R249 ;  /* 0x000000f908004986 */ /* 0x0103e2000c101908 */
[C---:B------:R-:W-:Y:S02]  /*6b6b0*/  IADD3 R10, R11.reuse, c[0x0][0x198], RZ ;  /* 0x000066000b0a7a10 */ /* 0x040fe40007ffe0ff */
[----:B--2---:R-:W-:Y:S02]  /*6b6c0*/  ISETP.LT.AND P4, PT, R38, c[0x0][0x17c], !P0 ;  /* 0x00005f0026007a0c */ /* 0x004fe40004781270 */
[----:B------:R-:W2:Y:S01]  /*6b6d0*/  LDL.LU R38, [R1+0x19f8] ;  /* 0x0019f80001267983 */ /* 0x000ea20000300800 */
[----:B-1----:R-:W-:-:S03]  /*6b6e0*/  LEA R8, P6, R11, R0, 0x2 ;  /* 0x000000000b087211 */ /* 0x002fc600078c10ff */
[----:B------:R-:W3:Y:S01]  /*6b6f0*/  LDL.LU R28, [R1+0x1a04] ;  /* 0x001a0400011c7983 */ /* 0x000ee20000300800 */
[----:B------:R-:W-:-:S03]  /*6b700*/  LEA.HI.X.SX32 R9, R11, R36, 0x2, P6 ;  /* 0x000000240b097211 */ /* 0x000fc600030f16ff */
[----:B------:R1:W-:Y:S01]  /*6b710*/  @P3 STG.E [R4.64], R250 ;  /* 0x000000fa04003986 */ /* 0x0003e2000c101908 */
[----:B------:R-:W-:Y:S02]  /*6b720*/  IADD3 R11, R10, c[0x0][0x198], RZ ;  /* 0x000066000a0b7a10 */ /* 0x000fe40007ffe0ff */
[----:B------:R-:W-:Y:S01]  /*6b730*/  ISETP.LT.AND P5, PT, R40, c[0x0][0x17c], !P0 ;  /* 0x00005f0028007a0c */ /* 0x000fe200047a1270 */
[----:B------:R4:W-:Y:S01]  /*6b740*/  @P2 STG.E [R8.64], R230 ;  /* 0x000000e608002986 */ /* 0x0009e2000c101908 */
[----:B-1----:R-:W-:-:S04]  /*6b750*/  LEA R4, P6, R10, R0, 0x2 ;  /* 0x000000000a047211 */ /* 0x002fc800078c10ff */
[----:B------:R-:W-:Y:S02]  /*6b760*/  LEA.HI.X.SX32 R5, R10, R36, 0x2, P6 ;  /* 0x000000240a057211 */ /* 0x000fe400030f16ff */
[C---:B----4-:R-:W-:Y:S02]  /*6b770*/  LEA R8, P6, R11.reuse, R0, 0x2 ;  /* 0x000000000b087211 */ /* 0x050fe400078c10ff */
[C---:B------:R-:W-:Y:S01]  /*6b780*/  IADD3 R10, R11.reuse, c[0x0][0x198], RZ ;  /* 0x000066000b0a7a10 */ /* 0x040fe20007ffe0ff */
[----:B------:R1:W-:Y:S01]  /*6b790*/  @P1 STG.E [R4.64], R231 ;  /* 0x000000e704001986 */ /* 0x0003e2000c101908 */
[----:B------:R-:W-:Y:S02]  /*6b7a0*/  LEA.HI.X.SX32 R9, R11, R36, 0x2, P6 ;  /* 0x000000240b097211 */ /* 0x000fe400030f16ff */
[----:B------:R-:W-:Y:S02]  /*6b7b0*/  ISETP.LT.AND P2, PT, R37, c[0x0][0x17c], !P0 ;  /* 0x00005f0025007a0c */ /* 0x000fe40004741270 */
[----:B------:R-:W4:Y:S01]  /*6b7c0*/  LDL.LU R37, [R1+0x1a08] ;  /* 0x001a080001257983 */ /* 0x000f220000300800 */
[----:B-1----:R-:W-:-:S04]  /*6b7d0*/  LEA R4, P6, R10, R0, 0x2 ;  /* 0x000000000a047211 */ /* 0x002fc800078c10ff */
[----:B------:R-:W-:Y:S01]  /*6b7e0*/  LEA.HI.X.SX32 R5, R10, R36, 0x2, P6 ;  /* 0x000000240a057211 */ /* 0x000fe200030f16ff */
[----:B------:R1:W-:Y:S01]  /*6b7f0*/  @P5 STG.E [R8.64], R6 ;  /* 0x0000000608005986 */ /* 0x0003e2000c101908 */
[----:B------:R-:W-:Y:S02]  /*6b800*/  ISETP.LT.AND P1, PT, R31, c[0x0][0x17c], !P0 ;  /* 0x00005f001f007a0c */ /* 0x000fe40004721270 */
[----:B------:R-:W-:Y:S01]  /*6b810*/  ISETP.LT.AND P5, PT, R30, c[0x0][0x17c], !P0 ;  /* 0x00005f001e007a0c */ /* 0x000fe200047a1270 */
[----:B------:R-:W4:Y:S01]  /*6b820*/  LDL.LU R31, [R1+0x1a0c] ;  /* 0x001a0c00011f7983 */ /* 0x000f220000300800 */
[----:B------:R-:W-:-:S03]  /*6b830*/  IADD3 R11, R10, c[0x0][0x198], RZ ;  /* 0x000066000a0b7a10 */ /* 0x000fc60007ffe0ff */
[----:B------:R1:W-:Y:S01]  /*6b840*/  @P4 STG.E [R4.64], R7 ;  /* 0x0000000704004986 */ /* 0x0003e2000c101908 */
[----:B------:R-:W-:-:S03]  /*6b850*/  ISETP.LT.AND P4, PT, R29, c[0x0][0x17c], !P0 ;  /* 0x00005f001d007a0c */ /* 0x000fc60004781270 */
[----:B------:R-:W4:Y:S04]  /*6b860*/  LDL.LU R30, [R1+0x1a10] ;  /* 0x001a1000011e7983 */ /* 0x000f280000300800 */
[----:B------:R-:W4:Y:S04]  /*6b870*/  LDL.LU R29, [R1+0x1a18] ;  /* 0x001a1800011d7983 */ /* 0x000f280000300800 */
[----:B------:R-:W4:Y:S01]  /*6b880*/  LDL.LU R10, [R1+0x1a2c] ;  /* 0x001a2c00010a7983 */ /* 0x000f220000300800 */
[----:B------:R-:W-:Y:S02]  /*6b890*/  ISETP.LT.AND P3, PT, R39, c[0x0][0x17c], !P0 ;  /* 0x00005f0027007a0c */ /* 0x000fe40004761270 */
[----:B-1----:R-:W-:-:S02]  /*6b8a0*/  LEA R8, P6, R11, R0, 0x2 ;  /* 0x000000000b087211 */ /* 0x002fc400078c10ff */
[C---:B------:R-:W-:Y:S02]  /*6b8b0*/  IADD3 R6, R11.reuse, c[0x0][0x198], RZ ;  /* 0x000066000b067a10 */ /* 0x040fe40007ffe0ff */
[----:B------:R-:W-:Y:S02]  /*6b8c0*/  LEA.HI.X.SX32 R9, R11, R36, 0x2, P6 ;  /* 0x000000240b097211 */ /* 0x000fe400030f16ff */
[C---:B------:R-:W-:Y:S02]  /*6b8d0*/  LEA R4, P6, R6.reuse, R0, 0x2 ;  /* 0x0000000006047211 */ /* 0x040fe400078c10ff */
[C---:B------:R-:W-:Y:S02]  /*6b8e0*/  IADD3 R7, R6.reuse, c[0x0][0x198], RZ ;  /* 0x0000660006077a10 */ /* 0x040fe40007ffe0ff */
[----:B------:R-:W-:Y:S01]  /*6b8f0*/  LEA.HI.X.SX32 R5, R6, R36, 0x2, P6 ;  /* 0x0000002406057211 */ /* 0x000fe200030f16ff */
[----:B------:R1:W-:Y:S01]  /*6b900*/  @P3 STG.E [R8.64], R68 ;  /* 0x0000004408003986 */ /* 0x0003e2000c101908 */
[----:B------:R-:W-:-:S03]  /*6b910*/  LEA R6, P6, R7, R0, 0x2 ;  /* 0x0000000007067211 */ /* 0x000fc600078c10ff */
[----:B------:R1:W-:Y:S02]  /*6b920*/  @P2 STG.E [R4.64], R69 ;  /* 0x0000004504002986 */ /* 0x0003e4000c101908 */
[C---:B-1----:R-:W-:Y:S02]  /*6b930*/  IADD3 R8, R7.reuse, c[0x0][0x198], RZ ;  /* 0x0000660007087a10 */ /* 0x042fe40007ffe0ff */
[----:B------:R-:W-:Y:S02]  /*6b940*/  LEA.HI.X.SX32 R7, R7, R36, 0x2, P6 ;  /* 0x0000002407077211 */ /* 0x000fe400030f16ff */
[C---:B------:R-:W-:Y:S02]  /*6b950*/  LEA R4, P6, R8.reuse, R0, 0x2 ;  /* 0x0000000008047211 */ /* 0x040fe400078c10ff */
[C---:B------:R-:W-:Y:S01]  /*6b960*/  IADD3 R9, R8.reuse, c[0x0][0x198], RZ ;  /* 0x0000660008097a10 */ /* 0x040fe20007ffe0ff */
[----:B------:R1:W-:Y:S01]  /*6b970*/  @P1 STG.E [R6.64], R64 ;  /* 0x0000004006001986 */ /* 0x0003e2000c101908 */
[----:B------:R-:W-:-:S02]  /*6b980*/  LEA.HI.X.SX32 R5, R8, R36, 0x2, P6 ;  /* 0x0000002408057211 */ /* 0x000fc400030f16ff */
[----:B------:R-:W-:-:S03]  /*6b990*/  IADD3 R8, R9, c[0x0][0x198], RZ ;  /* 0x0000660009087a10 */ /* 0x000fc60007ffe0ff */
[----:B------:R1:W-:Y:S02]  /*6b9a0*/  @P5 STG.E [R4.64], R65 ;  /* 0x0000004104005986 */ /* 0x0003e4000c101908 */
[----:B-1----:R-:W-:-:S04]  /*6b9b0*/  LEA R6, P6, R9, R0, 0x2 ;  /* 0x0000000009067211 */ /* 0x002fc800078c10ff */
[----:B------:R-:W-:Y:S02]  /*6b9c0*/  LEA.HI.X.SX32 R7, R9, R36, 0x2, P6 ;  /* 0x0000002409077211 */ /* 0x000fe400030f16ff */
[C---:B------:R-:W-:Y:S02]  /*6b9d0*/  LEA R4, P6, R8.reuse, R0, 0x2 ;  /* 0x0000000008047211 */ /* 0x040fe400078c10ff */
[C---:B------:R-:W-:Y:S01]  /*6b9e0*/  IADD3 R9, R8.reuse, c[0x0][0x198], RZ ;  /* 0x0000660008097a10 */ /* 0x040fe20007ffe0ff */
[----:B------:R1:W-:Y:S01]  /*6b9f0*/  @P4 STG.E [R6.64], R60 ;  /* 0x0000003c06004986 */ /* 0x0003e2000c101908 */
[----:B------:R-:W-:Y:S02]  /*6ba00*/  LEA.HI.X.SX32 R5, R8, R36, 0x2, P6 ;  /* 0x0000002408057211 */ /* 0x000fe400030f16ff */
[----:B-1----:R-:W-:-:S04]  /*6ba10*/  LEA R6, P6, R9, R0, 0x2 ;  /* 0x0000000009067211 */ /* 0x002fc800078c10ff */
[----:B------:R-:W-:Y:S02]  /*6ba20*/  LEA.HI.X.SX32 R7, R9, R36, 0x2, P6 ;  /* 0x0000002409077211 */ /* 0x000fe400030f16ff */
[----:B---3--:R-:W-:Y:S02]  /*6ba30*/  ISETP.LT.AND P2, PT, R28, c[0x0][0x17c], !P0 ;  /* 0x00005f001c007a0c */ /* 0x008fe40004741270 */
[----:B------:R-:W3:Y:S04]  /*6ba40*/  LDL.LU R28, [R1+0x1a30] ;  /* 0x001a3000011c7983 */ /* 0x000ee80000300800 */
[----:B------:R-:W3:Y:S01]  /*6ba50*/  LDL.LU R11, [R1+0x1a34] ;  /* 0x001a3400010b7983 */ /* 0x000ee20000300800 */
[----:B--2---:R-:W-:-:S13]  /*6ba60*/  ISETP.LT.AND P3, PT, R38, c[0x0][0x17c], !P0 ;  /* 0x00005f0026007a0c */ /* 0x004fda0004761270 */
[----:B------:R1:W-:Y:S04]  /*6ba70*/  @P3 STG.E [R4.64], R61 ;  /* 0x0000003d04003986 */ /* 0x0003e8000c101908 */
[----:B------:R2:W-:Y:S01]  /*6ba80*/  @P2 STG.E [R6.64], R52 ;  /* 0x0000003406002986 */ /* 0x0005e2000c101908 */
[----:B----4-:R-:W-:-:S03]  /*6ba90*/  ISETP.LT.AND P5, PT, R31, c[0x0][0x17c], !P0 ;  /* 0x00005f001f007a0c */ /* 0x010fc600047a1270 */
[----:B------:R-:W4:Y:S01]  /*6baa0*/  LDL.LU R31, [R1+0x1a38] ;  /* 0x001a3800011f7983 */ /* 0x000f220000300800 */
[----:B------:R-:W-:-:S03]  /*6bab0*/  ISETP.LT.AND P4, PT, R30, c[0x0][0x17c], !P0 ;  /* 0x00005f001e007a0c */ /* 0x000fc60004781270 */
[----:B------:R-:W4:Y:S01]  /*6bac0*/  LDL.LU R30, [R1+0x1a3c] ;  /* 0x001a3c00011e7983 */ /* 0x000f220000300800 */
[----:B------:R-:W-:-:S03]  /*6bad0*/  ISETP.LT.AND P3, PT, R29, c[0x0][0x17c], !P0 ;  /* 0x00005f001d007a0c */ /* 0x000fc60004761270 */
[----:B------:R-:W4:Y:S01]  /*6bae0*/  LDL.LU R29, [R1+0x1a50] ;  /* 0x001a5000011d7983 */ /* 0x000f220000300800 */
[----:B------:R-:W-:-:S03]  /*6baf0*/  ISETP.LT.AND P2, PT, R10, c[0x0][0x17c], !P0 ;  /* 0x00005f000a007a0c */ /* 0x000fc60004741270 */
[----:B------:R-:W4:Y:S01]  /*6bb00*/  LDL.LU R10, [R1+0x1a54] ;  /* 0x001a5400010a7983 */ /* 0x000f220000300800 */
[----:B------:R-:W-:Y:S02]  /*6bb10*/  ISETP.LT.AND P1, PT, R37, c[0x0][0x17c], !P0 ;  /* 0x00005f0025007a0c */ /* 0x000fe40004721270 */
[----:B------:R-:W-:-:S04]  /*6bb20*/  IADD3 R8, R9, c[0x0][0x198], RZ ;  /* 0x0000660009087a10 */ /* 0x000fc80007ffe0ff */
[C---:B-1----:R-:W-:Y:S02]  /*6bb30*/  LEA R4, P6, R8.reuse, R0, 0x2 ;  /* 0x0000000008047211 */ /* 0x042fe400078c10ff */
[C---:B------:R-:W-:Y:S02]  /*6bb40*/  IADD3 R9, R8.reuse, c[0x0][0x198], RZ ;  /* 0x0000660008097a10 */ /* 0x040fe40007ffe0ff */
[----:B------:R-:W-:Y:S02]  /*6bb50*/  LEA.HI.X.SX32 R5, R8, R36, 0x2, P6 ;  /* 0x0000002408057211 */ /* 0x000fe400030f16ff */
[C---:B--2---:R-:W-:Y:S02]  /*6bb60*/  LEA R6, P6, R9.reuse, R0, 0x2 ;  /* 0x0000000009067211 */ /* 0x044fe400078c10ff */
[C---:B------:R-:W-:Y:S01]  /*6bb70*/  IADD3 R8, R9.reuse, c[0x0][0x198], RZ ;  /* 0x0000660009087a10 */ /* 0x040fe20007ffe0ff */
[----:B------:R1:W-:Y:S01]  /*6bb80*/  @P1 STG.E [R4.64], R53 ;  /* 0x0000003504001986 */ /* 0x0003e2000c101908 */
[----:B------:R-:W-:-:S02]  /*6bb90*/  LEA.HI.X.SX32 R7, R9, R36, 0x2, P6 ;  /* 0x0000002409077211 */ /* 0x000fc400030f16ff */
[----:B------:R-:W-:-:S03]  /*6bba0*/  IADD3 R9, R8, c[0x0][0x198], RZ ;  /* 0x0000660008097a10 */ /* 0x000fc60007ffe0ff */
[----:B------:R2:W-:Y:S01]  /*6bbb0*/  @P5 STG.E [R6.64], R48 ;  /* 0x0000003006005986 */ /* 0x0005e2000c101908 */
[----:B-1----:R-:W-:-:S04]  /*6bbc0*/  LEA R4, P6, R8, R0, 0x2 ;  /* 0x0000000008047211 */ /* 0x002fc800078c10ff */
[----:B------:R-:W-:Y:S02]  /*6bbd0*/  LEA.HI.X.SX32 R5, R8, R36, 0x2, P6 ;  /* 0x0000002408057211 */ /* 0x000fe400030f16ff */
[C---:B--2---:R-:W-:Y:S02]  /*6bbe0*/  LEA R6, P6, R9.reuse, R0, 0x2 ;  /* 0x0000000009067211 */ /* 0x044fe400078c10ff */
[C---:B------:R-:W-:Y:S01]  /*6bbf0*/  IADD3 R8, R9.reuse, c[0x0][0x198], RZ ;  /* 0x0000660009087a10 */ /* 0x040fe20007ffe0ff */
[----:B------:R1:W-:Y:S01]  /*6bc00*/  @P4 STG.E [R4.64], R49 ;  /* 0x0000003104004986 */ /* 0x0003e2000c101908 */
[----:B------:R-:W-:Y:S02]  /*6bc10*/  LEA.HI.X.SX32 R7, R9, R36, 0x2, P6 ;  /* 0x0000002409077211 */ /* 0x000fe400030f16ff */
[----:B------:R-:W-:-:S03]  /*6bc20*/  IADD3 R9, R8, c[0x0][0x198], RZ ;  /* 0x0000660008097a10 */ /* 0x000fc60007ffe0ff */
[----:B------:R2:W-:Y:S01]  /*6bc30*/  @P3 STG.E [R6.64], R44 ;  /* 0x0000002c06003986 */ /* 0x0005e2000c101908 */
[----:B-1----:R-:W-:-:S04]  /*6bc40*/  LEA R4, P6, R8, R0, 0x2 ;  /* 0x0000000008047211 */ /* 0x002fc800078c10ff */
[----:B------:R-:W-:Y:S02]  /*6bc50*/  LEA.HI.X.SX32 R5, R8, R36, 0x2, P6 ;  /* 0x0000002408057211 */ /* 0x000fe400030f16ff */
[----:B--2---:R-:W-:-:S04]  /*6bc60*/  LEA R6, P6, R9, R0, 0x2 ;  /* 0x0000000009067211 */ /* 0x004fc800078c10ff */
[----:B------:R-:W-:Y:S01]  /*6bc70*/  LEA.HI.X.SX32 R7, R9, R36, 0x2, P6 ;  /* 0x0000002409077211 */ /* 0x000fe200030f16ff */
[----:B------:R1:W-:Y:S01]  /*6bc80*/  @P2 STG.E [R4.64], R45 ;  /* 0x0000002d04002986 */ /* 0x0003e2000c101908 */
[----:B---3--:R-:W-:-:S03]  /*6bc90*/  ISETP.LT.AND P1, PT, R28, c[0x0][0x17c], !P0 ;  /* 0x00005f001c007a0c */ /* 0x008fc60004721270 */
[----:B------:R-:W2:Y:S01]  /*6bca0*/  LDL.LU R28, [R1+0x1a5c] ;  /* 0x001a5c00011c7983 */ /* 0x000ea20000300800 */
[----:B------:R-:W-:-:S03]  /*6bcb0*/  ISETP.LT.AND P5, PT, R11, c[0x0][0x17c], !P0 ;  /* 0x00005f000b007a0c */ /* 0x000fc600047a1270 */
[----:B------:R-:W3:Y:S06]  /*6bcc0*/  LDL.LU R11, [R1+0x1a60] ;  /* 0x001a6000010b7983 */ /* 0x000eec0000300800 */
        /* <DEDUP_REMOVED lines=9> */
[----:B------:R-:W-:-:S04]  /*6bd60*/  IADD3 R8, R9, c[0x0][0x198], RZ ;  /* 0x0000660009087a10 */ /* 0x000fc80007ffe0ff */
[C---:B-1----:R-:W-:Y:S02]  /*6bd70*/  LEA R4, P6, R8.reuse, R0, 0x2 ;  /* 0x0000000008047211 */ /* 0x042fe400078c10ff */
        /* <DEDUP_REMOVED lines=14> */
[----:B------:R-:W-:-:S03]  /*6be60*/  IADD3 R9, R8, c[0x0][0x198], RZ ;  /* 0x0000660008097a10 */ /* 0x000fc60007ffe0ff */
[----:B------:R1:W-:Y:S02]  /*6be70*/  @P2 STG.E [R6.64], R70 ;  /* 0x0000004606002986 */ /* 0x0003e4000c101908 */
[----:B-1----:R-:W-:-:S04]  /*6be80*/  LEA R4, P6, R8, R0, 0x2 ;  /* 0x0000000008047211 */ /* 0x002fc800078c10ff */
[----:B------:R-:W-:Y:S02]  /*6be90*/  LEA.HI.X.SX32 R5, R8, R36, 0x2, P6 ;  /* 0x0000002408057211 */ /* 0x000fe400030f16ff */
[----:B------:R-:W-:-:S04]  /*6bea0*/  LEA R6, P6, R9, R0, 0x2 ;  /* 0x0000000009067211 */ /* 0x000fc800078c10ff */
[----:B------:R-:W-:Y:S01]  /*6beb0*/  LEA.HI.X.SX32 R7, R9, R36, 0x2, P6 ;  /* 0x0000002409077211 */ /* 0x000fe200030f16ff */
[----:B------:R1:W-:Y:S01]  /*6bec0*/  @P1 STG.E [R4.64], R71 ;  /* 0x0000004704001986 */ /* 0x0003e2000c101908 */
[----:B--2---:R-:W-:-:S03]  /*6bed0*/  ISETP.LT.AND P5, PT, R28, c[0x0][0x17c], !P0 ;  /* 0x00005f001c007a0c */ /* 0x004fc600047a1270 */
[----:B------:R-:W2:Y:S01]  /*6bee0*/  LDL.LU R28, [R1+0x1a80] ;  /* 0x001a8000011c7983 */ /* 0x000ea20000300800 */
[----:B---3--:R-:W-:-:S03]  /*6bef0*/  ISETP.LT.AND P4, PT, R11, c[0x0][0x17c], !P0 ;  /* 0x00005f000b007a0c */ /* 0x008fc60004781270 */
[----:B------:R-:W3:Y:S04]  /*6bf00*/  LDL.LU R11, [R1+0x1a84] ;  /* 0x001a8400010b7983 */ /* 0x000ee80000300800 */
[----:B------:R-:W2:Y:S04]  /*6bf10*/  LDL.LU R17, [R1+0x1a90] ;  /* 0x001a900001117983 */ /* 0x000ea80000300800 */
[----:B------:R-:W2:Y:S04]  /*6bf20*/  LDL.LU R13, [R1+0x1a94] ;  /* 0x001a9400010d7983 */ /* 0x000ea80000300800 */
[----:B------:R1:W-:Y:S04]  /*6bf30*/  @P5 STG.E [R6.64], R66 ;  /* 0x0000004206005986 */ /* 0x0003e8000c101908 */
[----:B------:R-:W2:Y:S01]  /*6bf40*/  LDL.LU R16, [R1+0x1a98] ;  /* 0x001a980001107983 */ /* 0x000ea20000300800 */
[----:B----4-:R-:W-:-:S03]  /*6bf50*/  ISETP.LT.AND P5, PT, R10, c[0x0][0x17c], !P0 ;  /* 0x00005f000a007a0c */ /* 0x010fc600047a1270 */
[----:B------:R-:W4:Y:S04]  /*6bf60*/  LDL.LU R10, [R1+0x1a9c] ;  /* 0x001a9c00010a7983 */ /* 0x000f280000300800 */
[----:B------:R-:W4:Y:S01]  /*6bf70*/  LDL.LU R12, [R1+0x1aa4] ;  /* 0x001aa400010c7983 */ /* 0x000f220000300800 */
[----:B------:R-:W-:Y:S02]  /*6bf80*/  IADD3 R8, R9, c[0x0][0x198], RZ ;  /* 0x0000660009087a10 */ /* 0x000fe40007ffe0ff */
[----:B------:R-:W-:Y:S02]  /*6bf90*/  ISETP.LT.AND P3, PT, R31, c[0x0][0x17c], !P0 ;  /* 0x00005f001f007a0c */ /* 0x000fe40004761270 */
[C---:B-1----:R-:W-:Y:S02]  /*6bfa0*/  LEA R4, P6, R8.reuse, R0, 0x2 ;  /* 0x0000000008047211 */ /* 0x042fe400078c10ff */
[----:B------:R-:W-:-:S02]  /*6bfb0*/  IADD3 R9, R8, c[0x0][0x198], RZ ;  /* 0x0000660008097a10 */ /* 0x000fc40007ffe0ff */
[----:B------:R-:W-:Y:S02]  /*6bfc0*/  LEA.HI.X.SX32 R5, R8, R36, 0x2, P6 ;  /* 0x0000002408057211 */ /* 0x000fe400030f16ff */
[C---:B------:R-:W-:Y:S02]  /*6bfd0*/  LEA R6, P6, R9.reuse, R0, 0x2 ;  /* 0x0000000009067211 */ /* 0x040fe400078c10ff */
[----:B------:R-:W-:Y:S02]  /*6bfe0*/  ISETP.LT.AND P2, PT, R30, c[0x0][0x17c], !P0 ;  /* 0x00005f001e007a0c */ /* 0x000fe40004741270 */
[C---:B------:R-:W-:Y:S01]  /*6bff0*/  IADD3 R8, R9.reuse, c[0x0][0x198], RZ ;  /* 0x0000660009087a10 */ /* 0x040fe20007ffe0ff */
[----:B------:R1:W-:Y:S01]  /*6c000*/  @P4 STG.E [R4.64], R67 ;  /* 0x0000004304004986 */ /* 0x0003e2000c101908 */
[----:B------:R-:W-:Y:S02]  /*6c010*/  LEA.HI.X.SX32 R7, R9, R36, 0x2, P6 ;  /* 0x0000002409077211 */ /* 0x000fe400030f16ff */
[----:B------:R-:W-:-:S02]  /*6c020*/  ISETP.LT.AND P1, PT, R29, c[0x0][0x17c], !P0 ;  /* 0x00005f001d007a0c */ /* 0x000fc40004721270 */
[C---:B------:R-:W-:Y:S01]  /*6c030*/  IADD3 R9, R8.reuse, c[0x0][0x198], RZ ;  /* 0x0000660008097a10 */ /* 0x040fe20007ffe0ff */
        /* <DEDUP_REMOVED lines=18> */
[----:B------:R-:W3:Y:S01]  /*6c160*/  LDL.LU R11, [R1+0x1ab8] ;  /* 0x001ab800010b7983 */ /* 0x000ee20000300800 */
[----:B--2---:R-:W-:Y:S02]  /*6c170*/  ISETP.LT.AND P4, PT, R28, c[0x0][0x17c], !P0 ;  /* 0x00005f001c007a0c */ /* 0x004fe40004781270 */
[----:B------:R-:W-:Y:S02]  /*6c180*/  ISETP.LT.AND P2, PT, R17, c[0x0][0x17c], !P0 ;  /* 0x00005f0011007a0c */ /* 0x000fe40004741270 */
[----:B------:R-:W2:Y:S01]  /*6c190*/  LDL.LU R17, [R1+0x1abc] ;  /* 0x001abc0001117983 */ /* 0x000ea20000300800 */
[----:B------:R-:W-:-:S03]  /*6c1a0*/  ISETP.LT.AND P1, PT, R13, c[0x0][0x17c], !P0 ;  /* 0x00005f000d007a0c */ /* 0x000fc60004721270 */
[----:B------:R-:W2:Y:S01]  /*6c1b0*/  LDL.LU R13, [R1+0x1ac0] ;  /* 0x001ac000010d7983 */ /* 0x000ea20000300800 */
[----:B------:R-:W-:-:S04]  /*6c1c0*/  ISETP.LT.AND P5, PT, R16, c[0x0][0x17c], !P0 ;  /* 0x00005f0010007a0c */ /* 0x000fc800047a1270 */
[----:B------:R1:W-:Y:S04]  /*6c1d0*/  @P4 STG.E [R6.64], R50 ;  /* 0x0000003206004986 */ /* 0x0003e8000c101908 */
[----:B------:R-:W2:Y:S04]  /*6c1e0*/  LDL.LU R16, [R1+0x1ac4] ;  /* 0x001ac40001107983 */ /* 0x000ea80000300800 */
[----:B------:R1:W-:Y:S01]  /*6c1f0*/  @P3 STG.E [R4.64], R51 ;  /* 0x0000003304003986 */ /* 0x0003e2000c101908 */
[----:B----4-:R-:W-:-:S03]  /*6c200*/  ISETP.LT.AND P4, PT, R10, c[0x0][0x17c], !P0 ;  /* 0x00005f000a007a0c */ /* 0x010fc60004781270 */
        /* <DEDUP_REMOVED lines=23> */
[----:B------:R-:W-:-:S03]  /*6c380*/  LEA R4, P6, R8, R0, 0x2 ;  /* 0x0000000008047211 */ /* 0x000fc600078c10ff */
[----:B------:R1:W-:Y:S01]  /*6c390*/  @P3 STG.E [R6.64], R14 ;  /* 0x0000000e06003986 */ /* 0x0003e2000c101908 */
[----:B------:R-:W-:Y:S02]  /*6c3a0*/  LEA.HI.X.SX32 R5, R8, R36, 0x2, P6 ;  /* 0x0000002408057211 */ /* 0x000fe400030f16ff */
[----:B---3--:R-:W-:Y:S02]  /*6c3b0*/  ISETP.LT.AND P2, PT, R11, c[0x0][0x17c], !P0 ;  /* 0x00005f000b007a0c */ /* 0x008fe40004741270 */
[----:B------:R-:W3:Y:S01]  /*6c3c0*/  LDL.LU R11, [R1+0x1ae0] ;  /* 0x001ae000010b7983 */ /* 0x000ee20000300800 */
[----:B--2---:R-:W-:-:S03]  /*6c3d0*/  ISETP.LT.AND P1, PT, R17, c[0x0][0x17c], !P0 ;  /* 0x00005f0011007a0c */ /* 0x004fc60004721270 */
[----:B------:R-:W2:Y:S01]  /*6c3e0*/  LDL.LU R17, [R1+0x1ae8] ;  /* 0x001ae80001117983 */ /* 0x000ea20000300800 */
[----:B------:R-:W-:-:S03]  /*6c3f0*/  ISETP.LT.AND P5, PT, R13, c[0x0][0x17c], !P0 ;  /* 0x00005f000d007a0c */ /* 0x000fc600047a1270 */
[----:B------:R-:W2:Y:S01]  /*6c400*/  LDL.LU R13, [R1+0x1aec] ;  /* 0x001aec00010d7983 */ /* 0x000ea20000300800 */
[----:B------:R-:W-:-:S03]  /*6c410*/  ISETP.LT.AND P4, PT, R16, c[0x0][0x17c], !P0 ;  /* 0x00005f0010007a0c */ /* 0x000fc60004781270 */
        /* <DEDUP_REMOVED lines=30> */
[----:B------:R-:W3:Y:S04]  /*6c600*/  LDL.LU R11, [R1+0x1b04] ;  /* 0x001b0400010b7983 */ /* 0x000ee80000300800 */
[----:B------:R-:W3:Y:S01]  /*6c610*/  LDL.LU R15, [R1+0x1b0c] ;  /* 0x001b0c00010f7983 */ /* 0x000ee20000300800 */
[----:B--2---:R-:W-:-:S03]  /*6c620*/  ISETP.LT.AND P4, PT, R13, c[0x0][0x17c], !P0 ;  /* 0x00005f000d007a0c */ /* 0x004fc60004781270 */
[----:B------:R-:W2:Y:S04]  /*6c630*/  LDL.LU R13, [R1+0x1b10] ;  /* 0x001b1000010d7983 */ /* 0x000ea80000300800 */
[----:B------:R-:W2:Y:S04]  /*6c640*/  LDL.LU R14, [R1+0x1b1c] ;  /* 0x001b1c00010e7983 */ /* 0x000ea80000300800 */
[----:B------:R1:W-:Y:S01]  /*6c650*/  @P1 STG.E [R4.64], R93 ;  /* 0x0000005d04001986 */ /* 0x0003e2000c101908 */
[----:B----4-:R-:W-:-:S03]  /*6c660*/  ISETP.LT.AND P2, PT, R10, c[0x0][0x17c], !P0 ;  /* 0x00005f000a007a0c */ /* 0x010fc60004741270 */
        /* <DEDUP_REMOVED lines=8> */
[----:B------:R-:W-:Y:S02]  /*6c6f0*/  LEA R4, P6, R8, R0, 0x2 ;  /* 0x0000000008047211 */ /* 0x000fe400078c10ff */
[----:B------:R-:W-:Y:S02]  /*6c700*/  ISETP.LT.AND P3, PT, R16, c[0x0][0x17c], !P0 ;  /* 0x00005f0010007a0c */ /* 0x000fe40004761270 */
        /* <DEDUP_REMOVED lines=20> */
[----:B------:R-:W-:-:S03]  /*6c850*/  ISETP.LT.AND P4, PT, R15, c[0x0][0x17c], !P0 ;  /* 0x00005f000f007a0c */ /* 0x000fc60004781270 */
[----:B------:R-:W3:Y:S01]  /*6c860*/  LDL.LU R15, [R1+0x1b30] ;  /* 0x001b3000010f7983 */ /* 0x000ee20000300800 */
[----:B--2---:R-:W-:-:S03]  /*6c870*/  ISETP.LT.AND P3, PT, R13, c[0x0][0x17c], !P0 ;  /* 0x00005f000d007a0c */ /* 0x004fc60004761270 */
        /* <DEDUP_REMOVED lines=252> */
[----:B------:R-:W2:Y:S04]  /*6d840*/  LDL.LU R13, [R1+0x1cb8] ;  /* 0x001cb800010d7983 */ /* 0x000ea80000300800 */
[----:B------:R-:W2:Y:S04]  /*6d850*/  LDL.LU R16, [R1+0x1cc0] ;  /* 0x001cc00001107983 */ /* 0x000ea80000300800 */
[----:B------:R1:W-:Y:S01]  /*6d860*/  @P3 STG.E [R4.64], R167 ;  /* 0x000000a704003986 */ /* 0x0003e2000c101908 */
[----:B------:R-:W-:Y:S02]  /*6d870*/  ISETP.LT.AND P5, PT, R14, c[0x0][0x17c], !P0 ;  /* 0x00005f000e007a0c */ /* 0x000fe400047a1270 */
[----:B----4-:R-:W-:-:S02]  /*6d880*/  ISETP.LT.AND P4, PT, R10, c[0x0][0x17c], !P0 ;  /* 0x00005f000a007a0c */ /* 0x010fc40004781270 */
[----:B------:R-:W4:Y:S01]  /*6d890*/  LDL.LU R10, [R1+0x1cc8] ;  /* 0x001cc800010a7983 */ /* 0x000f220000300800 */
[----:B------:R-:W-:-:S03]  /*6d8a0*/  ISETP.LT.AND P3, PT, R12, c[0x0][0x17c], !P0 ;  /* 0x00005f000c007a0c */ /* 0x000fc60004761270 */
[----:B------:R-:W4:Y:S04]  /*6d8b0*/  LDL.LU R12, [R1+0x1c98] ;  /* 0x001c9800010c7983 */ /* 0x000f280000300800 */
        /* <DEDUP_REMOVED lines=8> */
[----:B------:R-:W-:-:S05]  /*6d940*/  LEA.HI.X.SX32 R5, R8, R36, 0x2, P6 ;  /* 0x0000002408057211 */ /* 0x000fca00030f16ff */
[----:B------:R3:W-:Y:S01]  /*6d950*/  @P1 STG.E [R4.64], R139 ;  /* 0x0000008b04001986 */ /* 0x0007e2000c101908 */
[----:B-1----:R-:W-:-:S04]  /*6d960*/  LEA R6, P6, R9, R0, 0x2 ;  /* 0x0000000009067211 */ /* 0x002fc800078c10ff */
[----:B------:R-:W-:-:S05]  /*6d970*/  LEA.HI.X.SX32 R7, R9, R36, 0x2, P6 ;  /* 0x0000002409077211 */ /* 0x000fca00030f16ff */
[----:B------:R1:W-:Y:S01]  /*6d980*/  @P5 STG.E [R6.64], R134 ;  /* 0x0000008606005986 */ /* 0x0003e2000c101908 */
[----:B---3--:R-:W-:Y:S02]  /*6d990*/  ISETP.LT.AND P2, PT, R11, c[0x0][0x17c], !P0 ;  /* 0x00005f000b007a0c */ /* 0x008fe40004741270 */
[----:B------:R-:W-:-:S04]  /*6d9a0*/  IADD3 R11, R9, c[0x0][0x198], RZ ;  /* 0x00006600090b7a10 */ /* 0x000fc80007ffe0ff */
[C---:B------:R-:W-:Y:S02]  /*6d9b0*/  LEA R4, P6, R11.reuse, R0, 0x2 ;  /* 0x000000000b047211 */ /* 0x040fe400078c10ff */
[C---:B------:R-:W-:Y:S02]  /*6d9c0*/  IADD3 R9, R11.reuse, c[0x0][0x198], RZ ;  /* 0x000066000b097a10 */ /* 0x040fe40007ffe0ff */
[----:B------:R-:W-:Y:S02]  /*6d9d0*/  LEA.HI.X.SX32 R5, R11, R36, 0x2, P6 ;  /* 0x000000240b057211 */ /* 0x000fe400030f16ff */
[C---:B-1----:R-:W-:Y:S02]  /*6d9e0*/  LEA R6, P6, R9.reuse, R0, 0x2 ;  /* 0x0000000009067211 */ /* 0x042fe400078c10ff */
[----:B------:R-:W-:Y:S01]  /*6d9f0*/  IADD3 R11, R9, c[0x0][0x198], RZ ;  /* 0x00006600090b7a10 */ /* 0x000fe20007ffe0ff */
[----:B------:R1:W-:Y:S01]  /*6da00*/  @P4 STG.E [R4.64], R135 ;  /* 0x0000008704004986 */ /* 0x0003e2000c101908 */
[----:B------:R-:W-:-:S02]  /*6da10*/  ISETP.LT.AND P1, PT, R15, c[0x0][0x17c], !P0 ;  /* 0x00005f000f007a0c */ /* 0x000fc40004721270 */
[----:B--2---:R-:W-:Y:S01]  /*6da20*/  ISETP.LT.AND P5, PT, R13, c[0x0][0x17c], !P0 ;  /* 0x00005f000d007a0c */ /* 0x004fe200047a1270 */
[----:B------:R-:W2:Y:S01]  /*6da30*/  LDL.LU R15, [R1+0x1ca0] ;  /* 0x001ca000010f7983 */ /* 0x000ea20000300800 */
[----:B------:R-:W-:-:S03]  /*6da40*/  LEA.HI.X.SX32 R7, R9, R36, 0x2, P6 ;  /* 0x0000002409077211 */ /* 0x000fc600030f16ff */
[----:B------:R-:W3:Y:S01]  /*6da50*/  LDL.LU R13, [R1+0x1ca4] ;  /* 0x001ca400010d7983 */ /* 0x000ee20000300800 */
[C---:B------:R-:W-:Y:S02]  /*6da60*/  IADD3 R9, R11.reuse, c[0x0][0x198], RZ ;  /* 0x000066000b097a10 */ /* 0x040fe40007ffe0ff */
[C---:B-1----:R-:W-:Y:S01]  /*6da70*/  LEA R4, P6, R11.reuse, R0, 0x2 ;  /* 0x000000000b047211 */ /* 0x042fe200078c10ff */
[----:B------:R-:W3:Y:S03]  /*6da80*/  LDL.LU R8, [R1+0x1ca8] ;  /* 0x001ca80001087983 */ /* 0x000ee60000300800 */
[----:B------:R-:W-:Y:S01]  /*6da90*/  LEA.HI.X.SX32 R5, R11, R36, 0x2, P6 ;  /* 0x000000240b057211 */ /* 0x000fe200030f16ff */
[----:B------:R1:W-:Y:S04]  /*6daa0*/  @P3 STG.E [R6.64], R130 ;  /* 0x0000008206003986 */ /* 0x0003e8000c101908 */
[----:B------:R4:W-:Y:S01]  /*6dab0*/  @P2 STG.E [R4.64], R131 ;  /* 0x0000008304002986 */ /* 0x0009e2000c101908 */
[----:B-1----:R-:W-:-:S04]  /*6dac0*/  LEA R6, P6, R9, R0, 0x2 ;  /* 0x0000000009067211 */ /* 0x002fc800078c10ff */
[----:B------:R-:W-:Y:S02]  /*6dad0*/  LEA.HI.X.SX32 R7, R9, R36, 0x2, P6 ;  /* 0x0000002409077211 */ /* 0x000fe400030f16ff */
[----:B----4-:R-:W-:Y:S02]  /*6dae0*/  ISETP.LT.AND P3, PT, R10, c[0x0][0x17c], !P0 ;  /* 0x00005f000a007a0c */ /* 0x010fe40004761270 */
[----:B------:R-:W4:Y:S01]  /*6daf0*/  LDL.LU R10, [R1+0x1c7c] ;  /* 0x001c7c00010a7983 */ /* 0x000f220000300800 */
[----:B------:R-:W-:-:S03]  /*6db00*/  ISETP.LT.AND P2, PT, R12, c[0x0][0x17c], !P0 ;  /* 0x00005f000c007a0c */ /* 0x000fc60004741270 */
[----:B------:R-:W4:Y:S04]  /*6db10*/  LDL.LU R12, [R1+0x1c84] ;  /* 0x001c8400010c7983 */ /* 0x000f280000300800 */
[----:B------:R1:W-:Y:S01]  /*6db20*/  @P1 STG.E [R6.64], R126 ;  /* 0x0000007e06001986 */ /* 0x0003e2000c101908 */
[----:B------:R-:W-:-:S03]  /*6db30*/  ISETP.LT.AND P1, PT, R14, c[0x0][0x17c], !P0 ;  /* 0x00005f000e007a0c */ /* 0x000fc60004721270 */
[----:B------:R-:W4:Y:S01]  /*6db40*/  LDL.LU R14, [R1+0x1c8c] ;  /* 0x001c8c00010e7983 */ /* 0x000f220000300800 */
[----:B------:R-:W-:Y:S02]  /*6db50*/  IADD3 R11, R9, c[0x0][0x198], RZ ;  /* 0x00006600090b7a10 */ /* 0x000fe40007ffe0ff */
[----:B------:R-:W-:Y:S02]  /*6db60*/  ISETP.LT.AND P4, PT, R16, c[0x0][0x17c], !P0 ;  /* 0x00005f0010007a0c */ /* 0x000fe40004781270 */
[C---:B------:R-:W-:Y:S02]  /*6db70*/  LEA R4, P6, R11.reuse, R0, 0x2 ;  /* 0x000000000b047211 */ /* 0x040fe400078c10ff */
[C---:B------:R-:W-:Y:S02]  /*6db80*/  IADD3 R9, R11.reuse, c[0x0][0x198], RZ ;  /* 0x000066000b097a10 */ /* 0x040fe40007ffe0ff */
[----:B------:R-:W-:Y:S02]  /*6db90*/  LEA.HI.X.SX32 R5, R11, R36, 0x2, P6 ;  /* 0x000000240b057211 */ /* 0x000fe400030f16ff */
[----:B-1----:R-:W-:-:S02]  /*6dba0*/  LEA R6, P6, R9, R0, 0x2 ;  /* 0x0000000009067211 */ /* 0x002fc400078c10ff */
        /* <DEDUP_REMOVED lines=18> */
[----:B--2---:R-:W-:Y:S02]  /*6dcd0*/  ISETP.LT.AND P5, PT, R15, c[0x0][0x17c], !P0 ;  /* 0x00005f000f007a0c */ /* 0x004fe400047a1270 */
[----:B------:R-:W2:Y:S01]  /*6dce0*/  LDL.LU R15, [R1+0x1c90] ;  /* 0x001c9000010f7983 */ /* 0x000ea20000300800 */
[----:B---3--:R-:W-:-:S03]  /*6dcf0*/  ISETP.LT.AND P4, PT, R13, c[0x0][0x17c], !P0 ;  /* 0x00005f000d007a0c */ /* 0x008fc60004781270 */
[----:B------:R-:W3:Y:S01]  /*6dd00*/  LDL.LU R13, [R1+0x1c94] ;  /* 0x001c9400010d7983 */ /* 0x000ee20000300800 */
[----:B------:R-:W-:-:S03]  /*6dd10*/  ISETP.LT.AND P3, PT, R8, c[0x0][0x17c], !P0 ;  /* 0x00005f0008007a0c */ /* 0x000fc60004761270 */
[----:B------:R-:W3:Y:S04]  /*6dd20*/  LDL.LU R8, [R1+0x1c5c] ;  /* 0x001c5c0001087983 */ /* 0x000ee80000300800 */
[----:B------:R1:W-:Y:S01]  /*6dd30*/  @P5 STG.E [R6.64], R188 ;  /* 0x000000bc06005986 */ /* 0x0003e2000c101908 */
[----:B----4-:R-:W-:-:S03]  /*6dd40*/  ISETP.LT.AND P2, PT, R10, c[0x0][0x17c], !P0 ;  /* 0x00005f000a007a0c */ /* 0x010fc60004741270 */
        /* <DEDUP_REMOVED lines=184> */
[----:B------:R-:W4:Y:S04]  /*6e8d0*/  LDL.LU R14, [R1+0x1bc0] ;  /* 0x001bc000010e7983 */ /* 0x000f280000300800 */
[----:B------:R-:W4:Y:S04]  /*6e8e0*/  LDL.LU R17, [R1+0x1bb8] ;  /* 0x001bb80001117983 */ /* 0x000f280000300800 */
[----:B------:R-:W4:Y:S04]  /*6e8f0*/  LDL.LU R16, [R1+0x1ba4] ;  /* 0x001ba40001107983 */ /* 0x000f280000300800 */
[----:B------:R-:W4:Y:S01]  /*6e900*/  LDL.LU R18, [R1+0x1ba0] ;  /* 0x001ba00001127983 */ /* 0x000f220000300800 */
[----:B------:R-:W-:-:S03]  /*6e910*/  IADD3 R11, R9, c[0x0][0x198], RZ ;  /* 0x00006600090b7a10 */ /* 0x000fc60007ffe0ff */
[----:B------:R-:W4:Y:S01]  /*6e920*/  LDL.LU R19, [R1+0x1b94] ;  /* 0x001b940001137983 */ /* 0x000f220000300800 */
        /* <DEDUP_REMOVED lines=15> */
[C---:B------:R-:W-:Y:S02]  /*6ea20*/  IADD3 R9, R11.reuse, c[0x0][0x198], RZ ;  /* 0x000066000b097a10 */ /* 0x040fe40007ffe0ff */
[----:B-1----:R-:W-:-:S04]  /*6ea30*/  LEA R4, P6, R11, R0, 0x2 ;  /* 0x000000000b047211 */ /* 0x002fc800078c10ff */
[----:B------:R-:W-:Y:S02]  /*6ea40*/  LEA.HI.X.SX32 R5, R11, R36, 0x2, P6 ;  /* 0x000000240b057211 */ /* 0x000fe400030f16ff */
[----:B------:R-:W-:Y:S01]  /*6ea50*/  IADD3 R11, R9, c[0x0][0x198], RZ ;  /* 0x00006600090b7a10 */ /* 0x000fe20007ffe0ff */
[----:B------:R1:W-:Y:S04]  /*6ea60*/  @P1 STG.E [R6.64], R156 ;  /* 0x0000009c06001986 */ /* 0x0003e8000c101908 */
[----:B------:R1:W-:Y:S01]  /*6ea70*/  @P5 STG.E [R4.64], R157 ;  /* 0x0000009d04005986 */ /* 0x0003e2000c101908 */
[----:B--2---:R-:W-:Y:S02]  /*6ea80*/  ISETP.LT.AND P4, PT, R15, c[0x0][0x17c], !P0 ;  /* 0x00005f000f007a0c */ /* 0x004fe40004781270 */
[----:B---3--:R-:W-:-:S02]  /*6ea90*/  ISETP.LT.AND P2, PT, R8, c[0x0][0x17c], !P0 ;  /* 0x00005f0008007a0c */ /* 0x008fc40004741270 */
[----:B------:R-:W-:Y:S02]  /*6eaa0*/  LEA R8, P6, R9, R0, 0x2 ;  /* 0x0000000009087211 */ /* 0x000fe400078c10ff */
[----:B------:R-:W-:Y:S02]  /*6eab0*/  ISETP.LT.AND P3, PT, R13, c[0x0][0x17c], !P0 ;  /* 0x00005f000d007a0c */ /* 0x000fe40004761270 */
[----:B------:R-:W-:Y:S02]  /*6eac0*/  LEA.HI.X.SX32 R9, R9, R36, 0x2, P6 ;  /* 0x0000002409097211 */ /* 0x000fe400030f16ff */
[----:B------:R-:W-:-:S03]  /*6ead0*/  IADD3 R13, R11, c[0x0][0x198], RZ ;  /* 0x000066000b0d7a10 */ /* 0x000fc60007ffe0ff */
[----:B------:R2:W-:Y:S01]  /*6eae0*/  @P4 STG.E [R8.64], R152 ;  /* 0x0000009808004986 */ /* 0x0005e2000c101908 */
[----:B------:R-:W-:Y:S02]  /*6eaf0*/  IADD3 R15, R13, c[0x0][0x198], RZ ;  /* 0x000066000d0f7a10 */ /* 0x000fe40007ffe0ff */
[----:B----4-:R-:W-:Y:S02]  /*6eb00*/  ISETP.LT.AND P1, PT, R10, c[0x0][0x17c], !P0 ;  /* 0x00005f000a007a0c */ /* 0x010fe40004721270 */
[C---:B------:R-:W-:Y:S02]  /*6eb10*/  LEA R10, P6, R11.reuse, R0, 0x2 ;  /* 0x000000000b0a7211 */ /* 0x040fe400078c10ff */
[----:B------:R-:W-:Y:S02]  /*6eb20*/  ISETP.LT.AND P5, PT, R12, c[0x0][0x17c], !P0 ;  /* 0x00005f000c007a0c */ /* 0x000fe400047a1270 */
[----:B------:R-:W-:Y:S01]  /*6eb30*/  LEA.HI.X.SX32 R11, R11, R36, 0x2, P6 ;  /* 0x000000240b0b7211 */ /* 0x000fe200030f16ff */
[----:B------:R-:W3:Y:S01]  /*6eb40*/  LDL.LU R12, [R1+0x1b88] ;  /* 0x001b8800010c7983 */ /* 0x000ee20000300800 */
[----:B-1----:R-:W-:-:S04]  /*6eb50*/  LEA R6, P6, R13, R0, 0x2 ;  /* 0x000000000d067211 */ /* 0x002fc800078c10ff */
[----:B------:R-:W-:Y:S02]  /*6eb60*/  LEA.HI.X.SX32 R7, R13, R36, 0x2, P6 ;  /* 0x000000240d077211 */ /* 0x000fe400030f16ff */
[----:B------:R-:W-:Y:S02]  /*6eb70*/  ISETP.LT.AND P4, PT, R14, c[0x0][0x17c], !P0 ;  /* 0x00005f000e007a0c */ /* 0x000fe40004781270 */
[----:B------:R-:W4:Y:S01]  /*6eb80*/  LDL.LU R14, [R1+0x1b80] ;  /* 0x001b8000010e7983 */ /* 0x000f220000300800 */
[----:B------:R-:W-:-:S03]  /*6eb90*/  LEA R4, P6, R15, R0, 0x2 ;  /* 0x000000000f047211 */ /* 0x000fc600078c10ff */
[----:B------:R1:W-:Y:S01]  /*6eba0*/  @P3 STG.E [R10.64], R153 ;  /* 0x000000990a003986 */ /* 0x0003e2000c101908 */
[----:B------:R-:W-:-:S03]  /*6ebb0*/  ISETP.LT.AND P3, PT, R17, c[0x0][0x17c], !P0 ;  /* 0x00005f0011007a0c */ /* 0x000fc60004761270 */
[----:B------:R1:W-:Y:S01]  /*6ebc0*/  @P2 STG.E [R6.64], R120 ;  /* 0x0000007806002986 */ /* 0x0003e2000c101908 */
[----:B------:R-:W-:Y:S02]  /*6ebd0*/  ISETP.LT.AND P2, PT, R16, c[0x0][0x17c], !P0 ;  /* 0x00005f0010007a0c */ /* 0x000fe40004741270 */
[----:B------:R-:W-:Y:S01]  /*6ebe0*/  LEA.HI.X.SX32 R5, R15, R36, 0x2, P6 ;  /* 0x000000240f057211 */ /* 0x000fe200030f16ff */
[----:B------:R-:W4:Y:S04]  /*6ebf0*/  LDL.LU R17, [R1+0x1b70] ;  /* 0x001b700001117983 */ /* 0x000f280000300800 */
[----:B------:R-:W4:Y:S04]  /*6ec00*/  LDL.LU R16, [R1+0x1b64] ;  /* 0x001b640001107983 */ /* 0x000f280000300800 */
[----:B------:R1:W-:Y:S01]  /*6ec10*/  @P1 STG.E [R4.64], R121 ;  /* 0x0000007904001986 */ /* 0x0003e2000c101908 */
[----:B------:R-:W-:-:S03]  /*6ec20*/  ISETP.LT.AND P1, PT, R18, c[0x0][0x17c], !P0 ;  /* 0x00005f0012007a0c */ /* 0x000fc60004721270 */
[----:B------:R-:W4:Y:S01]  /*6ec30*/  LDL.LU R18, [R1+0x1b60] ;  /* 0x001b600001127983 */ /* 0x000f220000300800 */
[----:B------:R-:W-:-:S04]  /*6ec40*/  IADD3 R13, R15, c[0x0][0x198], RZ ;  /* 0x000066000f0d7a10 */ /* 0x000fc80007ffe0ff */
[C---:B--2---:R-:W-:Y:S02]  /*6ec50*/  LEA R8, P6, R13.reuse, R0, 0x2 ;  /* 0x000000000d087211 */ /* 0x044fe400078c10ff */
[C---:B------:R-:W-:Y:S02]  /*6ec60*/  IADD3 R15, R13.reuse, c[0x0][0x198], RZ ;  /* 0x000066000d0f7a10 */ /* 0x040fe40007ffe0ff */
[----:B------:R-:W-:Y:S02]  /*6ec70*/  LEA.HI.X.SX32 R9, R13, R36, 0x2, P6 ;  /* 0x000000240d097211 */ /* 0x000fe400030f16ff */
[C---:B-1----:R-:W-:Y:S02]  /*6ec80*/  LEA R10, P6, R15.reuse, R0, 0x2 ;  /* 0x000000000f0a7211 */ /* 0x042fe400078c10ff */
[C---:B------:R-:W-:Y:S02]  /*6ec90*/  IADD3 R13, R15.reuse, c[0x0][0x198], RZ ;  /* 0x000066000f0d7a10 */ /* 0x040fe40007ffe0ff */
[----:B------:R-:W-:-:S02]  /*6eca0*/  LEA.HI.X.SX32 R11, R15, R36, 0x2, P6 ;  /* 0x000000240f0b7211 */ /* 0x000fc400030f16ff */
[C---:B------:R-:W-:Y:S02]  /*6ecb0*/  LEA R6, P6, R13.reuse, R0, 0x2 ;  /* 0x000000000d067211 */ /* 0x040fe400078c10ff */
[C---:B------:R-:W-:Y:S02]  /*6ecc0*/  IADD3 R15, R13.reuse, c[0x0][0x198], RZ ;  /* 0x000066000d0f7a10 */ /* 0x040fe40007ffe0ff */
[----:B------:R-:W-:Y:S02]  /*6ecd0*/  LEA.HI.X.SX32 R7, R13, R36, 0x2, P6 ;  /* 0x000000240d077211 */ /* 0x000fe400030f16ff */
[C---:B------:R-:W-:Y:S01]  /*6ece0*/  LEA R4, P6, R15.reuse, R0, 0x2 ;  /* 0x000000000f047211 */ /* 0x040fe200078c10ff */
[----:B------:R1:W-:Y:S01]  /*6ecf0*/  @P5 STG.E [R8.64], R116 ;  /* 0x0000007408005986 */ /* 0x0003e2000c101908 */
[----:B------:R-:W-:Y:S02]  /*6ed00*/  IADD3 R13, R15, c[0x0][0x198], RZ ;  /* 0x000066000f0d7a10 */ /* 0x000fe40007ffe0ff */
[----:B------:R-:W-:Y:S01]  /*6ed10*/  ISETP.LT.AND P5, PT, R19, c[0x0][0x17c], !P0 ;  /* 0x00005f0013007a0c */ /* 0x000fe200047a1270 */
[----:B------:R2:W-:Y:S01]  /*6ed20*/  @P4 STG.E [R10.64], R117 ;  /* 0x000000750a004986 */ /* 0x0005e2000c101908 */
[----:B------:R-:W-:-:S03]  /*6ed30*/  LEA.HI.X.SX32 R5, R15, R36, 0x2, P6 ;  /* 0x000000240f057211 */ /* 0x000fc600030f16ff */
[----:B------:R-:W4:Y:S01]  /*6ed40*/  LDL.LU R19, [R1+0x1b5c] ;  /* 0x001b5c0001137983 */ /* 0x000f220000300800 */
[C---:B------:R-:W-:Y:S02]  /*6ed50*/  IADD3 R15, R13.reuse, c[0x0][0x198], RZ ;  /* 0x000066000d0f7a10 */ /* 0x040fe40007ffe0ff */
[C---:B-1----:R-:W-:Y:S01]  /*6ed60*/  LEA R8, P6, R13.reuse, R0, 0x2 ;  /* 0x000000000d087211 */ /* 0x042fe200078c10ff */
[----:B------:R1:W-:Y:S03]  /*6ed70*/  @P3 STG.E [R6.64], R24 ;  /* 0x0000001806003986 */ /* 0x0003e6000c101908 */
[----:B------:R-:W-:Y:S01]  /*6ed80*/  LEA.HI.X.SX32 R9, R13, R36, 0x2, P6 ;  /* 0x000000240d097211 */ /* 0x000fe200030f16ff */
[----:B------:R1:W-:Y:S01]  /*6ed90*/  @P2 STG.E [R4.64], R25 ;  /* 0x0000001904002986 */ /* 0x0003e2000c101908 */
[----:B--2---:R-:W-:-:S03]  /*6eda0*/  LEA R10, P6, R15, R0, 0x2 ;  /* 0x000000000f0a7211 */ /* 0x004fc600078c10ff */
[----:B------:R2:W-:Y:S01]  /*6edb0*/  @P1 STG.E [R8.64], R20 ;  /* 0x0000001408001986 */ /* 0x0005e2000c101908 */
[----:B------:R-:W-:-:S05]  /*6edc0*/  LEA.HI.X.SX32 R11, R15, R36, 0x2, P6 ;  /* 0x000000240f0b7211 */ /* 0x000fca00030f16ff */
[----:B------:R1:W-:Y:S01]  /*6edd0*/  @P5 STG.E [R10.64], R21 ;  /* 0x000000150a005986 */ /* 0x0003e2000c101908 */
[----:B---3--:R-:W-:-:S03]  /*6ede0*/  ISETP.LT.AND P4, PT, R12, c[0x0][0x17c], !P0 ;  /* 0x00005f000c007a0c */ /* 0x008fc60004781270 */
[----:B------:R-:W3:Y:S01]  /*6edf0*/  LDL.LU R12, [R1+0x1b58] ;  /* 0x001b5800010c7983 */ /* 0x000ee20000300800 */
        /* <DEDUP_REMOVED lines=13> */
[C---:B------:R-:W-:Y:S02]  /*6eed0*/  IADD3 R13, R15.reuse, c[0x0][0x198], RZ ;  /* 0x000066000f0d7a10 */ /* 0x040fe40007ffe0ff */
[----:B------:R-:W-:-:S02]  /*6eee0*/  LEA.HI.X.SX32 R5, R15, R36, 0x2, P6 ;  /* 0x000000240f057211 */ /* 0x000fc400030f16ff */
[C---:B--2---:R-:W-:Y:S02]  /*6eef0*/  LEA R8, P6, R13.reuse, R0, 0x2 ;  /* 0x000000000d087211 */ /* 0x044fe400078c10ff */
[C---:B------:R-:W-:Y:S02]  /*6ef00*/  IADD3 R15, R13.reuse, c[0x0][0x198], RZ ;  /* 0x000066000d0f7a10 */ /* 0x040fe40007ffe0ff */
[----:B------:R-:W-:Y:S02]  /*6ef10*/  LEA.HI.X.SX32 R9, R13, R36, 0x2, P6 ;  /* 0x000000240d097211 */ /* 0x000fe400030f16ff */
[C---:B------:R-:W-:Y:S01]  /*6ef20*/  LEA R10, P6, R15.reuse, R0, 0x2 ;  /* 0x000000000f0a7211 */ /* 0x040fe200078c10ff */
[----:B------:R1:W-:Y:S01]  /*6ef30*/  @P4 STG.E [R6.64], R202 ;  /* 0x000000ca06004986 */ /* 0x0003e2000c101908 */
[C---:B------:R-:W-:Y:S02]  /*6ef40*/  IADD3 R13, R15.reuse, c[0x0][0x198], RZ ;  /* 0x000066000f0d7a10 */ /* 0x040fe40007ffe0ff */
[----:B------:R-:W-:Y:S01]  /*6ef50*/  LEA.HI.X.SX32 R11, R15, R36, 0x2, P6 ;  /* 0x000000240f0b7211 */ /* 0x000fe200030f16ff */
[----:B------:R2:W-:Y:S01]  /*6ef60*/  @P3 STG.E [R4.64], R203 ;  /* 0x000000cb04003986 */ /* 0x0005e2000c101908 */
[----:B------:R-:W-:-:S03]  /*6ef70*/  ISETP.LT.AND P4, PT, R19, c[0x0][0x17c], !P0 ;  /* 0x00005f0013007a0c */ /* 0x000fc60004781270 */
        /* <DEDUP_REMOVED lines=219> */
[----:B------:R2:W-:Y:S01]  /*6fd30*/  @P1 STG.E [R8.64], R218 ;  /* 0x000000da08001986 */ /* 0x0005e2000c101908 */
[----:B-1----:R-:W-:-:S03]  /*6fd40*/  IADD3 R7, R13, c[0x0][0x198], RZ ;  /* 0x000066000d077a10 */ /* 0x002fc60007ffe0ff */
[----:B------:R1:W-:Y:S01]  /*6fd50*/  @P5 STG.E [R10.64], R219 ;  /* 0x000000db0a005986 */ /* 0x0003e2000c101908 */
[----:B--2---:R-:W-:-:S04]  /*6fd60*/  IADD3 R5, R7, c[0x0][0x198], RZ ;  /* 0x0000660007057a10 */ /* 0x004fc80007ffe0ff */
[----:B------:R-:W-:-:S04]  /*6fd70*/  IADD3 R9, R5, c[0x0][0x198], RZ ;  /* 0x0000660005097a10 */ /* 0x000fc80007ffe0ff */
[----:B-1----:R-:W-:Y:S02]  /*6fd80*/  IADD3 R11, R9, c[0x0][0x198], RZ ;  /* 0x00006600090b7a10 */ /* 0x002fe40007ffe0ff */
[----:B---3--:R-:W-:Y:S02]  /*6fd90*/  ISETP.LT.AND P2, PT, R12, c[0x0][0x17c], !P0 ;  /* 0x00005f000c007a0c */ /* 0x008fe40004741270 */
[----:B------:R-:W-:-:S04]  /*6fda0*/  LEA R12, P6, R13, R0, 0x2 ;  /* 0x000000000d0c7211 */ /* 0x000fc800078c10ff */
[----:B------:R-:W-:Y:S02]  /*6fdb0*/  LEA.HI.X.SX32 R13, R13, R36, 0x2, P6 ;  /* 0x000000240d0d7211 */ /* 0x000fe400030f16ff */
[----:B----4-:R-:W-:Y:S02]  /*6fdc0*/  ISETP.LT.AND P1, PT, R14, c[0x0][0x17c], !P0 ;  /* 0x00005f000e007a0c */ /* 0x010fe40004721270 */
[C---:B------:R-:W-:Y:S01]  /*6fdd0*/  LEA R14, P6, R7.reuse, R0, 0x2 ;  /* 0x00000000070e7211 */ /* 0x040fe200078c10ff */
[----:B------:R1:W-:Y:S03]  /*6fde0*/  @P4 STG.E [R12.64], R146 ;  /* 0x000000920c004986 */ /* 0x0003e6000c101908 */
[----:B------:R-:W-:Y:S01]  /*6fdf0*/  LEA.HI.X.SX32 R15, R7, R36, 0x2, P6 ;  /* 0x00000024070f7211 */ /* 0x000fe200030f16ff */
[----:B-1----:R-:W2:Y:S01]  /*6fe00*/  LDL.LU R12, [R1+0x19b8] ;  /* 0x0019b800010c7983 */ /* 0x002ea20000300800 */
[----:B------:R-:W-:-:S02]  /*6fe10*/  ISETP.LT.AND P4, PT, R16, c[0x0][0x17c], !P0 ;  /* 0x00005f0010007a0c */ /* 0x000fc40004781270 */
[----:B------:R-:W-:Y:S01]  /*6fe20*/  LEA R16, P6, R5, R0, 0x2 ;  /* 0x0000000005107211 */ /* 0x000fe200078c10ff */
[----:B------:R-:W3:Y:S01]  /*6fe30*/  LDL.LU R28, [R1+0x19b4] ;  /* 0x0019b400011c7983 */ /* 0x000ee20000300800 */
[----:B------:R-:W-:Y:S02]  /*6fe40*/  ISETP.LT.AND P5, PT, R17, c[0x0][0x17c], !P0 ;  /* 0x00005f0011007a0c */ /* 0x000fe400047a1270 */
[----:B------:R-:W-:Y:S01]  /*6fe50*/  LEA.HI.X.SX32 R17, R5, R36, 0x2, P6 ;  /* 0x0000002405117211 */ /* 0x000fe200030f16ff */
[----:B------:R-:W-:Y:S01]  /*6fe60*/  @P3 STG.E [R14.64], R147 ;  /* 0x000000930e003986 */ /* 0x000fe2000c101908 */
[----:B------:R-:W-:Y:S02]  /*6fe70*/  ISETP.LT.AND P3, PT, R18, c[0x0][0x17c], !P0 ;  /* 0x00005f0012007a0c */ /* 0x000fe40004761270 */
[----:B------:R-:W-:Y:S01]  /*6fe80*/  LEA R18, P6, R9, R0, 0x2 ;  /* 0x0000000009127211 */ /* 0x000fe200078c10ff */
[----:B------:R1:W-:Y:S01]  /*6fe90*/  @P2 STG.E [R16.64], R206 ;  /* 0x000000ce10002986 */ /* 0x0003e2000c101908 */
[----:B------:R-:W-:-:S02]  /*6fea0*/  ISETP.LT.AND P2, PT, R20, c[0x0][0x17c], !P0 ;  /* 0x00005f0014007a0c */ /* 0x000fc40004741270 */
[----:B------:R-:W-:Y:S01]  /*6feb0*/  LEA.HI.X.SX32 R19, R9, R36, 0x2, P6 ;  /* 0x0000002409137211 */ /* 0x000fe200030f16ff */
[----:B------:R-:W4:Y:S01]  /*6fec0*/  LDS.128 R4, [R2] ;  /* 0x0000000002047984 */ /* 0x000f220000000c00 */
[----:B------:R-:W-:-:S03]  /*6fed0*/  LEA R20, P6, R11, R0, 0x2 ;  /* 0x000000000b147211 */ /* 0x000fc600078c10ff */
[----:B-1----:R-:W4:Y:S04]  /*6fee0*/  LDL.LU R16, [R1+0x19a4] ;  /* 0x0019a40001107983 */ /* 0x002f280000300800 */
[----:B------:R-:W4:Y:S01]  /*6fef0*/  LDL.LU R32, [R1+0x1998] ;  /* 0x0019980001207983 */ /* 0x000f220000300800 */
[----:B------:R-:W-:-:S03]  /*6ff00*/  LEA.HI.X.SX32 R21, R11, R36, 0x2, P6 ;  /* 0x000000240b157211 */ /* 0x000fc600030f16ff */
[----:B------:R-:W-:Y:S01]  /*6ff10*/  @P1 STG.E [R18.64], R207 ;  /* 0x000000cf12001986 */ /* 0x000fe2000c101908 */
[----:B------:R-:W-:-:S03]  /*6ff20*/  IADD3 R13, R11, c[0x0][0x198], RZ ;  /* 0x000066000b0d7a10 */ /* 0x000fc60007ffe0ff */
[----:B------:R1:W-:Y:S01]  /*6ff30*/  @P5 STG.E [R20.64], R214 ;  /* 0x000000d614005986 */ /* 0x0003e2000c101908 */
[----:B------:R-:W-:Y:S02]  /*6ff40*/  ISETP.LT.AND P1, PT, R22, c[0x0][0x17c], !P0 ;  /* 0x00005f0016007a0c */ /* 0x000fe40004721270 */
[C---:B------:R-:W-:Y:S01]  /*6ff50*/  LEA R22, P6, R13.reuse, R0, 0x2 ;  /* 0x000000000d167211 */ /* 0x040fe200078c10ff */
[----:B------:R-:W2:Y:S01]  /*6ff60*/  LDS.128 R8, [R251] ;  /* 0x00000000fb087984 */ /* 0x000ea20000000c00 */
[----:B------:R-:W-:-:S03]  /*6ff70*/  IADD3 R15, R13, c[0x0][0x198], RZ ;  /* 0x000066000d0f7a10 */ /* 0x000fc60007ffe0ff */
[----:B-1----:R-:W4:Y:S01]  /*6ff80*/  LDL.LU R20, [R1+0x1994] ;  /* 0x0019940001147983 */ /* 0x002f220000300800 */
[----:B------:R-:W-:Y:S02]  /*6ff90*/  LEA.HI.X.SX32 R23, R13, R36, 0x2, P6 ;  /* 0x000000240d177211 */ /* 0x000fe400030f16ff */
[----:B------:R-:W-:Y:S01]  /*6ffa0*/  ISETP.LT.AND P5, PT, R24, c[0x0][0x17c], !P0 ;  /* 0x00005f0018007a0c */ /* 0x000fe200047a1270 */
[----:B------:R-:W4:Y:S01]  /*6ffb0*/  LDL.LU R38, [R1+0x198c] ;  /* 0x00198c0001267983 */ /* 0x000f220000300800 */
[----:B------:R-:W-:-:S04]  /*6ffc0*/  LEA R24, P6, R15, R0, 0x2 ;  /* 0x000000000f187211 */ /* 0x000fc800078c10ff */
[C---:B------:R-:W-:Y:S01]  /*6ffd0*/  LEA.HI.X.SX32 R25, R15.reuse, R36, 0x2, P6 ;  /* 0x000000240f197211 */ /* 0x040fe200030f16ff */
[----:B------:R-:W-:Y:S04]  /*6ffe0*/  @P4 STG.E [R22.64], R215 ;  /* 0x000000d716004986 */ /* 0x000fe8000c101908 */
[----:B------:R1:W-:Y:S04]  /*6fff0*/  @P3 STG.E [R24.64], R222 ;  /* 0x000000de18003986 */ /* 0x0003e8000c101908 */
[----:B-1----:R-:W4:Y:S04]  /*70000*/  LDL.LU R24, [R1+0x1984] ;  /* 0x0019840001187983 */ /* 0x002f280000300800 */
[----:B------:R-:W4:Y:S01]  /*70010*/  LDL.LU R40, [R1+0x1978] ;  /* 0x0019780001287983 */ /* 0x000f220000300800 */
[----:B------:R-:W-:-:S04]  /*70020*/  IADD3 R17, R15, c[0x0][0x198], RZ ;  /* 0x000066000f117a10 */ /* 0x000fc80007ffe0ff */
[C---:B------:R-:W-:Y:S02]  /*70030*/  LEA R26, P6, R17.reuse, R0, 0x2 ;  /* 0x00000000111a7211 */ /* 0x040fe400078c10ff */
[C---:B------:R-:W-:Y:S02]  /*70040*/  IADD3 R19, R17.reuse, c[0x0][0x198], RZ ;  /* 0x0000660011137a10 */ /* 0x040fe40007ffe0ff */
[----:B------:R-:W-:Y:S02]  /*70050*/  LEA.HI.X.SX32 R27, R17, R36, 0x2, P6 ;  /* 0x00000024111b7211 */ /* 0x000fe400030f16ff */
[----:B------:R-:W-:-:S03]  /*70060*/  IADD3 R21, R19, c[0x0][0x198], RZ ;  /* 0x0000660013157a10 */ /* 0x000fc60007ffe0ff */
[----:B------:R1:W-:Y:S01]  /*70070*/  @P2 STG.E [R26.64], R223 ;  /* 0x000000df1a002986 */ /* 0x0003e2000c101908 */
[----:B------:R-:W-:-:S04]  /*70080*/  IADD3 R23, R21, c[0x0][0x198], RZ ;  /* 0x0000660015177a10 */ /* 0x000fc80007ffe0ff */
[----:B------:R-:W-:-:S04]  /*70090*/  IADD3 R25, R23, c[0x0][0x198], RZ ;  /* 0x0000660017197a10 */ /* 0x000fc80007ffe0ff */
[----:B-1----:R-:W-:Y:S02]  /*700a0*/  IADD3 R27, R25, c[0x0][0x198], RZ ;  /* 0x00006600191b7a10 */ /* 0x002fe40007ffe0ff */
[----:B--2---:R-:W-:Y:S02]  /*700b0*/  ISETP.LT.AND P4, PT, R12, c[0x0][0x17c], !P0 ;  /* 0x00005f000c007a0c */ /* 0x004fe40004781270 */
[----:B------:R-:W1:Y:S01]  /*700c0*/  LDS.128 R12, [R252] ;  /* 0x00000000fc0c7984 */ /* 0x000e620000000c00 */
[----:B---3--:R-:W-:Y:S02]  /*700d0*/  ISETP.LT.AND P3, PT, R28, c[0x0][0x17c], !P0 ;  /* 0x00005f001c007a0c */ /* 0x008fe40004761270 */
[----:B------:R-:W-:-:S04]  /*700e0*/  LEA R28, P6, R19, R0, 0x2 ;  /* 0x00000000131c7211 */ /* 0x000fc800078c10ff */
[----:B------:R-:W-:Y:S02]  /*700f0*/  LEA.HI.X.SX32 R29, R19, R36, 0x2, P6 ;  /* 0x00000024131d7211 */ /* 0x000fe400030f16ff */
[----:B------:R-:W-:-:S03]  /*70100*/  LEA R30, P6, R21, R0, 0x2 ;  /* 0x00000000151e7211 */ /* 0x000fc600078c10ff */
[----:B----4-:R2:W-:Y:S01]  /*70110*/  @P1 STG.E [R28.64], R4 ;  /* 0x000000041c001986 */ /* 0x0105e2000c101908 */
[----:B------:R-:W-:Y:S02]  /*70120*/  LEA.HI.X.SX32 R31, R21, R36, 0x2, P6 ;  /* 0x00000024151f7211 */ /* 0x000fe400030f16ff */
[----:B------:R-:W-:Y:S01]  /*70130*/  ISETP.LT.AND P2, PT, R16, c[0x0][0x17c], !P0 ;  /* 0x00005f0010007a0c */ /* 0x000fe20004741270 */
[----:B--2---:R-:W2:Y:S01]  /*70140*/  LDL.LU R28, [R1+0x1974] ;  /* 0x00197400011c7983 */ /* 0x004ea20000300800 */
[----:B------:R-:W-:Y:S02]  /*70150*/  ISETP.LT.AND P1, PT, R32, c[0x0][0x17c], !P0 ;  /* 0x00005f0020007a0c */ /* 0x000fe40004721270 */
[C---:B------:R-:W-:Y:S01]  /*70160*/  LEA R32, P6, R23.reuse, R0, 0x2 ;  /* 0x0000000017207211 */ /* 0x040fe200078c10ff */
[----:B------:R-:W-:Y:S03]  /*70170*/  @P5 STG.E [R30.64], R5 ;  /* 0x000000051e005986 */ /* 0x000fe6000c101908 */
[----:B------:R-:W-:Y:S01]  /*70180*/  LEA.HI.X.SX32 R33, R23, R36, 0x2, P6 ;  /* 0x0000002417217211 */ /* 0x000fe200030f16ff */
[----:B------:R-:W3:Y:S04]  /*70190*/  LDL.LU R37, [R1+0x1964] ;  /* 0x0019640001257983 */ /* 0x000ee80000300800 */
[----:B------:R-:W4:Y:S04]  /*701a0*/  LDS.128 R16, [R3] ;  /* 0x0000000003107984 */ /* 0x000f280000000c00 */
[----:B------:R1:W-:Y:S01]  /*701b0*/  @P4 STG.E [R32.64], R8 ;  /* 0x0000000820004986 */ /* 0x0003e2000c101908 */
[----:B------:R-:W-:-:S03]  /*701c0*/  ISETP.LT.AND P5, PT, R20, c[0x0][0x17c], !P0 ;  /* 0x00005f0014007a0c */ /* 0x000fc600047a1270 */
[----:B------:R1:W4:Y:S04]  /*701d0*/  LDS.128 R20, [R2+0x400] ;  /* 0x0004000002147984 */ /* 0x0003280000000c00 */
[----:B-1----:R-:W3:Y:S01]  /*701e0*/  LDL.LU R32, [R1+0x195c] ;  /* 0x00195c0001207983 */ /* 0x002ee20000300800 */
[C---:B------:R-:W-:Y:S02]  /*701f0*/  LEA R34, P6, R25.reuse, R0, 0x2 ;  /* 0x0000000019227211 */ /* 0x040fe400078c10ff */
[----:B------:R-:W-:Y:S01]  /*70200*/  ISETP.LT.AND P4, PT, R38, c[0x0][0x17c], !P0 ;  /* 0x00005f0026007a0c */ /* 0x000fe20004781270 */
[----:B------:R-:W3:Y:S01]  /*70210*/  LDL.LU R44, [R1+0x1954] ;  /* 0x00195400012c7983 */ /* 0x000ee20000300800 */
[----:B------:R-:W-:Y:S02]  /*70220*/  LEA.HI.X.SX32 R35, R25, R36, 0x2, P6 ;  /* 0x0000002419237211 */ /* 0x000fe400030f16ff */
[C---:B------:R-:W-:Y:S01]  /*70230*/  LEA R38, P6, R27.reuse, R0, 0x2 ;  /* 0x000000001b267211 */ /* 0x040fe200078c10ff */
[----:B------:R-:W3:Y:S01]  /*70240*/  LDL.LU R2, [R1+0x1948] ;  /* 0x0019480001027983 */ /* 0x000ee20000300800 */
[----:B------:R-:W-:-:S02]  /*70250*/  IADD3 R29, R27, c[0x0][0x198], RZ ;  /* 0x000066001b1d7a10 */ /* 0x000fc40007ffe0ff */
[----:B------:R-:W-:Y:S01]  /*70260*/  LEA.HI.X.SX32 R39, R27, R36, 0x2, P6 ;  /* 0x000000241b277211 */ /* 0x000fe200030f16ff */
[----:B------:R1:W-:Y:S01]  /*70270*/  @P3 STG.E [R34.64], R9 ;  /* 0x0000000922003986 */ /* 0x0003e2000c101908 */
[C---:B------:R-:W-:Y:S02]  /*70280*/  LEA R4, P6, R29.reuse, R0, 0x2 ;  /* 0x000000001d047211 */ /* 0x040fe400078c10ff */
[C---:B------:R-:W-:Y:S01]  /*70290*/  IADD3 R31, R29.reuse, c[0x0][0x198], RZ ;  /* 0x000066001d1f7a10 */ /* 0x040fe20007ffe0ff */
[----:B------:R1:W-:Y:S01]  /*702a0*/  @P2 STG.E [R38.64], R12 ;  /* 0x0000000c26002986 */ /* 0x0003e2000c101908 */
[----:B------:R-:W-:Y:S02]  /*702b0*/  LEA.HI.X.SX32 R5, R29, R36, 0x2, P6 ;  /* 0x000000241d057211 */ /* 0x000fe400030f16ff */
[----:B------:R-:W-:Y:S01]  /*702c0*/  IADD3 R33, R31, c[0x0][0x198], RZ ;  /* 0x000066001f217a10 */ /* 0x000fe20007ffe0ff */
[----:B------:R-:W3:Y:S01]  /*702d0*/  LDL.LU R43, [R1+0x193c] ;  /* 0x00193c00012b7983 */ /* 0x000ee20000300800 */
[----:B------:R-:W-:-:S02]  /*702e0*/  ISETP.LT.AND P2, PT, R40, c[0x0][0x17c], !P0 ;  /* 0x00005f0028007a0c */ /* 0x000fc40004741270 */
[----:B------:R-:W-:Y:S01]  /*702f0*/  ISETP.LT.AND P3, PT, R24, c[0x0][0x17c], !P0 ;  /* 0x00005f0018007a0c */ /* 0x000fe20004761270 */
[----:B------:R-:W-:Y:S01]  /*70300*/  @P1 STG.E [R4.64], R13 ;  /* 0x0000000d04001986 */ /* 0x000fe2000c101908 */
[----:B------:R-:W-:Y:S02]  /*70310*/  LEA R40, P6, R31, R0, 0x2 ;  /* 0x000000001f287211 */ /* 0x000fe400078c10ff */
[----:B-1----:R-:W-:Y:S01]  /*70320*/  IADD3 R35, R33, c[0x0][0x198], RZ ;  /* 0x0000660021237a10 */ /* 0x002fe20007ffe0ff */
[----:B------:R-:W3:Y:S01]  /*70330*/  LDL.LU R42, [R1+0x1934] ;  /* 0x00193400012a7983 */ /* 0x000ee20000300800 */
[----:B------:R-:W-:Y:S02]  /*70340*/  LEA.HI.X.SX32 R41, R31, R36, 0x2, P6 ;  /* 0x000000241f297211 */ /* 0x000fe400030f16ff */
[C---:B------:R-:W-:Y:S01]  /*70350*/  LEA R8, P6, R33.reuse, R0, 0x2 ;  /* 0x0000000021087211 */ /* 0x040fe200078c10ff */
[----:B------:R-:W1:Y:S03]  /*70360*/  LDS.128 R24, [R251+0x400] ;  /* 0x00040000fb187984 */ /* 0x000e660000000c00 */
[----:B------:R-:W-:-:S02]  /*70370*/  LEA.HI.X.SX32 R9, R33, R36, 0x2, P6 ;  /* 0x0000002421097211 */ /* 0x000fc400030f16ff */
[C---:B------:R-:W-:Y:S01]  /*70380*/  LEA R38, P6, R35.reuse, R0, 0x2 ;  /* 0x0000000023267211 */ /* 0x040fe200078c10ff */
[----:B----4-:R4:W-:Y:S03]  /*70390*/  @P5 STG.E [R40.64], R16 ;  /* 0x0000001028005986 */ /* 0x0109e6000c101908 */
[----:B------:R-:W-:Y:S01]  /*703a0*/  LEA.HI.X.SX32 R39, R35, R36, 0x2, P6 ;  /* 0x0000002423277211 */ /* 0x000fe200030f16ff */
[----:B------:R-:W-:Y:S04]  /*703b0*/  @P4 STG.E [R8.64], R17 ;  /* 0x0000001108004986 */ /* 0x000fe8000c101908 */
[----:B------:R4:W-:Y:S04]  /*703c0*/  @P3 STG.E [R38.64], R20 ;  /* 0x0000001426003986 */ /* 0x0009e8000c101908 */
[----:B----4-:R-:W3:Y:S04]  /*703d0*/  LDL.LU R41, [R1+0x1930] ;  /* 0x0019300001297983 */ /* 0x010ee80000300800 */
[----:B------:R-:W3:Y:S04]  /*703e0*/  LDL.LU R40, [R1+0x191c] ;  /* 0x00191c0001287983 */ /* 0x000ee80000300800 */
[----:B------:R-:W3:Y:S04]  /*703f0*/  LDL.LU R38, [R1+0x190c] ;  /* 0x00190c0001267983 */ /* 0x000ee80000300800 */
[----:B------:R-:W3:Y:S01]  /*70400*/  LDL.LU R16, [R1+0x1904] ;  /* 0x0019040001107983 */ /* 0x000ee20000300800 */
[----:B--2---:R-:W-:-:S03]  /*70410*/  ISETP.LT.AND P1, PT, R28, c[0x0][0x17c], !P0 ;  /* 0x00005f001c007a0c */ /* 0x004fc60004721270 */
[----:B------:R-:W2:Y:S01]  /*70420*/  LDS.128 R28, [R252+0x400] ;  /* 0x00040000fc1c7984 */ /* 0x000ea20000000c00 */
[----:B---3--:R-:W-:Y:S02]  /*70430*/  ISETP.LT.AND P5, PT, R37, c[0x0][0x17c], !P0 ;  /* 0x00005f0025007a0c */ /* 0x008fe400047a1270 */
[----:B------:R-:W-:-:S04]  /*70440*/  IADD3 R37, R35, c[0x0][0x198], RZ ;  /* 0x0000660023257a10 */ /* 0x000fc80007ffe0ff */
[C---:B------:R-:W-:Y:S02]  /*70450*/  LEA R4, P6, R37.reuse, R0, 0x2 ;  /* 0x0000000025047211 */ /* 0x040fe400078c10ff */
[C---:B------:R-:W-:Y:S02]  /*70460*/  IADD3 R13, R37.reuse, c[0x0][0x198], RZ ;  /* 0x00006600250d7a10 */ /* 0x040fe40007ffe0ff */
[----:B------:R-:W-:Y:S02]  /*70470*/  LEA.HI.X.SX32 R5, R37, R36, 0x2, P6 ;  /* 0x0000002425057211 */ /* 0x000fe400030f16ff */
[C---:B------:R-:W-:Y:S02]  /*70480*/  LEA R12, P6, R13.reuse, R0, 0x2 ;  /* 0x000000000d0c7211 */ /* 0x040fe400078c10ff */
[----:B------:R-:W-:Y:S02]  /*70490*/  ISETP.LT.AND P4, PT, R32, c[0x0][0x17c], !P0 ;  /* 0x00005f0020007a0c */ /* 0x000fe40004781270 */
[----:B------:R3:W2:Y:S01]  /*704a0*/  LDS.128 R32, [R3+0x400] ;  /* 0x0004000003207984 */ /* 0x0006a20000000c00 */
[----:B------:R-:W-:-:S02]  /*704b0*/  IADD3 R37, R13, c[0x0][0x198], RZ ;  /* 0x000066000d257a10 */ /* 0x000fc40007ffe0ff */
[----:B------:R-:W-:Y:S02]  /*704c0*/  LEA.HI.X.SX32 R13, R13, R36, 0x2, P6 ;  /* 0x000000240d0d7211 */ /* 0x000fe400030f16ff */
[C---:B------:R-:W-:Y:S01]  /*704d0*/  LEA R8, P6, R37.reuse, R0, 0x2 ;  /* 0x0000000025087211 */ /* 0x040fe200078c10ff */
[----:B------:R1:W-:Y:S01]  /*704e0*/  @P2 STG.E [R4.64], R21 ;  /* 0x0000001504002986 */ /* 0x0003e2000c101908 */
[C---:B---3--:R-:W-:Y:S02]  /*704f0*/  IADD3 R3, R37.reuse, c[0x0][0x198], RZ ;  /* 0x0000660025037a10 */ /* 0x048fe40007ffe0ff */
[----:B------:R-:W-:Y:S02]  /*70500*/  ISETP.LT.AND P2, PT, R2, c[0x0][0x17c], !P0 ;  /* 0x00005f0002007a0c */ /* 0x000fe40004741270 */
[----:B------:R-:W-:Y:S02]  /*70510*/  LEA.HI.X.SX32 R9, R37, R36, 0x2, P6 ;  /* 0x0000002425097211 */ /* 0x000fe400030f16ff */
[----:B------:R-:W-:-:S02]  /*70520*/  LEA R2, P6, R3, R0, 0x2 ;  /* 0x0000000003027211 */ /* 0x000fc400078c10ff */
[C---:B------:R-:W-:Y:S02]  /*70530*/  IADD3 R17, R3.reuse, c[0x0][0x198], RZ ;  /* 0x0000660003117a10 */ /* 0x040fe40007ffe0ff */
[----:B------:R-:W-:Y:S02]  /*70540*/  LEA.HI.X.SX32 R3, R3, R36, 0x2, P6 ;  /* 0x0000002403037211 */ /* 0x000fe400030f16ff */
[C---:B-1----:R-:W-:Y:S02]  /*70550*/  LEA R4, P6, R17.reuse, R0, 0x2 ;  /* 0x0000000011047211 */ /* 0x042fe400078c10ff */
[C---:B------:R-:W-:Y:S01]  /*70560*/  IADD3 R21, R17.reuse, c[0x0][0x198], RZ ;  /* 0x0000660011157a10 */ /* 0x040fe20007ffe0ff */
[----:B------:R1:W-:Y:S01]  /*70570*/  @P1 STG.E [R12.64], R24 ;  /* 0x000000180c001986 */ /* 0x0003e2000c101908 */
[----:B------:R-:W-:Y:S02]  /*70580*/  ISETP.LT.AND P3, PT, R44, c[0x0][0x17c], !P0 ;  /* 0x00005f002c007a0c */ /* 0x000fe40004761270 */
[----:B------:R-:W-:-:S02]  /*70590*/  LEA.HI.X.SX32 R5, R17, R36, 0x2, P6 ;  /* 0x0000002411057211 */ /* 0x000fc400030f16ff */
[----:B------:R-:W-:Y:S02]  /*705a0*/  ISETP.LT.AND P1, PT, R43, c[0x0][0x17c], !P0 ;  /* 0x00005f002b007a0c */ /* 0x000fe40004721270 */
[C---:B------:R-:W-:Y:S01]  /*705b0*/  IADD3 R17, R21.reuse, c[0x0][0x198], RZ ;  /* 0x0000660015117a10 */ /* 0x040fe20007ffe0ff */
[----:B------:R3:W-:Y:S01]  /*705c0*/  @P5 STG.E [R8.64], R25 ;  /* 0x0000001908005986 */ /* 0x0007e2000c101908 */
[----:B-1----:R-:W-:-:S03]  /*705d0*/  LEA R12, P6, R21, R0, 0x2 ;  /* 0x00000000150c7211 */ /* 0x002fc600078c10ff */
[----:B------:R-:W4:Y:S01]  /*705e0*/  LDL.LU R24, [R1+0x1900] ;  /* 0x0019000001187983 */ /* 0x000f220000300800 */
[----:B------:R-:W-:-:S03]  /*705f0*/  LEA.HI.X.SX32 R13, R21, R36, 0x2, P6 ;  /* 0x00000024150d7211 */ /* 0x000fc600030f16ff */
[----:B--2---:R1:W-:Y:S01]  /*70600*/  @P4 STG.E [R2.64], R28 ;  /* 0x0000001c02004986 */ /* 0x0043e2000c101908 */
[----:B---3--:R-:W-:-:S03]  /*70610*/  LEA R8, P6, R17, R0, 0x2 ;  /* 0x0000000011087211 */ /* 0x008fc600078c10ff */
[----:B------:R-:W2:Y:S01]  /*70620*/  LDL.LU R20, [R1+0x18fc] ;  /* 0x0018fc0001147983 */ /* 0x000ea20000300800 */
[----:B------:R-:W-:-:S03]  /*70630*/  LEA.HI.X.SX32 R9, R17, R36, 0x2, P6 ;  /* 0x0000002411097211 */ /* 0x000fc600030f16ff */
[----:B------:R3:W-:Y:S04]  /*70640*/  @P3 STG.E [R4.64], R29 ;  /* 0x0000001d04003986 */ /* 0x0007e8000c101908 */
[----:B------:R-:W2:Y:S04]  /*70650*/  LDL.LU R37, [R1+0x18f8] ;  /* 0x0018f80001257983 */ /* 0x000ea80000300800 */
[----:B------:R3:W-:Y:S04]  /*70660*/  @P2 STG.E [R12.64], R32 ;  /* 0x000000200c002986 */ /* 0x0007e8000c101908 */
[----:B-1----:R-:W2:Y:S04]  /*70670*/  LDL.LU R28, [R1+0x18f4] ;  /* 0x0018f400011c7983 */ /* 0x002ea80000300800 */
[----:B------:R1:W-:Y:S01]  /*70680*/  @P1 STG.E [R8.64], R33 ;  /* 0x0000002108001986 */ /* 0x0003e2000c101908 */
[----:B------:R-:W-:-:S03]  /*70690*/  ISETP.LT.AND P1, PT, R16, c[0x0][0x17c], !P0 ;  /* 0x00005f0010007a0c */ /* 0x000fc60004721270 */
[----:B------:R-:W2:Y:S04]  /*706a0*/  LDL.LU R25, [R1+0x18f0] ;  /* 0x0018f00001197983 */ /* 0x000ea80000300800 */
[----:B------:R-:W2:Y:S01]  /*706b0*/  LDL.LU R16, [R1+0x18ec] ;  /* 0x0018ec0001107983 */ /* 0x000ea20000300800 */
[----:B------:R-:W-:-:S04]  /*706c0*/  IADD3 R21, R17, c[0x0][0x198], RZ ;  /* 0x0000660011157a10 */ /* 0x000fc80007ffe0ff */
[C---:B------:R-:W-:Y:S02]  /*706d0*/  LEA R2, P6, R21.reuse, R0, 0x2 ;  /* 0x0000000015027211 */ /* 0x040fe400078c10ff */
[C---:B------:R-:W-:Y:S02]  /*706e0*/  IADD3 R17, R21.reuse, c[0x0][0x198], RZ ;  /* 0x0000660015117a10 */ /* 0x040fe40007ffe0ff */
[----:B------:R-:W-:Y:S02]  /*706f0*/  LEA.HI.X.SX32 R3, R21, R36, 0x2, P6 ;  /* 0x0000002415037211 */ /* 0x000fe400030f16ff */
[C---:B---3--:R-:W-:Y:S02]  /*70700*/  LEA R4, P6, R17.reuse, R0, 0x2 ;  /* 0x0000000011047211 */ /* 0x048fe400078c10ff */
[----:B------:R-:W-:Y:S02]  /*70710*/  ISETP.LT.AND P5, PT, R42, c[0x0][0x17c], !P0 ;  /* 0x00005f002a007a0c */ /* 0x000fe400047a1270 */
[----:B------:R-:W-:-:S02]  /*70720*/  IADD3 R21, R17, c[0x0][0x198], RZ ;  /* 0x0000660011157a10 */ /* 0x000fc40007ffe0ff */
[----:B------:R-:W-:Y:S02]  /*70730*/  LEA.HI.X.SX32 R5, R17, R36, 0x2, P6 ;  /* 0x0000002411057211 */ /* 0x000fe400030f16ff */
[----:B------:R-:W-:Y:S02]  /*70740*/  LEA R12, P6, R21, R0, 0x2 ;  /* 0x00000000150c7211 */ /* 0x000fe400078c10ff */
[----:B------:R-:W-:Y:S02]  /*70750*/  ISETP.LT.AND P4, PT, R41, c[0x0][0x17c], !P0 ;  /* 0x00005f0029007a0c */ /* 0x000fe40004781270 */
[C---:B------:R-:W-:Y:S02]  /*70760*/  IADD3 R17, R21.reuse, c[0x0][0x198], RZ ;  /* 0x0000660015117a10 */ /* 0x040fe40007ffe0ff */
[----:B------:R-:W-:Y:S02]  /*70770*/  LEA.HI.X.SX32 R13, R21, R36, 0x2, P6 ;  /* 0x00000024150d7211 */ /* 0x000fe400030f16ff */
[----:B-1----:R-:W-:-:S02]  /*70780*/  LEA R8, P6, R17, R0, 0x2 ;  /* 0x0000000011087211 */ /* 0x002fc400078c10ff */
[C---:B------:R-:W-:Y:S01]  /*70790*/  IADD3 R21, R17.reuse, c[0x0][0x198], RZ ;  /* 0x0000660011157a10 */ /* 0x040fe20007ffe0ff */
[----:B------:R1:W-:Y:S01]  /*707a0*/  @P5 STG.E [R2.64], R6 ;  /* 0x0000000602005986 */ /* 0x0003e2000c101908 */
[----:B------:R-:W-:Y:S02]  /*707b0*/  ISETP.LT.AND P3, PT, R40, c[0x0][0x17c], !P0 ;  /* 0x00005f0028007a0c */ /* 0x000fe40004761270 */
[----:B------:R-:W-:Y:S02]  /*707c0*/  ISETP.LT.AND P2, PT, R38, c[0x0][0x17c], !P0 ;  /* 0x00005f0026007a0c */ /* 0x000fe40004741270 */
[----:B------:R-:W-:Y:S02]  /*707d0*/  LEA.HI.X.SX32 R9, R17, R36, 0x2, P6 ;  /* 0x0000002411097211 */ /* 0x000fe400030f16ff */
[C---:B------:R-:W-:Y:S01]  /*707e0*/  IADD3 R17, R21.reuse, c[0x0][0x198], RZ ;  /* 0x0000660015117a10 */ /* 0x040fe20007ffe0ff */
[----:B------:R3:W-:Y:S01]  /*707f0*/  @P4 STG.E [R4.64], R7 ;  /* 0x0000000704004986 */ /* 0x0007e2000c101908 */
[----:B-1----:R-:W-:-:S04]  /*70800*/  LEA R2, P6, R21, R0, 0x2 ;  /* 0x0000000015027211 */ /* 0x002fc800078c10ff */
[----:B------:R-:W-:Y:S02]  /*70810*/  LEA.HI.X.SX32 R3, R21, R36, 0x2, P6 ;  /* 0x0000002415037211 */ /* 0x000fe400030f16ff */
[C---:B---3--:R-:W-:Y:S01]  /*70820*/  LEA R4, P6, R17.reuse, R0, 0x2 ;  /* 0x0000000011047211 */ /* 0x048fe200078c10ff */
[----:B------:R1:W-:Y:S03]  /*70830*/  @P3 STG.E [R12.64], R10 ;  /* 0x0000000a0c003986 */ /* 0x0003e6000c101908 */
[----:B------:R-:W-:Y:S01]  /*70840*/  LEA.HI.X.SX32 R5, R17, R36, 0x2, P6 ;  /* 0x0000002411057211 */ /* 0x000fe200030f16ff */
[----:B------:R-:W-:Y:S04]  /*70850*/  @P2 STG.E [R8.64], R11 ;  /* 0x0000000b08002986 */ /* 0x000fe8000c101908 */
[----:B------:R3:W-:Y:S01]  /*70860*/  @P1 STG.E [R2.64], R14 ;  /* 0x0000000e02001986 */ /* 0x0007e2000c101908 */
[----:B----4-:R-:W-:-:S03]  /*70870*/  ISETP.LT.AND P5, PT, R24, c[0x0][0x17c], !P0 ;  /* 0x00005f0018007a0c */ /* 0x010fc600047a1270 */
[----:B------:R-:W4:Y:S01]  /*70880*/  LDL.LU R24, [R1+0x18e8] ;  /* 0x0018e80001187983 */ /* 0x000f220000300800 */
[----:B--2---:R-:W-:-:S03]  /*70890*/  ISETP.LT.AND P4, PT, R20, c[0x0][0x17c], !P0 ;  /* 0x00005f0014007a0c */ /* 0x004fc60004781270 */
[----:B------:R-:W2:Y:S04]  /*708a0*/  LDL.LU R20, [R1+0x18e4] ;  /* 0x0018e40001147983 */ /* 0x000ea80000300800 */
[----:B-1----:R-:W2:Y:S04]  /*708b0*/  LDL.LU R10, [R1+0x18e0] ;  /* 0x0018e000010a7983 */ /* 0x002ea80000300800 */
[----:B------:R1:W-:Y:S01]  /*708c0*/  @P5 STG.E [R4.64], R15 ;  /* 0x0000000f04005986 */ /* 0x0003e2000c101908 */
[----:B------:R-:W-:-:S03]  /*708d0*/  ISETP.LT.AND P5, PT, R16, c[0x0][0x17c], !P0 ;  /* 0x00005f0010007a0c */ /* 0x000fc600047a1270 */
[----:B------:R-:W2:Y:S04]  /*708e0*/  LDL.LU R16, [R1+0x18dc] ;  /* 0x0018dc0001107983 */ /* 0x000ea80000300800 */
[----:B---3--:R-:W3:Y:S01]  /*708f0*/  LDL.LU R14, [R1+0x1cd4] ;  /* 0x001cd400010e7983 */ /* 0x008ee20000300800 */
[----:B------:R-:W-:-:S04]  /*70900*/  IADD3 R7, R17, c[0x0][0x198], RZ ;  /* 0x0000660011077a10 */ /* 0x000fc80007ffe0ff */
[C---:B------:R-:W-:Y:S02]  /*70910*/  LEA R6, P6, R7.reuse, R0, 0x2 ;  /* 0x0000000007067211 */ /* 0x040fe400078c10ff */
[C---:B------:R-:W-:Y:S02]  /*70920*/  IADD3 R13, R7.reuse, c[0x0][0x198], RZ ;  /* 0x00006600070d7a10 */ /* 0x040fe40007ffe0ff */
[----:B------:R-:W-:Y:S02]  /*70930*/  LEA.HI.X.SX32 R7, R7, R36, 0x2, P6 ;  /* 0x0000002407077211 */ /* 0x000fe400030f16ff */
[C---:B------:R-:W-:Y:S02]  /*70940*/  LEA R8, P6, R13.reuse, R0, 0x2 ;  /* 0x000000000d087211 */ /* 0x040fe400078c10ff */
[C---:B------:R-:W-:Y:S02]  /*70950*/  IADD3 R11, R13.reuse, c[0x0][0x198], RZ ;  /* 0x000066000d0b7a10 */ /* 0x040fe40007ffe0ff */
[----:B------:R-:W-:-:S02]  /*70960*/  LEA.HI.X.SX32 R9, R13, R36, 0x2, P6 ;  /* 0x000000240d097211 */ /* 0x000fc400030f16ff */
[----:B------:R-:W-:Y:S02]  /*70970*/  ISETP.LT.AND P3, PT, R37, c[0x0][0x17c], !P0 ;  /* 0x00005f0025007a0c */ /* 0x000fe40004761270 */
[C---:B------:R-:W-:Y:S02]  /*70980*/  LEA R2, P6, R11.reuse, R0, 0x2 ;  /* 0x000000000b027211 */ /* 0x040fe400078c10ff */
[----:B------:R-:W-:Y:S02]  /*70990*/  ISETP.LT.AND P2, PT, R28, c[0x0][0x17c], !P0 ;  /* 0x00005f001c007a0c */ /* 0x000fe40004741270 */
[----:B------:R-:W-:Y:S02]  /*709a0*/  IADD3 R13, R11, c[0x0][0x198], RZ ;  /* 0x000066000b0d7a10 */ /* 0x000fe40007ffe0ff */
[----:B------:R-:W-:Y:S02]  /*709b0*/  ISETP.LT.AND P1, PT, R25, c[0x0][0x17c], !P0 ;  /* 0x00005f0019007a0c */ /* 0x000fe40004721270 */
[----:B------:R-:W-:-:S02]  /*709c0*/  LEA.HI.X.SX32 R3, R11, R36, 0x2, P6 ;  /* 0x000000240b037211 */ /* 0x000fc400030f16ff */
[C---:B------:R-:W-:Y:S02]  /*709d0*/  IADD3 R11, R13.reuse, c[0x0][0x198], RZ ;  /* 0x000066000d0b7a10 */ /* 0x040fe40007ffe0ff */
[----:B-1----:R-:W-:Y:S02]  /*709e0*/  LEA R4, P6, R13, R0, 0x2 ;  /* 0x000000000d047211 */ /* 0x002fe400078c10ff */
[----:B------:R-:W-:Y:S02]  /*709f0*/  IADD3 R15, R11, c[0x0][0x198], RZ ;  /* 0x000066000b0f7a10 */ /* 0x000fe40007ffe0ff */
[----:B------:R-:W-:Y:S01]  /*70a00*/  LEA.HI.X.SX32 R5, R13, R36, 0x2, P6 ;  /* 0x000000240d057211 */ /* 0x000fe200030f16ff */
[----:B------:R-:W-:Y:S01]  /*70a10*/  @P4 STG.E [R6.64], R18 ;  /* 0x0000001206004986 */ /* 0x000fe2000c101908 */
[----:B------:R-:W-:-:S03]  /*70a20*/  IADD3 R13, R15, c[0x0][0x198], RZ ;  /* 0x000066000f0d7a10 */ /* 0x000fc60007ffe0ff */
[----:B------:R1:W-:Y:S01]  /*70a30*/  @P3 STG.E [R8.64], R19 ;  /* 0x0000001308003986 */ /* 0x0003e2000c101908 */
[----:B------:R-:W-:-:S03]  /*70a40*/  IADD3 R17, R13, c[0x0][0x198], RZ ;  /* 0x000066000d117a10 */ /* 0x000fc60007ffe0ff */
[----:B------:R1:W-:Y:S04]  /*70a50*/  @P2 STG.E [R2.64], R22 ;  /* 0x0000001602002986 */ /* 0x0003e8000c101908 */
[----:B------:R2:W-:Y:S01]  /*70a60*/  @P1 STG.E [R4.64], R23 ;  /* 0x0000001704001986 */ /* 0x0005e2000c101908 */
[-C--:B-1----:R-:W-:Y:S02]  /*70a70*/  LEA R8, P1, R15, R0.reuse, 0x2 ;  /* 0x000000000f087211 */ /* 0x082fe400078210ff */
[----:B------:R-:W-:Y:S02]  /*70a80*/  LEA R6, P6, R11, R0, 0x2 ;  /* 0x000000000b067211 */ /* 0x000fe400078c10ff */
[----:B------:R-:W-:Y:S02]  /*70a90*/  LEA.HI.X.SX32 R9, R15, R36, 0x2, P1 ;  /* 0x000000240f097211 */ /* 0x000fe400008f16ff */
[----:B------:R-:W-:-:S02]  /*70aa0*/  LEA R2, P1, R17, R0, 0x2 ;  /* 0x0000000011027211 */ /* 0x000fc400078210ff */
[-C--:B------:R-:W-:Y:S02]  /*70ab0*/  LEA.HI.X.SX32 R7, R11, R36.reuse, 0x2, P6 ;  /* 0x000000240b077211 */ /* 0x080fe400030f16ff */
[C---:B------:R-:W-:Y:S02]  /*70ac0*/  LEA.HI.X.SX32 R3, R17.reuse, R36, 0x2, P1 ;  /* 0x0000002411037211 */ /* 0x040fe400008f16ff */
[----:B------:R-:W-:Y:S01]  /*70ad0*/  IADD3 R19, R17, c[0x0][0x198], RZ ;  /* 0x0000660011137a10 */ /* 0x000fe20007ffe0ff */
[----:B------:R1:W-:Y:S03]  /*70ae0*/  @P5 STG.E [R6.64], R26 ;  /* 0x0000001a06005986 */ /* 0x0003e6000c101908 */
[----:B------:R-:W-:Y:S02]  /*70af0*/  IADD3 R15, R19, c[0x0][0x198], RZ ;  /* 0x00006600130f7a10 */ /* 0x000fe40007ffe0ff */
[----:B----4-:R-:W-:-:S02]  /*70b00*/  ISETP.LT.AND P4, PT, R24, c[0x0][0x17c], !P0 ;  /* 0x00005f0018007a0c */ /* 0x010fc40004781270 */
[----:B--2---:R-:W-:Y:S02]  /*70b10*/  ISETP.LT.AND P3, PT, R20, c[0x0][0x17c], !P0 ;  /* 0x00005f0014007a0c */ /* 0x004fe40004761270 */
[----:B------:R-:W-:Y:S02]  /*70b20*/  ISETP.LT.AND P2, PT, R10, c[0x0][0x17c], !P0 ;  /* 0x00005f000a007a0c */ /* 0x000fe40004741270 */
[----:B------:R-:W-:-:S04]  /*70b30*/  LEA R10, P6, R13, R0, 0x2 ;  /* 0x000000000d0a7211 */ /* 0x000fc800078c10ff */
[----:B------:R-:W-:Y:S02]  /*70b40*/  LEA.HI.X.SX32 R11, R13, R36, 0x2, P6 ;  /* 0x000000240d0b7211 */ /* 0x000fe400030f16ff */
[C---:B------:R-:W-:Y:S01]  /*70b50*/  LEA R12, P6, R19.reuse, R0, 0x2 ;  /* 0x00000000130c7211 */ /* 0x040fe200078c10ff */
[----:B------:R1:W-:Y:S03]  /*70b60*/  @P4 STG.E [R8.64], R27 ;  /* 0x0000001b08004986 */ /* 0x0003e6000c101908 */
[----:B------:R-:W-:Y:S01]  /*70b70*/  LEA.HI.X.SX32 R13, R19, R36, 0x2, P6 ;  /* 0x00000024130d7211 */ /* 0x000fe200030f16ff */
[----:B------:R1:W-:Y:S01]  /*70b80*/  @P3 STG.E [R10.64], R30 ;  /* 0x0000001e0a003986 */ /* 0x0003e2000c101908 */
[----:B------:R-:W-:Y:S02]  /*70b90*/  ISETP.LT.AND P1, PT, R16, c[0x0][0x17c], !P0 ;  /* 0x00005f0010007a0c */ /* 0x000fe40004721270 */
[----:B---3--:R-:W-:Y:S01]  /*70ba0*/  ISETP.LT.AND P0, PT, R14, c[0x0][0x17c], !P0 ;  /* 0x00005f000e007a0c */ /* 0x008fe20004701270 */
[----:B------:R1:W-:Y:S01]  /*70bb0*/  @P2 STG.E [R2.64], R31 ;  /* 0x0000001f02002986 */ /* 0x0003e2000c101908 */
[----:B------:R-:W-:-:S04]  /*70bc0*/  LEA R4, P6, R15, R0, 0x2 ;  /* 0x000000000f047211 */ /* 0x000fc800078c10ff */
[----:B------:R-:W-:-:S05]  /*70bd0*/  LEA.HI.X.SX32 R5, R15, R36, 0x2, P6 ;  /* 0x000000240f057211 */ /* 0x000fca00030f16ff */
[----:B------:R1:W-:Y:S02]  /*70be0*/  @P1 STG.E [R12.64], R34 ;  /* 0x000000220c001986 */ /* 0x0003e4000c101908 */
[----:B------:R-:W-:Y:S05]  /*70bf0*/  @!P0 EXIT ;  /* 0x000000000000894d */ /* 0x000fea0003800000 */
[----:B------:R-:W-:Y:S01]  /*70c00*/  STG.E [R4.64], R35 ;  /* 0x0000002304007986 */ /* 0x000fe2000c101908 */
[----:B------:R-:W-:Y:S05]  /*70c10*/  EXIT ;  /* 0x000000000000794d */ /* 0x000fea0003800000 */
.L_x_2:
[----:B------:R-:W-:-:S00]  /*70c20*/  BRA `(.L_x_2) ;  /* 0xfffffff000007947 */ /* 0x000fc0000383ffff */
[----:B------:R-:W-:-:S00]  /*70c30*/  NOP ;  /* 0x0000000000007918 */ /* 0x000fc00000000000 */
        /* <DEDUP_REMOVED lines=12> */
.L_x_3:


//--------------------- .nv.shared.matmul_kernel  --------------------------
	.section	.nv.shared.matmul_kernel,"aw",@nobits
	.sectionflags	@""
	.align	16
